	.target	sm_80

	.elftype	@"ET_EXEC"


//--------------------- .note.nv.tkinfo           --------------------------
	.section	.note.nv.tkinfo,"",@"SHT_NOTE"
	.sectionflags	@"SHF_NOTE_NV_TKINFO"
	.tkinfo
        /*0018*/ 	.word	0x00000002
        /*0030*/ 	.string	""
        /*0030*/ 	.string	"ptxas"
        /*0030*/ 	.string	"Cuda compilation tools, release 13.0, V13.0.88"
        /*0030*/ 	.string	"Build cuda_13.0.r13.0/compiler.36424714_0"
        /*0030*/ 	.string	"-v  -suppress-debug-info  -lineinfo  -arch sm_80 "



//--------------------- .note.nv.cuinfo           --------------------------
	.section	.note.nv.cuinfo,"",@"SHT_NOTE"
	.sectionflags	@"SHF_NOTE_NV_CUINFO"
        /*0018*/ 	.short	0x0002
        /*001a*/ 	.short	0x0050
        /*001c*/ 	.short	0x0082
	.zero		2


//--------------------- .nv.info                  --------------------------
	.section	.nv.info,"",@"SHT_CUDA_INFO"
	.align	4


	//----- nvinfo : EIATTR_REGCOUNT
	.align		4
        /*0000*/ 	.byte	0x04, 0x2f
        /*0002*/ 	.short	(.L_1 - .L_0)
	.align		4
.L_0:
        /*0004*/ 	.word	index@(matmul_kernel)
        /*0008*/ 	.word	0x00000020


	//----- nvinfo : EIATTR_FRAME_SIZE
	.align		4
.L_1:
        /*000c*/ 	.byte	0x04, 0x11
        /*000e*/ 	.short	(.L_3 - .L_2)
	.align		4
.L_2:
        /*0010*/ 	.word	index@(matmul_kernel)
        /*0014*/ 	.word	0x000041f0


	//----- nvinfo : EIATTR_MIN_STACK_SIZE
	.align		4
.L_3:
        /*0018*/ 	.byte	0x04, 0x12
        /*001a*/ 	.short	(.L_5 - .L_4)
	.align		4
.L_4:
        /*001c*/ 	.word	index@(matmul_kernel)
        /*0020*/ 	.word	0x000041f0
.L_5:


//--------------------- .nv.info.matmul_kernel    --------------------------
	.section	.nv.info.matmul_kernel,"",@"SHT_CUDA_INFO"
	.sectionflags	@""
	.align	4


	//----- nvinfo : EIATTR_CUDA_API_VERSION
	.align		4
        /*0000*/ 	.byte	0x04, 0x37
        /*0002*/ 	.short	(.L_7 - .L_6)
.L_6:
        /*0004*/ 	.word	0x00000082


	//----- nvinfo : EIATTR_SW2861232_WAR
	.align		4
.L_7:
        /*0008*/ 	.byte	0x01, 0x35
	.zero		2


	//----- nvinfo : EIATTR_PARAM_CBANK
	.align		4
        /*000c*/ 	.byte	0x04, 0x0a
        /*000e*/ 	.short	(.L_9 - .L_8)
	.align		4
.L_8:
        /*0010*/ 	.word	index@(.nv.constant0.matmul_kernel)
        /*0014*/ 	.short	0x0160
        /*0016*/ 	.short	0x0050


	//----- nvinfo : EIATTR_CBANK_PARAM_SIZE
	.align		4
.L_9:
        /*0018*/ 	.byte	0x03, 0x19
        /*001a*/ 	.short	0x0050


	//----- nvinfo : EIATTR_KPARAM_INFO
	.align		4
        /*001c*/ 	.byte	0x04, 0x17
        /*001e*/ 	.short	(.L_11 - .L_10)
.L_10:
        /*0020*/ 	.word	0x00000000
        /*0024*/ 	.short	0x000d
        /*0026*/ 	.short	0x0048
        /*0028*/ 	.byte	0x00, 0xf4, 0x21, 0x00


	//----- nvinfo : EIATTR_KPARAM_INFO
	.align		4
.L_11:
        /*002c*/ 	.byte	0x04, 0x17
        /*002e*/ 	.short	(.L_13 - .L_12)
.L_12:
        /*0030*/ 	.word	0x00000000
        /*0034*/ 	.short	0x000c
        /*0036*/ 	.short	0x0040
        /*0038*/ 	.byte	0x00, 0xf4, 0x21, 0x00


	//----- nvinfo : EIATTR_KPARAM_INFO
	.align		4
.L_13:
        /*003c*/ 	.byte	0x04, 0x17
        /*003e*/ 	.short	(.L_15 - .L_14)
.L_14:
        /*0040*/ 	.word	0x00000000
        /*0044*/ 	.short	0x000b
        /*0046*/ 	.short	0x0038
        /*0048*/ 	.byte	0x00, 0xf0, 0x11, 0x00


	//----- nvinfo : EIATTR_KPARAM_INFO
	.align		4
.L_15:
        /*004c*/ 	.byte	0x04, 0x17
        /*004e*/ 	.short	(.L_17 - .L_16)
.L_16:
        /*0050*/ 	.word	0x00000000
        /*0054*/ 	.short	0x000a
        /*0056*/ 	.short	0x0034
        /*0058*/ 	.byte	0x00, 0xf0, 0x11, 0x00


	//----- nvinfo : EIATTR_KPARAM_INFO
	.align		4
.L_17:
        /*005c*/ 	.byte	0x04, 0x17
        /*005e*/ 	.short	(.L_19 - .L_18)
.L_18:
        /*0060*/ 	.word	0x00000000
        /*0064*/ 	.short	0x0009
        /*0066*/ 	.short	0x0030
        /*0068*/ 	.byte	0x00, 0xf0, 0x11, 0x00


	//----- nvinfo : EIATTR_KPARAM_INFO
	.align		4
.L_19:
        /*006c*/ 	.byte	0x04, 0x17
        /*006e*/ 	.short	(.L_21 - .L_20)
.L_20:
        /*0070*/ 	.word	0x00000000
        /*0074*/ 	.short	0x0008
        /*0076*/ 	.short	0x002c
        /*0078*/ 	.byte	0x00, 0xf0, 0x11, 0x00


	//----- nvinfo : EIATTR_KPARAM_INFO
	.align		4
.L_21:
        /*007c*/ 	.byte	0x04, 0x17
        /*007e*/ 	.short	(.L_23 - .L_22)
.L_22:
        /*0080*/ 	.word	0x00000000
        /*0084*/ 	.short	0x0007
        /*0086*/ 	.short	0x0028
        /*0088*/ 	.byte	0x00, 0xf0, 0x11, 0x00


	//----- nvinfo : EIATTR_KPARAM_INFO
	.align		4
.L_23:
        /*008c*/ 	.byte	0x04, 0x17
        /*008e*/ 	.short	(.L_25 - .L_24)
.L_24:
        /*0090*/ 	.word	0x00000000
        /*0094*/ 	.short	0x0006
        /*0096*/ 	.short	0x0024
        /*0098*/ 	.byte	0x00, 0xf0, 0x11, 0x00


	//----- nvinfo : EIATTR_KPARAM_INFO
	.align		4
.L_25:
        /*009c*/ 	.byte	0x04, 0x17
        /*009e*/ 	.short	(.L_27 - .L_26)
.L_26:
        /*00a0*/ 	.word	0x00000000
        /*00a4*/ 	.short	0x0005
        /*00a6*/ 	.short	0x0020
        /*00a8*/ 	.byte	0x00, 0xf0, 0x11, 0x00


	//----- nvinfo : EIATTR_KPARAM_INFO
	.align		4
.L_27:
        /*00ac*/ 	.byte	0x04, 0x17
        /*00ae*/ 	.short	(.L_29 - .L_28)
.L_28:
        /*00b0*/ 	.word	0x00000000
        /*00b4*/ 	.short	0x0004
        /*00b6*/ 	.short	0x001c
        /*00b8*/ 	.byte	0x00, 0xf0, 0x11, 0x00


	//----- nvinfo : EIATTR_KPARAM_INFO
	.align		4
.L_29:
        /*00bc*/ 	.byte	0x04, 0x17
        /*00be*/ 	.short	(.L_31 - .L_30)
.L_30:
        /*00c0*/ 	.word	0x00000000
        /*00c4*/ 	.short	0x0003
        /*00c6*/ 	.short	0x0018
        /*00c8*/ 	.byte	0x00, 0xf0, 0x11, 0x00


	//----- nvinfo : EIATTR_KPARAM_INFO
	.align		4
.L_31:
        /*00cc*/ 	.byte	0x04, 0x17
        /*00ce*/ 	.short	(.L_33 - .L_32)
.L_32:
        /*00d0*/ 	.word	0x00000000
        /*00d4*/ 	.short	0x0002
        /*00d6*/ 	.short	0x0010
        /*00d8*/ 	.byte	0x00, 0xf4, 0x21, 0x00


	//----- nvinfo : EIATTR_KPARAM_INFO
	.align		4
.L_33:
        /*00dc*/ 	.byte	0x04, 0x17
        /*00de*/ 	.short	(.L_35 - .L_34)
.L_34:
        /*00e0*/ 	.word	0x00000000
        /*00e4*/ 	.short	0x0001
        /*00e6*/ 	.short	0x0008
        /*00e8*/ 	.byte	0x00, 0xf4, 0x21, 0x00


	//----- nvinfo : EIATTR_KPARAM_INFO
	.align		4
.L_35:
        /*00ec*/ 	.byte	0x04, 0x17
        /*00ee*/ 	.short	(.L_37 - .L_36)
.L_36:
        /*00f0*/ 	.word	0x00000000
        /*00f4*/ 	.short	0x0000
        /*00f6*/ 	.short	0x0000
        /*00f8*/ 	.byte	0x00, 0xf4, 0x21, 0x00


	//----- nvinfo : EIATTR_MAXREG_COUNT
	.align		4
.L_37:
        /*00fc*/ 	.byte	0x03, 0x1b
        /*00fe*/ 	.short	0x00ff


	//----- nvinfo : EIATTR_NUM_BARRIERS
	.align		4
        /*0100*/ 	.byte	0x02, 0x4c
        /*0102*/ 	.byte	0x01
	.zero		1


	//----- nvinfo : EIATTR_ANNOTATIONS
	.align		4
        /*0104*/ 	.byte	0x04, 0x55
        /*0106*/ 	.short	(.L_39 - .L_38)


	//   ....[0]....
.L_38:
        /*0108*/ 	.word	0x00000001
        /*010c*/ 	.byte	0x70, 0x00, 0x00, 0x00, 0x01, 0x00, 0x00, 0x00, 0xb0, 0x00, 0x00, 0x00, 0x01, 0x00, 0x00, 0x00
        /* <DEDUP_REMOVED lines=2099> */
        /*844c*/ 	.byte	0x80, 0xf3, 0x01, 0x00


	//----- nvinfo : EIATTR_MERCURY_ISA_VERSION
	.align		4
.L_39:
        /*8450*/ 	.byte	0x03, 0x5f
        /*8452*/ 	.short	0x0000


	//----- nvinfo : EIATTR_EXIT_INSTR_OFFSETS
	.align		4
        /*8454*/ 	.byte	0x04, 0x1c
        /*8456*/ 	.short	(.L_41 - .L_40)


	//   ....[0]....
.L_40:
        /*8458*/ 	.word	0x00052dd0


	//   ....[1]....
        /*845c*/ 	.word	0x00052e00


	//----- nvinfo : EIATTR_REQNTID
	.align		4
.L_41:
        /*8460*/ 	.byte	0x04, 0x10
        /*8462*/ 	.short	(.L_43 - .L_42)
.L_42:
        /*8464*/ 	.word	0x00000080
        /*8468*/ 	.word	0x00000001
        /*846c*/ 	.word	0x00000001
.L_43:


//--------------------- .nv.callgraph             --------------------------
	.section	.nv.callgraph,"",@"SHT_CUDA_CALLGRAPH"
	.align	4
	.sectionentsize	8
	.align		4
        /*0000*/ 	.word	0x00000000
	.align		4
        /*0004*/ 	.word	0xffffffff
	.align		4
        /*0008*/ 	.word	0x00000000
	.align		4
        /*000c*/ 	.word	0xfffffffe
	.align		4
        /*0010*/ 	.word	0x00000000
	.align		4
        /*0014*/ 	.word	0xfffffffd
	.align		4
        /*0018*/ 	.word	0x00000000
	.align		4
        /*001c*/ 	.word	0xfffffffc


//--------------------- .nv.rel.action            --------------------------
	.section	.nv.rel.action,"",@"SHT_CUDA_RELOCINFO"
	.align	8
	.sectionentsize	8
        /*0000*/ 	.byte	0x73, 0x00, 0x00, 0x00, 0x00, 0x00, 0x00, 0x00, 0x00, 0x00, 0x00, 0x11, 0x25, 0x00, 0x05, 0x36


//--------------------- .nv.constant0.matmul_kernel --------------------------
	.section	.nv.constant0.matmul_kernel,"a",@progbits
	.sectionflags	@""
	.align	4
.nv.constant0.matmul_kernel:
	.zero		432


//--------------------- .text.matmul_kernel       --------------------------
	.section	.text.matmul_kernel,"ax",@progbits
	.sectioninfo	@"SHI_REGISTERS=32"
	.align	128
        .global         matmul_kernel
        .type           matmul_kernel,@function
        .size           matmul_kernel,(.L_x_4 - matmul_kernel)
        .other          matmul_kernel,@"STO_CUDA_ENTRY STV_DEFAULT"
matmul_kernel:
.text.matmul_kernel:
[----:B------:R-:W-:-:S04]  /*0000*/  IMAD.MOV.U32 R1, RZ, RZ, c[0x0][0x28] ;  /* 0x00000a00ff017624 */ /* 0x000fc800078e00ff */
[----:B------:R-:W-:Y:S01]  /*0010*/  IMAD.MOV.U32 R0, RZ, RZ, c[0x0][0x17c] ;  /* 0x00005f00ff007624 */ /* 0x000fe200078e00ff */
[----:B------:R-:W-:Y:S01]  /*0020*/  IADD3 R1, R1, -0x41f0, RZ ;  /* 0xffffbe1001017810 */ /* 0x000fe20007ffe0ff */
[----:B------:R-:W0:Y:S01]  /*0030*/  S2R R28, SR_TID.X ;  /* 0x00000000001c7919 */ /* 0x000e220000002100 */
[----:B------:R-:W-:Y:S01]  /*0040*/  ULDC.64 UR6, c[0x0][0x118] ;  /* 0x0000460000067ab9 */ /* 0x000fe20000000a00 */
[----:B------:R-:W-:Y:S01]  /*0050*/  CS2R R12, SRZ ;  /* 0x00000000000c7805 */ /* 0x000fe2000001ff00 */
[----:B------:R-:W-:Y:S01]  /*0060*/  IADD3 R0, R0, 0x7f, RZ ;  /* 0x0000007f00007810 */ /* 0x000fe20007ffe0ff */
[----:B------:R-:W-:Y:S01]  /*0070*/  STL [R1+0xc0], RZ ;  /* 0x0000c0ff01007387 */ /* 0x000fe20000100800 */
[----:B------:R-:W-:Y:S01]  /*0080*/  CS2R R14, SRZ ;  /* 0x00000000000e7805 */ /* 0x000fe2000001ff00 */
[----:B------:R-:W-:Y:S01]  /*0090*/  CS2R R16, SRZ ;  /* 0x0000000000107805 */ /* 0x000fe2000001ff00 */
[----:B------:R-:W-:Y:S01]  /*00a0*/  SHF.R.S32.HI R3, RZ, 0x1f, R0 ;  /* 0x0000001fff037819 */ /* 0x000fe20000011400 */
[----:B------:R-:W-:Y:S01]  /*00b0*/  STL [R1+0xc4], RZ ;  /* 0x0000c4ff01007387 */ /* 0x000fe20000100800 */
[----:B------:R-:W-:Y:S01]  /*00c0*/  CS2R R18, SRZ ;  /* 0x0000000000127805 */ /* 0x000fe2000001ff00 */
[----:B------:R-:W-:Y:S01]  /*00d0*/  CS2R R20, SRZ ;  /* 0x0000000000147805 */ /* 0x000fe2000001ff00 */
[----:B------:R-:W-:Y:S01]  /*00e0*/  LEA.HI R3, R3, R0, RZ, 0x7 ;  /* 0x0000000003037211 */ /* 0x000fe200078f38ff */
[----:B------:R-:W-:Y:S01]  /*00f0*/  STL [R1+0xc8], RZ ;  /* 0x0000c8ff01007387 */ /* 0x000fe20000100800 */
[----:B------:R-:W-:Y:S01]  /*0100*/  CS2R R22, SRZ ;  /* 0x0000000000167805 */ /* 0x000fe2000001ff00 */
[----:B------:R-:W-:Y:S01]  /*0110*/  CS2R R24, SRZ ;  /* 0x0000000000187805 */ /* 0x000fe2000001ff00 */
[----:B------:R-:W-:Y:S01]  /*0120*/  SHF.R.S32.HI R0, RZ, 0x7, R3 ;  /* 0x00000007ff007819 */ /* 0x000fe20000011403 */
[----:B------:R-:W-:Y:S01]  /*0130*/  STL [R1+0xcc], RZ ;  /* 0x0000ccff01007387 */ /* 0x000fe20000100800 */
[----:B------:R-:W-:-:S03]  /*0140*/  CS2R R26, SRZ ;  /* 0x00000000001a7805 */ /* 0x000fc6000001ff00 */
[----:B------:R-:W-:Y:S01]  /*0150*/  IMAD.SHL.U32 R0, R0, 0x8, RZ ;  /* 0x0000000800007824 */ /* 0x000fe200078e00ff */
[----:B------:R-:W1:Y:S01]  /*0160*/  S2R R3, SR_CTAID.X ;  /* 0x0000000000037919 */ /* 0x000e620000002500 */
[----:B0-----:R-:W-:-:S03]  /*0170*/  LOP3.LUT R28, R28, 0x7f, RZ, 0xc0, !PT ;  /* 0x0000007f1c1c7812 */ /* 0x001fc600078ec0ff */
[----:B------:R-:W-:Y:S01]  /*0180*/  STL [R1+0xb0], RZ ;  /* 0x0000b0ff01007387 */ /* 0x000fe20000100800 */
[-C--:B------:R-:W-:Y:S02]  /*0190*/  IABS R7, R0.reuse ;  /* 0x0000000000077213 */ /* 0x080fe40000000000 */
[----:B------:R-:W-:Y:S01]  /*01a0*/  IABS R10, R0 ;  /* 0x00000000000a7213 */ /* 0x000fe20000000000 */
[----:B------:R-:W-:Y:S01]  /*01b0*/  STL [R1+0xb4], RZ ;  /* 0x0000b4ff01007387 */ /* 0x000fe20000100800 */
[----:B------:R-:W0:Y:S03]  /*01c0*/  I2F.RP R2, R7 ;  /* 0x0000000700027306 */ /* 0x000e260000209400 */
[----:B------:R-:W-:Y:S04]  /*01d0*/  STL [R1+0xb8], RZ ;  /* 0x0000b8ff01007387 */ /* 0x000fe80000100800 */
[----:B------:R-:W-:Y:S04]  /*01e0*/  STL [R1+0xbc], RZ ;  /* 0x0000bcff01007387 */ /* 0x000fe80000100800 */
[----:B------:R-:W-:Y:S01]  /*01f0*/  STL [R1+0xa0], RZ ;  /* 0x0000a0ff01007387 */ /* 0x000fe20000100800 */
[----:B-1----:R-:W-:Y:S01]  /*0200*/  IABS R8, R3 ;  /* 0x0000000300087213 */ /* 0x002fe20000000000 */
[----:B0-----:R-:W0:Y:S02]  /*0210*/  MUFU.RCP R2, R2 ;  /* 0x0000000200027308 */ /* 0x001e240000001000 */
[----:B------:R-:W-:Y:S04]  /*0220*/  STL [R1+0xa4], RZ ;  /* 0x0000a4ff01007387 */ /* 0x000fe80000100800 */
[----:B------:R-:W-:Y:S04]  /*0230*/  STL [R1+0xa8], RZ ;  /* 0x0000a8ff01007387 */ /* 0x000fe80000100800 */
[----:B------:R-:W-:Y:S04]  /*0240*/  STL [R1+0xac], RZ ;  /* 0x0000acff01007387 */ /* 0x000fe80000100800 */
[----:B------:R-:W-:Y:S01]  /*0250*/  STL [R1+0x90], RZ ;  /* 0x000090ff01007387 */ /* 0x000fe20000100800 */
[----:B0-----:R-:W-:Y:S01]  /*0260*/  IADD3 R4, R2, 0xffffffe, RZ ;  /* 0x0ffffffe02047810 */ /* 0x001fe20007ffe0ff */
[----:B------:R-:W-:-:S02]  /*0270*/  IMAD.MOV R2, RZ, RZ, -R10 ;  /* 0x000000ffff027224 */ /* 0x000fc400078e0a0a */
[----:B------:R-:W-:Y:S01]  /*0280*/  STL [R1+0x94], RZ ;  /* 0x000094ff01007387 */ /* 0x000fe20000100800 */
[----:B------:R0:W1:Y:S03]  /*0290*/  F2I.FTZ.U32.TRUNC.NTZ R5, R4 ;  /* 0x0000000400057305 */ /* 0x000066000021f000 */
[----:B------:R-:W-:Y:S04]  /*02a0*/  STL [R1+0x98], RZ ;  /* 0x000098ff01007387 */ /* 0x000fe80000100800 */
[----:B------:R-:W-:Y:S01]  /*02b0*/  STL [R1+0x9c], RZ ;  /* 0x00009cff01007387 */ /* 0x000fe20000100800 */
[----:B0-----:R-:W-:-:S03]  /*02c0*/  IMAD.MOV.U32 R4, RZ, RZ, RZ ;  /* 0x000000ffff047224 */ /* 0x001fc600078e00ff */
[----:B------:R-:W-:Y:S04]  /*02d0*/  STL [R1+0x80], RZ ;  /* 0x000080ff01007387 */ /* 0x000fe80000100800 */
[----:B------:R-:W-:Y:S01]  /*02e0*/  STL [R1+0x84], RZ ;  /* 0x000084ff01007387 */ /* 0x000fe20000100800 */
[----:B-1----:R-:W-:-:S03]  /*02f0*/  IMAD.MOV R6, RZ, RZ, -R5 ;  /* 0x000000ffff067224 */ /* 0x002fc600078e0a05 */
[----:B------:R-:W-:Y:S01]  /*0300*/  STL [R1+0x88], RZ ;  /* 0x000088ff01007387 */ /* 0x000fe20000100800 */
[----:B------:R-:W-:Y:S02]  /*0310*/  IMAD R9, R6, R7, RZ ;  /* 0x0000000706097224 */ /* 0x000fe400078e02ff */
[----:B------:R-:W-:Y:S01]  /*0320*/  IMAD.MOV.U32 R6, RZ, RZ, R8 ;  /* 0x000000ffff067224 */ /* 0x000fe200078e0008 */
[----:B------:R-:W-:Y:S01]  /*0330*/  STL [R1+0x8c], RZ ;  /* 0x00008cff01007387 */ /* 0x000fe20000100800 */
[----:B------:R-:W-:-:S03]  /*0340*/  IMAD.HI.U32 R5, R5, R9, R4 ;  /* 0x0000000905057227 */ /* 0x000fc600078e0004 */
[----:B------:R-:W-:Y:S03]  /*0350*/  STL [R1+0x70], RZ ;  /* 0x000070ff01007387 */ /* 0x000fe60000100800 */
[----:B------:R-:W-:Y:S01]  /*0360*/  IMAD.HI.U32 R5, R5, R6, RZ ;  /* 0x0000000605057227 */ /* 0x000fe200078e00ff */
[----:B------:R-:W-:Y:S03]  /*0370*/  STL [R1+0x74], RZ ;  /* 0x000074ff01007387 */ /* 0x000fe60000100800 */
[----:B------:R-:W-:Y:S01]  /*0380*/  IMAD R2, R5, R2, R6 ;  /* 0x0000000205027224 */ /* 0x000fe200078e0206 */
[----:B------:R-:W-:Y:S04]  /*0390*/  STL [R1+0x78], RZ ;  /* 0x000078ff01007387 */ /* 0x000fe80000100800 */
[----:B------:R-:W-:Y:S01]  /*03a0*/  ISETP.GT.U32.AND P1, PT, R7, R2, PT ;  /* 0x000000020700720c */ /* 0x000fe20003f24070 */
[----:B------:R-:W-:Y:S04]  /*03b0*/  STL [R1+0x7c], RZ ;  /* 0x00007cff01007387 */ /* 0x000fe80000100800 */
[----:B------:R-:W-:Y:S04]  /*03c0*/  STL [R1+0x60], RZ ;  /* 0x000060ff01007387 */ /* 0x000fe80000100800 */
[----:B------:R-:W-:Y:S04]  /*03d0*/  STL [R1+0x64], RZ ;  /* 0x000064ff01007387 */ /* 0x000fe80000100800 */
[----:B------:R-:W-:Y:S01]  /*03e0*/  STL [R1+0x68], RZ ;  /* 0x000068ff01007387 */ /* 0x000fe20000100800 */
[----:B------:R-:W-:Y:S01]  /*03f0*/  @!P1 IMAD.IADD R2, R2, 0x1, -R7 ;  /* 0x0000000102029824 */ /* 0x000fe200078e0a07 */
[----:B------:R-:W-:-:S02]  /*0400*/  @!P1 IADD3 R5, R5, 0x1, RZ ;  /* 0x0000000105059810 */ /* 0x000fc40007ffe0ff */
[----:B------:R-:W-:Y:S01]  /*0410*/  STL [R1+0x6c], RZ ;  /* 0x00006cff01007387 */ /* 0x000fe20000100800 */
[----:B------:R-:W-:Y:S02]  /*0420*/  ISETP.NE.AND P1, PT, R0, RZ, PT ;  /* 0x000000ff0000720c */ /* 0x000fe40003f25270 */
[----:B------:R-:W-:Y:S01]  /*0430*/  ISETP.GE.U32.AND P0, PT, R2, R7, PT ;  /* 0x000000070200720c */ /* 0x000fe20003f06070 */
[----:B------:R-:W-:Y:S01]  /*0440*/  STL [R1+0x50], RZ ;  /* 0x000050ff01007387 */ /* 0x000fe20000100800 */
[----:B------:R-:W-:-:S03]  /*0450*/  LOP3.LUT R2, R3, R0, RZ, 0x3c, !PT ;  /* 0x0000000003027212 */ /* 0x000fc600078e3cff */
[----:B------:R-:W-:Y:S01]  /*0460*/  STL [R1+0x54], RZ ;  /* 0x000054ff01007387 */ /* 0x000fe20000100800 */
[----:B------:R-:W-:Y:S01]  /*0470*/  ISETP.GE.AND P2, PT, R2, RZ, PT ;  /* 0x000000ff0200720c */ /* 0x000fe20003f46270 */
[----:B------:R-:W-:Y:S02]  /*0480*/  IMAD.MOV.U32 R2, RZ, RZ, c[0x0][0x178] ;  /* 0x00005e00ff027624 */ /* 0x000fe400078e00ff */
[----:B------:R-:W-:Y:S03]  /*0490*/  STL [R1+0x58], RZ ;  /* 0x000058ff01007387 */ /* 0x000fe60000100800 */
[----:B------:R-:W-:Y:S01]  /*04a0*/  IADD3 R2, R2, 0x1ff, RZ ;  /* 0x000001ff02027810 */ /* 0x000fe20007ffe0ff */
[----:B------:R-:W-:Y:S01]  /*04b0*/  STL [R1+0x5c], RZ ;  /* 0x00005cff01007387 */ /* 0x000fe20000100800 */
[----:B------:R-:W-:-:S03]  /*04c0*/  @P0 IADD3 R5, R5, 0x1, RZ ;  /* 0x0000000105050810 */ /* 0x000fc60007ffe0ff */
[----:B------:R-:W-:Y:S02]  /*04d0*/  STL [R1+0x40], RZ ;  /* 0x000040ff01007387 */ /* 0x000fe40000100800 */
[----:B------:R-:W-:Y:S01]  /*04e0*/  IMAD.MOV.U32 R4, RZ, RZ, R5 ;  /* 0x000000ffff047224 */ /* 0x000fe200078e0005 */
[----:B------:R-:W-:Y:S01]  /*04f0*/  SHF.R.S32.HI R5, RZ, 0x1f, R2 ;  /* 0x0000001fff057819 */ /* 0x000fe20000011402 */
[----:B------:R-:W-:Y:S02]  /*0500*/  STL [R1+0x44], RZ ;  /* 0x000044ff01007387 */ /* 0x000fe40000100800 */
[----:B------:R-:W-:Y:S01]  /*0510*/  @!P2 IMAD.MOV R4, RZ, RZ, -R4 ;  /* 0x000000ffff04a224 */ /* 0x000fe200078e0a04 */
[----:B------:R-:W-:Y:S01]  /*0520*/  @!P1 LOP3.LUT R4, RZ, R0, RZ, 0x33, !PT ;  /* 0x00000000ff049212 */ /* 0x000fe200078e33ff */
[----:B------:R-:W-:Y:S01]  /*0530*/  STL [R1+0x48], RZ ;  /* 0x000048ff01007387 */ /* 0x000fe20000100800 */
[----:B------:R-:W-:-:S03]  /*0540*/  LEA.HI R5, R5, R2, RZ, 0x9 ;  /* 0x0000000205057211 */ /* 0x000fc600078f48ff */
[----:B------:R-:W-:Y:S01]  /*0550*/  STL [R1+0x4c], RZ ;  /* 0x00004cff01007387 */ /* 0x000fe20000100800 */
[----:B------:R-:W-:Y:S02]  /*0560*/  IMAD.SHL.U32 R2, R4, 0x8, RZ ;  /* 0x0000000804027824 */ /* 0x000fe400078e00ff */
[----:B------:R-:W-:Y:S01]  /*0570*/  IMAD.MOV R4, RZ, RZ, -R4 ;  /* 0x000000ffff047224 */ /* 0x000fe200078e0a04 */
[----:B------:R-:W-:Y:S02]  /*0580*/  STL [R1+0x30], RZ ;  /* 0x000030ff01007387 */ /* 0x000fe40000100800 */
[----:B------:R-:W-:Y:S01]  /*0590*/  LEA.HI.SX32 R5, R5, -R2, 0x17 ;  /* 0x8000000205057211 */ /* 0x000fe200078fbaff */
[----:B------:R-:W-:Y:S01]  /*05a0*/  IMAD R9, R0, R4, R3 ;  /* 0x0000000400097224 */ /* 0x000fe200078e0203 */
[----:B------:R-:W-:Y:S01]  /*05b0*/  STL [R1+0x34], RZ ;  /* 0x000034ff01007387 */ /* 0x000fe20000100800 */
[----:B------:R-:W-:Y:S01]  /*05c0*/  IMAD.MOV.U32 R4, RZ, RZ, RZ ;  /* 0x000000ffff047224 */ /* 0x000fe200078e00ff */
[----:B------:R-:W-:-:S02]  /*05d0*/  IMNMX R10, R5, 0x8, PT ;  /* 0x00000008050a7817 */ /* 0x000fc40003800200 */
[----:B------:R-:W-:Y:S02]  /*05e0*/  STL [R1+0x38], RZ ;  /* 0x000038ff01007387 */ /* 0x000fe40000100800 */
[-C--:B------:R-:W-:Y:S02]  /*05f0*/  IABS R8, R10.reuse ;  /* 0x0000000a00087213 */ /* 0x080fe40000000000 */
[----:B------:R-:W-:Y:S01]  /*0600*/  STL [R1+0x3c], RZ ;  /* 0x00003cff01007387 */ /* 0x000fe20000100800 */
[----:B------:R-:W-:Y:S01]  /*0610*/  IABS R0, R10 ;  /* 0x0000000a00007213 */ /* 0x000fe20000000000 */
[----:B------:R-:W0:Y:S02]  /*0620*/  I2F.RP R6, R8 ;  /* 0x0000000800067306 */ /* 0x000e240000209400 */
[----:B------:R-:W-:Y:S04]  /*0630*/  STL [R1+0x20], RZ ;  /* 0x000020ff01007387 */ /* 0x000fe80000100800 */
[----:B------:R-:W-:Y:S04]  /*0640*/  STL [R1+0x24], RZ ;  /* 0x000024ff01007387 */ /* 0x000fe80000100800 */
[----:B------:R-:W-:Y:S04]  /*0650*/  STL [R1+0x28], RZ ;  /* 0x000028ff01007387 */ /* 0x000fe80000100800 */
[----:B------:R-:W-:Y:S01]  /*0660*/  STL [R1+0x2c], RZ ;  /* 0x00002cff01007387 */ /* 0x000fe20000100800 */
[----:B0-----:R-:W0:Y:S03]  /*0670*/  MUFU.RCP R6, R6 ;  /* 0x0000000600067308 */ /* 0x001e260000001000 */
[----:B------:R-:W-:Y:S04]  /*0680*/  STL [R1+0x10], RZ ;  /* 0x000010ff01007387 */ /* 0x000fe80000100800 */
[----:B------:R-:W-:Y:S04]  /*0690*/  STL [R1+0x14], RZ ;  /* 0x000014ff01007387 */ /* 0x000fe80000100800 */
[----:B------:R-:W-:Y:S04]  /*06a0*/  STL [R1+0x18], RZ ;  /* 0x000018ff01007387 */ /* 0x000fe80000100800 */
[----:B------:R-:W-:Y:S01]  /*06b0*/  STL [R1+0x1c], RZ ;  /* 0x00001cff01007387 */ /* 0x000fe20000100800 */
[----:B0-----:R-:W-:-:S03]  /*06c0*/  IADD3 R5, R6, 0xffffffe, RZ ;  /* 0x0ffffffe06057810 */ /* 0x001fc60007ffe0ff */
[----:B------:R-:W-:Y:S04]  /*06d0*/  STL [R1], RZ ;  /* 0x000000ff01007387 */ /* 0x000fe80000100800 */
[----:B------:R-:W-:Y:S01]  /*06e0*/  STL [R1+0x4], RZ ;  /* 0x000004ff01007387 */ /* 0x000fe20000100800 */
[----:B------:R-:W0:Y:S03]  /*06f0*/  F2I.FTZ.U32.TRUNC.NTZ R5, R5 ;  /* 0x0000000500057305 */ /* 0x000e26000021f000 */
[----:B------:R-:W-:Y:S04]  /*0700*/  STL [R1+0x8], RZ ;  /* 0x000008ff01007387 */ /* 0x000fe80000100800 */
[----:B------:R-:W-:Y:S04]  /*0710*/  STL [R1+0xc], RZ ;  /* 0x00000cff01007387 */ /* 0x000fe80000100800 */
[----:B------:R-:W-:Y:S04]  /*0720*/  STL [R1+0x110], RZ ;  /* 0x000110ff01007387 */ /* 0x000fe80000100800 */
[----:B------:R-:W-:Y:S01]  /*0730*/  STL [R1+0x114], RZ ;  /* 0x000114ff01007387 */ /* 0x000fe20000100800 */
[----:B0-----:R-:W-:-:S03]  /*0740*/  IMAD.MOV R7, RZ, RZ, -R5 ;  /* 0x000000ffff077224 */ /* 0x001fc600078e0a05 */
[----:B------:R-:W-:Y:S01]  /*0750*/  STL [R1+0x118], RZ ;  /* 0x000118ff01007387 */ /* 0x000fe20000100800 */
[----:B------:R-:W-:Y:S01]  /*0760*/  IMAD.MOV.U32 R3, RZ, RZ, R7 ;  /* 0x000000ffff037224 */ /* 0x000fe200078e0007 */
[----:B------:R-:W-:Y:S02]  /*0770*/  IABS R7, R9 ;  /* 0x0000000900077213 */ /* 0x000fe40000000000 */
[----:B------:R-:W-:Y:S01]  /*0780*/  STL [R1+0x11c], RZ ;  /* 0x00011cff01007387 */ /* 0x000fe20000100800 */
[----:B------:R-:W-:-:S03]  /*0790*/  IMAD R3, R3, R8, RZ ;  /* 0x0000000803037224 */ /* 0x000fc600078e02ff */
[----:B------:R-:W-:Y:S01]  /*07a0*/  STL [R1+0x100], RZ ;  /* 0x000100ff01007387 */ /* 0x000fe20000100800 */
[----:B------:R-:W-:-:S03]  /*07b0*/  IMAD.HI.U32 R4, R5, R3, R4 ;  /* 0x0000000305047227 */ /* 0x000fc600078e0004 */
[----:B------:R-:W-:Y:S01]  /*07c0*/  STL [R1+0x104], RZ ;  /* 0x000104ff01007387 */ /* 0x000fe20000100800 */
[----:B------:R-:W-:Y:S02]  /*07d0*/  IMAD.MOV R3, RZ, RZ, -R0 ;  /* 0x000000ffff037224 */ /* 0x000fe400078e0a00 */
[----:B------:R-:W-:Y:S01]  /*07e0*/  IMAD.HI.U32 R0, R4, R7, RZ ;  /* 0x0000000704007227 */ /* 0x000fe200078e00ff */
[----:B------:R-:W-:Y:S03]  /*07f0*/  STL [R1+0x108], RZ ;  /* 0x000108ff01007387 */ /* 0x000fe60000100800 */
[----:B------:R-:W-:Y:S01]  /*0800*/  IMAD R3, R0, R3, R7 ;  /* 0x0000000300037224 */ /* 0x000fe200078e0207 */
[----:B------:R-:W-:Y:S01]  /*0810*/  STL [R1+0x10c], RZ ;  /* 0x00010cff01007387 */ /* 0x000fe20000100800 */
[----:B------:R-:W-:-:S03]  /*0820*/  CS2R R6, SRZ ;  /* 0x0000000000067805 */ /* 0x000fc6000001ff00 */
[----:B------:R-:W-:Y:S01]  /*0830*/  STL [R1+0xf0], RZ ;  /* 0x0000f0ff01007387 */ /* 0x000fe20000100800 */
[----:B------:R-:W-:-:S03]  /*0840*/  ISETP.GT.U32.AND P1, PT, R8, R3, PT ;  /* 0x000000030800720c */ /* 0x000fc60003f24070 */
[----:B------:R-:W-:Y:S04]  /*0850*/  STL [R1+0xf4], RZ ;  /* 0x0000f4ff01007387 */ /* 0x000fe80000100800 */
[----:B------:R-:W-:Y:S04]  /*0860*/  STL [R1+0xf8], RZ ;  /* 0x0000f8ff01007387 */ /* 0x000fe80000100800 */
[----:B------:R-:W-:Y:S02]  /*0870*/  STL [R1+0xfc], RZ ;  /* 0x0000fcff01007387 */ /* 0x000fe40000100800 */
[----:B------:R-:W-:Y:S01]  /*0880*/  @!P1 IMAD.IADD R3, R3, 0x1, -R8 ;  /* 0x0000000103039824 */ /* 0x000fe200078e0a08 */
[----:B------:R-:W-:Y:S01]  /*0890*/  @!P1 IADD3 R0, R0, 0x1, RZ ;  /* 0x0000000100009810 */ /* 0x000fe20007ffe0ff */
[----:B------:R-:W-:Y:S01]  /*08a0*/  STL [R1+0xe0], RZ ;  /* 0x0000e0ff01007387 */ /* 0x000fe20000100800 */
[----:B------:R-:W-:-:S02]  /*08b0*/  ISETP.NE.AND P1, PT, R10, RZ, PT ;  /* 0x000000ff0a00720c */ /* 0x000fc40003f25270 */
        /* <DEDUP_REMOVED lines=9> */
[----:B------:R-:W-:Y:S02]  /*0950*/  @P0 IADD3 R0, R0, 0x1, RZ ;  /* 0x0000000100000810 */ /* 0x000fe40007ffe0ff */
[----:B------:R-:W-:Y:S01]  /*0960*/  ISETP.GE.AND P0, PT, R3, 0x40, PT ;  /* 0x000000400300780c */ /* 0x000fe20003f06270 */
[----:B------:R-:W-:Y:S02]  /*0970*/  STL [R1+0xd4], RZ ;  /* 0x0000d4ff01007387 */ /* 0x000fe40000100800 */
[----:B------:R-:W-:Y:S01]  /*0980*/  @!P2 IMAD.MOV R0, RZ, RZ, -R0 ;  /* 0x000000ffff00a224 */ /* 0x000fe200078e0a00 */
[----:B------:R-:W-:Y:S01]  /*0990*/  @!P1 LOP3.LUT R0, RZ, R10, RZ, 0x33, !PT ;  /* 0x0000000aff009212 */ /* 0x000fe200078e33ff */
[----:B------:R-:W-:Y:S04]  /*09a0*/  STL [R1+0xd8], RZ ;  /* 0x0000d8ff01007387 */ /* 0x000fe80000100800 */
[----:B------:R-:W-:Y:S01]  /*09b0*/  STL [R1+0xdc], RZ ;  /* 0x0000dcff01007387 */ /* 0x000fe20000100800 */
[----:B------:R-:W-:-:S02]  /*09c0*/  IMAD.MOV R5, RZ, RZ, -R0 ;  /* 0x000000ffff057224 */ /* 0x000fc400078e0a00 */
[----:B------:R-:W-:Y:S01]  /*09d0*/  IMAD.SHL.U32 R0, R0, 0x80, RZ ;  /* 0x0000008000007824 */ /* 0x000fe200078e00ff */
[----:B------:R-:W-:Y:S01]  /*09e0*/  STL [R1+0x120], RZ ;  /* 0x000120ff01007387 */ /* 0x000fe20000100800 */
[----:B------:R-:W-:Y:S02]  /*09f0*/  IMAD R5, R10, R5, R9 ;  /* 0x000000050a057224 */ /* 0x000fe400078e0209 */
[----:B------:R-:W-:Y:S01]  /*0a00*/  CS2R R8, SRZ ;  /* 0x0000000000087805 */ /* 0x000fe2000001ff00 */
[----:B------:R-:W-:Y:S01]  /*0a10*/  STL [R1+0x124], RZ ;  /* 0x000124ff01007387 */ /* 0x000fe20000100800 */
[----:B------:R-:W-:Y:S01]  /*0a20*/  IMAD.IADD R2, R2, 0x1, R5 ;  /* 0x0000000102027824 */ /* 0x000fe200078e0205 */
[----:B------:R-:W-:Y:S01]  /*0a30*/  CS2R R10, SRZ ;  /* 0x00000000000a7805 */ /* 0x000fe2000001ff00 */
[----:B------:R-:W-:Y:S01]  /*0a40*/  CS2R R4, SRZ ;  /* 0x0000000000047805 */ /* 0x000fe2000001ff00 */
[----:B------:R-:W-:Y:S01]  /*0a50*/  STL [R1+0x128], RZ ;  /* 0x000128ff01007387 */ /* 0x000fe20000100800 */
[----:B------:R-:W-:-:S03]  /*0a60*/  IMAD R28, R2, 0x200, R28 ;  /* 0x00000200021c7824 */ /* 0x000fc600078e021c */
[----:B------:R-:W-:Y:S02]  /*0a70*/  STL [R1+0x12c], RZ ;  /* 0x00012cff01007387 */ /* 0x000fe40000100800 */
[C---:B------:R-:W-:Y:S02]  /*0a80*/  IADD3 R2, R28.reuse, 0x80, RZ ;  /* 0x000000801c027810 */ /* 0x040fe40007ffe0ff */
[----:B------:R-:W-:Y:S01]  /*0a90*/  STL [R1+0x130], RZ ;  /* 0x000130ff01007387 */ /* 0x000fe20000100800 */
[----:B------:R-:W-:-:S03]  /*0aa0*/  IADD3 R29, R28, 0x180, RZ ;  /* 0x000001801c1d7810 */ /* 0x000fc60007ffe0ff */
[----:B------:R-:W-:Y:S04]  /*0ab0*/  STL [R1+0x134], RZ ;  /* 0x000134ff01007387 */ /* 0x000fe80000100800 */
        /* <DEDUP_REMOVED lines=137> */
[----:B------:R0:W-:Y:S04]  /*1350*/  STL [R1+0xee4], R0 ;  /* 0x000ee40001007387 */ /* 0x0001e80000100800 */
[----:B------:R1:W-:Y:S04]  /*1360*/  STL [R1+0x35c], RZ ;  /* 0x00035cff01007387 */ /* 0x0003e80000100800 */
[----:B------:R1:W-:Y:S01]  /*1370*/  STL [R1+0x360], RZ ;  /* 0x000360ff01007387 */ /* 0x0003e20000100800 */
[----:B0-----:R-:W-:-:S03]  /*1380*/  IADD3 R0, R28, 0x100, RZ ;  /* 0x000001001c007810 */ /* 0x001fc60007ffe0ff */
[----:B------:R1:W-:Y:S04]  /*1390*/  STL [R1+0x364], RZ ;  /* 0x000364ff01007387 */ /* 0x0003e80000100800 */
[----:B------:R1:W-:Y:S04]  /*13a0*/  STL [R1+0xfe8], R28 ;  /* 0x000fe81c01007387 */ /* 0x0003e80000100800 */
[----:B------:R1:W-:Y:S04]  /*13b0*/  STL [R1+0x368], RZ ;  /* 0x000368ff01007387 */ /* 0x0003e80000100800 */
        /* <DEDUP_REMOVED lines=13> */
[----:B------:R1:W-:Y:S04]  /*1490*/  STL [R1+0xfec], R2 ;  /* 0x000fec0201007387 */ /* 0x0003e80000100800 */
[----:B------:R1:W-:Y:S04]  /*14a0*/  STL [R1+0xff4], R29 ;  /* 0x000ff41d01007387 */ /* 0x0003e80000100800 */
[----:B------:R1:W-:Y:S01]  /*14b0*/  STL [R1+0xff0], R0 ;  /* 0x000ff00001007387 */ /* 0x0003e20000100800 */
[----:B------:R-:W-:Y:S05]  /*14c0*/  @!P0 BRA `(.L_x_0) ;  /* 0x0004509000008947 */ /* 0x000fea0003800000 */
[----:B------:R-:W2:Y:S01]  /*14d0*/  LDL R23, [R1+0xee4] ;  /* 0x000ee40001177983 */ /* 0x000ea20000100800 */
[----:B------:R-:W-:Y:S01]  /*14e0*/  IABS R8, c[0x0][0x178] ;  /* 0x00005e0000087a13 */ /* 0x000fe20000000000 */
[----:B------:R-:W-:Y:S01]  /*14f0*/  IMAD.MOV.U32 R27, RZ, RZ, R0 ;  /* 0x000000ffff1b7224 */ /* 0x000fe200078e0000 */
[----:B------:R-:W-:Y:S01]  /*1500*/  IABS R26, c[0x0][0x17c] ;  /* 0x00005f00001a7a13 */ /* 0x000fe20000000000 */
[----:B------:R-:W-:Y:S01]  /*1510*/  IMAD.MOV.U32 R25, RZ, RZ, R2 ;  /* 0x000000ffff197224 */ /* 0x000fe200078e0002 */
[----:B-1----:R-:W0:Y:S01]  /*1520*/  I2F.RP R0, R8 ;  /* 0x0000000800007306 */ /* 0x002e220000209400 */
[----:B------:R-:W1:Y:S01]  /*1530*/  S2R R22, SR_TID.X ;  /* 0x0000000000167919 */ /* 0x000e620000002100 */
[----:B------:R-:W-:Y:S01]  /*1540*/  IMAD.MOV.U32 R24, RZ, RZ, R28 ;  /* 0x000000ffff187224 */ /* 0x000fe200078e001c */
[----:B------:R-:W-:-:S02]  /*1550*/  SHF.R.S32.HI R10, RZ, 0x1f, R3 ;  /* 0x0000001fff0a7819 */ /* 0x000fc40000011403 */
[----:B------:R-:W-:Y:S02]  /*1560*/  IABS R17, R25 ;  /* 0x0000001900117213 */ /* 0x000fe40000000000 */
[----:B------:R-:W-:Y:S01]  /*1570*/  IABS R13, R29 ;  /* 0x0000001d000d7213 */ /* 0x000fe20000000000 */
[----:B------:R-:W3:Y:S08]  /*1580*/  I2F.RP R2, R26 ;  /* 0x0000001a00027306 */ /* 0x000ef00000209400 */
[----:B0-----:R-:W0:Y:S08]  /*1590*/  MUFU.RCP R0, R0 ;  /* 0x0000000000007308 */ /* 0x001e300000001000 */
[----:B---3--:R-:W3:Y:S01]  /*15a0*/  MUFU.RCP R2, R2 ;  /* 0x0000000200027308 */ /* 0x008ee20000001000 */
[----:B-1----:R-:W-:-:S02]  /*15b0*/  LOP3.LUT R9, R22, 0x3f, RZ, 0xc0, !PT ;  /* 0x0000003f16097812 */ /* 0x002fc400078ec0ff */
[----:B------:R-:W-:-:S03]  /*15c0*/  SHF.R.S32.HI R28, RZ, 0x6, R22 ;  /* 0x00000006ff1c7819 */ /* 0x000fc60000011416 */
[----:B------:R-:W-:Y:S01]  /*15d0*/  IMAD.SHL.U32 R9, R9, 0x2, RZ ;  /* 0x0000000209097824 */ /* 0x000fe200078e00ff */
[----:B------:R-:W-:Y:S02]  /*15e0*/  SGXT R28, R28, 0x1 ;  /* 0x000000011c1c781a */ /* 0x000fe40000000200 */
[----:B0-----:R-:W-:Y:S02]  /*15f0*/  IADD3 R4, R0, 0xffffffe, RZ ;  /* 0x0ffffffe00047810 */ /* 0x001fe40007ffe0ff */
[----:B------:R-:W-:Y:S02]  /*1600*/  LOP3.LUT R28, R9, 0x90, R28, 0x78, !PT ;  /* 0x00000090091c7812 */ /* 0x000fe400078e781c */
[----:B------:R0:W1:Y:S01]  /*1610*/  F2I.FTZ.U32.TRUNC.NTZ R5, R4 ;  /* 0x0000000400057305 */ /* 0x000062000021f000 */
[----:B------:R-:W-:Y:S02]  /*1620*/  IABS R9, R24 ;  /* 0x0000001800097213 */ /* 0x000fe40000000000 */
[----:B---3--:R-:W-:-:S02]  /*1630*/  IADD3 R6, R2, 0xffffffe, RZ ;  /* 0x0ffffffe02067810 */ /* 0x008fc40007ffe0ff */
[----:B------:R-:W-:-:S03]  /*1640*/  LEA.HI R2, R10, R3, RZ, 0x6 ;  /* 0x000000030a027211 */ /* 0x000fc600078f30ff */
[----:B------:R3:W4:Y:S01]  /*1650*/  F2I.FTZ.U32.TRUNC.NTZ R7, R6 ;  /* 0x0000000600077305 */ /* 0x000722000021f000 */
[----:B0-----:R-:W-:Y:S01]  /*1660*/  IMAD.MOV.U32 R4, RZ, RZ, RZ ;  /* 0x000000ffff047224 */ /* 0x001fe200078e00ff */
[----:B------:R0:W-:Y:S04]  /*1670*/  STL [R1+0x100], R2 ;  /* 0x0001000201007387 */ /* 0x0001e80000100800 */
[----:B------:R0:W-:Y:S01]  /*1680*/  STL [R1+0x1a0c], R28 ;  /* 0x001a0c1c01007387 */ /* 0x0001e20000100800 */
[----:B-1----:R-:W-:Y:S02]  /*1690*/  IMAD.MOV R11, RZ, RZ, -R5 ;  /* 0x000000ffff0b7224 */ /* 0x002fe400078e0a05 */
[----:B---3--:R-:W-:Y:S02]  /*16a0*/  IMAD.MOV.U32 R6, RZ, RZ, RZ ;  /* 0x000000ffff067224 */ /* 0x008fe400078e00ff */
[----:B------:R-:W-:-:S02]  /*16b0*/  IMAD R3, R11, R8, RZ ;  /* 0x000000080b037224 */ /* 0x000fc400078e02ff */
[----:B----4-:R-:W-:Y:S02]  /*16c0*/  IMAD.MOV R0, RZ, RZ, -R7 ;  /* 0x000000ffff007224 */ /* 0x010fe400078e0a07 */
[----:B------:R-:W-:Y:S01]  /*16d0*/  IMAD.HI.U32 R4, R5, R3, R4 ;  /* 0x0000000305047227 */ /* 0x000fe200078e0004 */
[----:B------:R-:W-:-:S03]  /*16e0*/  IABS R5, R27 ;  /* 0x0000001b00057213 */ /* 0x000fc60000000000 */
[----:B------:R-:W-:Y:S02]  /*16f0*/  IMAD.MOV.U32 R11, RZ, RZ, R0 ;  /* 0x000000ffff0b7224 */ /* 0x000fe400078e0000 */
[----:B------:R-:W-:-:S04]  /*1700*/  IMAD.HI.U32 R0, R4, R9, RZ ;  /* 0x0000000904007227 */ /* 0x000fc800078e00ff */
[----:B------:R-:W-:Y:S02]  /*1710*/  IMAD R3, R11, R26, RZ ;  /* 0x0000001a0b037224 */ /* 0x000fe400078e02ff */
[----:B0-----:R-:W-:-:S04]  /*1720*/  IMAD.HI.U32 R2, R4, R17, RZ ;  /* 0x0000001104027227 */ /* 0x001fc800078e00ff */
[----:B------:R-:W-:Y:S01]  /*1730*/  IMAD.HI.U32 R3, R7, R3, R6 ;  /* 0x0000000307037227 */ /* 0x000fe200078e0006 */
[----:B------:R-:W-:-:S03]  /*1740*/  SHF.R.U32.HI R7, RZ, 0x6, R22 ;  /* 0x00000006ff077819 */ /* 0x000fc60000011616 */
[----:B------:R-:W-:-:S04]  /*1750*/  IMAD.HI.U32 R6, R4, R5, RZ ;  /* 0x0000000504067227 */ /* 0x000fc800078e00ff */
[----:B------:R-:W-:-:S04]  /*1760*/  IMAD.HI.U32 R4, R4, R13, RZ ;  /* 0x0000000d04047227 */ /* 0x000fc800078e00ff */
[----:B------:R-:W-:Y:S01]  /*1770*/  IMAD.MOV R18, RZ, RZ, -R0 ;  /* 0x000000ffff127224 */ /* 0x000fe200078e0a00 */
[----:B------:R-:W-:Y:S01]  /*1780*/  SGXT.U32 R0, R7, 0x1 ;  /* 0x000000010700781a */ /* 0x000fe20000000000 */
[----:B------:R-:W-:Y:S02]  /*1790*/  IMAD.MOV R4, RZ, RZ, -R4 ;  /* 0x000000ffff047224 */ /* 0x000fe400078e0a04 */
[C---:B------:R-:W-:Y:S02]  /*17a0*/  IMAD R18, R8.reuse, R18, R9 ;  /* 0x0000001208127224 */ /* 0x040fe400078e0209 */
[C---:B------:R-:W-:Y:S02]  /*17b0*/  IMAD R13, R8.reuse, R4, R13 ;  /* 0x00000004080d7224 */ /* 0x040fe400078e020d */
[----:B------:R-:W-:Y:S01]  /*17c0*/  IMAD.MOV R6, RZ, RZ, -R6 ;  /* 0x000000ffff067224 */ /* 0x000fe200078e0a06 */
[C---:B------:R-:W-:Y:S01]  /*17d0*/  ISETP.GT.U32.AND P2, PT, R8.reuse, R18, PT ;  /* 0x000000120800720c */ /* 0x040fe20003f44070 */
[----:B------:R-:W-:Y:S01]  /*17e0*/  IMAD.MOV R7, RZ, RZ, -R2 ;  /* 0x000000ffff077224 */ /* 0x000fe200078e0a02 */
[C---:B------:R-:W-:Y:S01]  /*17f0*/  ISETP.GT.U32.AND P5, PT, R8.reuse, R13, PT ;  /* 0x0000000d0800720c */ /* 0x040fe20003fa4070 */
[----:B------:R-:W-:-:S02]  /*1800*/  IMAD R16, R8, R6, R5 ;  /* 0x0000000608107224 */ /* 0x000fc400078e0205 */
[----:B------:R-:W-:-:S03]  /*1810*/  IMAD R17, R8, R7, R17 ;  /* 0x0000000708117224 */ /* 0x000fc600078e0211 */
[C---:B------:R-:W-:Y:S02]  /*1820*/  ISETP.GT.U32.AND P4, PT, R8.reuse, R16, PT ;  /* 0x000000100800720c */ /* 0x040fe40003f84070 */
[----:B------:R-:W-:-:S03]  /*1830*/  ISETP.GT.U32.AND P3, PT, R8, R17, PT ;  /* 0x000000110800720c */ /* 0x000fc60003f64070 */
[--C-:B------:R-:W-:Y:S02]  /*1840*/  @!P2 IMAD.IADD R18, R18, 0x1, -R8.reuse ;  /* 0x000000011212a824 */ /* 0x100fe400078e0a08 */
[----:B------:R-:W-:-:S03]  /*1850*/  @!P5 IMAD.IADD R13, R13, 0x1, -R8 ;  /* 0x000000010d0dd824 */ /* 0x000fc600078e0a08 */
[C---:B------:R-:W-:Y:S02]  /*1860*/  ISETP.GT.U32.AND P5, PT, R8.reuse, R18, PT ;  /* 0x000000120800720c */ /* 0x040fe40003fa4070 */
[----:B------:R-:W-:Y:S01]  /*1870*/  ISETP.GT.U32.AND P6, PT, R8, R13, PT ;  /* 0x0000000d0800720c */ /* 0x000fe20003fc4070 */
[--C-:B------:R-:W-:Y:S02]  /*1880*/  @!P4 IMAD.IADD R16, R16, 0x1, -R8.reuse ;  /* 0x000000011010c824 */ /* 0x100fe400078e0a08 */
[----:B------:R-:W-:Y:S01]  /*1890*/  @!P3 IMAD.IADD R17, R17, 0x1, -R8 ;  /* 0x000000011111b824 */ /* 0x000fe200078e0a08 */
[----:B------:R-:W-:Y:S02]  /*18a0*/  ISETP.GE.AND P3, PT, R24, RZ, PT ;  /* 0x000000ff1800720c */ /* 0x000fe40003f66270 */
[C---:B------:R-:W-:Y:S02]  /*18b0*/  ISETP.GT.U32.AND P4, PT, R8.reuse, R16, PT ;  /* 0x000000100800720c */ /* 0x040fe40003f84070 */
[----:B------:R-:W-:-:S03]  /*18c0*/  ISETP.GT.U32.AND P2, PT, R8, R17, PT ;  /* 0x000000110800720c */ /* 0x000fc60003f44070 */
[--C-:B------:R-:W-:Y:S02]  /*18d0*/  @!P5 IMAD.IADD R18, R18, 0x1, -R8.reuse ;  /* 0x000000011212d824 */ /* 0x100fe400078e0a08 */
[----:B------:R-:W-:Y:S01]  /*18e0*/  @!P6 IMAD.IADD R13, R13, 0x1, -R8 ;  /* 0x000000010d0de824 */ /* 0x000fe200078e0a08 */
[----:B------:R-:W-:-:S03]  /*18f0*/  ISETP.GE.AND P6, PT, R25, RZ, PT ;  /* 0x000000ff1900720c */ /* 0x000fc60003fc6270 */
[----:B------:R-:W-:Y:S01]  /*1900*/  @!P3 IMAD.MOV R18, RZ, RZ, -R18 ;  /* 0x000000ffff12b224 */ /* 0x000fe200078e0a12 */
[----:B------:R-:W-:Y:S01]  /*1910*/  ISETP.GE.AND P3, PT, R29, RZ, PT ;  /* 0x000000ff1d00720c */ /* 0x000fe20003f66270 */
[--C-:B------:R-:W-:Y:S01]  /*1920*/  @!P4 IMAD.IADD R16, R16, 0x1, -R8.reuse ;  /* 0x000000011010c824 */ /* 0x100fe200078e0a08 */
[----:B------:R-:W-:Y:S01]  /*1930*/  ISETP.GE.AND P4, PT, R27, RZ, PT ;  /* 0x000000ff1b00720c */ /* 0x000fe20003f86270 */
[----:B------:R-:W-:-:S06]  /*1940*/  @!P2 IMAD.IADD R17, R17, 0x1, -R8 ;  /* 0x000000011111a824 */ /* 0x000fcc00078e0a08 */
[----:B------:R-:W-:-:S04]  /*1950*/  @!P6 IMAD.MOV R17, RZ, RZ, -R17 ;  /* 0x000000ffff11e224 */ /* 0x000fc800078e0a11 */
[----:B------:R-:W-:Y:S02]  /*1960*/  @!P3 IMAD.MOV R13, RZ, RZ, -R13 ;  /* 0x000000ffff0db224 */ /* 0x000fe400078e0a0d */
[----:B------:R-:W-:Y:S01]  /*1970*/  @!P4 IMAD.MOV R16, RZ, RZ, -R16 ;  /* 0x000000ffff10c224 */ /* 0x000fe200078e0a10 */
[----:B--2---:R-:W-:-:S04]  /*1980*/  LOP3.LUT R2, R23, R0, RZ, 0xfc, !PT ;  /* 0x0000000017027212 */ /* 0x004fc800078efcff */
[C---:B------:R-:W-:Y:S02]  /*1990*/  LOP3.LUT R5, R2.reuse, 0x7e, RZ, 0xfc, !PT ;  /* 0x0000007e02057812 */ /* 0x040fe400078efcff */
[----:B------:R-:W-:Y:S02]  /*19a0*/  LOP3.LUT R6, R2, 0x7c, RZ, 0xfc, !PT ;  /* 0x0000007c02067812 */ /* 0x000fe400078efcff */
[----:B------:R-:W-:Y:S02]  /*19b0*/  ISETP.GE.AND P0, PT, R5, RZ, PT ;  /* 0x000000ff0500720c */ /* 0x000fe40003f06270 */
[----:B------:R-:W-:Y:S02]  /*19c0*/  IABS R5, R5 ;  /* 0x0000000500057213 */ /* 0x000fe40000000000 */
[----:B------:R-:W-:Y:S02]  /*19d0*/  ISETP.GE.AND P1, PT, R6, RZ, PT ;  /* 0x000000ff0600720c */ /* 0x000fe40003f26270 */
[----:B------:R-:W-:Y:S01]  /*19e0*/  IABS R6, R6 ;  /* 0x0000000600067213 */ /* 0x000fe20000000000 */
[----:B------:R-:W-:Y:S01]  /*19f0*/  IMAD.HI.U32 R20, R3, R5, RZ ;  /* 0x0000000503147227 */ /* 0x000fe200078e00ff */
[----:B------:R-:W-:-:S02]  /*1a00*/  LOP3.LUT R4, R2, 0x7a, RZ, 0xfc, !PT ;  /* 0x0000007a02047812 */ /* 0x000fc400078efcff */
[C---:B------:R-:W-:Y:S01]  /*1a10*/  LOP3.LUT R10, R2.reuse, 0x78, RZ, 0xfc, !PT ;  /* 0x00000078020a7812 */ /* 0x040fe200078efcff */
[----:B------:R-:W-:Y:S01]  /*1a20*/  IMAD.MOV R20, RZ, RZ, -R20 ;  /* 0x000000ffff147224 */ /* 0x000fe200078e0a14 */
[----:B------:R-:W-:Y:S01]  /*1a30*/  IABS R7, R4 ;  /* 0x0000000400077213 */ /* 0x000fe20000000000 */
[C---:B------:R-:W-:Y:S01]  /*1a40*/  IMAD.HI.U32 R19, R3.reuse, R6, RZ ;  /* 0x0000000603137227 */ /* 0x040fe200078e00ff */
[----:B------:R-:W-:Y:S02]  /*1a50*/  LOP3.LUT R0, R2, 0x76, RZ, 0xfc, !PT ;  /* 0x0000007602007812 */ /* 0x000fe400078efcff */
[----:B------:R-:W-:Y:S01]  /*1a60*/  IABS R15, R10 ;  /* 0x0000000a000f7213 */ /* 0x000fe20000000000 */
[----:B------:R-:W-:Y:S01]  /*1a70*/  IMAD R5, R26, R20, R5 ;  /* 0x000000141a057224 */ /* 0x000fe200078e0205 */
[----:B------:R-:W-:Y:S01]  /*1a80*/  IABS R14, R0 ;  /* 0x00000000000e7213 */ /* 0x000fe20000000000 */
[----:B------:R-:W-:Y:S01]  /*1a90*/  IMAD.MOV R19, RZ, RZ, -R19 ;  /* 0x000000ffff137224 */ /* 0x000fe200078e0a13 */
[----:B------:R-:W-:Y:S01]  /*1aa0*/  LOP3.LUT R8, R2, 0x74, RZ, 0xfc, !PT ;  /* 0x0000007402087812 */ /* 0x000fe200078efcff */
[----:B------:R-:W-:Y:S01]  /*1ab0*/  IMAD.HI.U32 R12, R3, R7, RZ ;  /* 0x00000007030c7227 */ /* 0x000fe200078e00ff */
[----:B------:R-:W-:-:S02]  /*1ac0*/  ISETP.GT.U32.AND P5, PT, R26, R5, PT ;  /* 0x000000051a00720c */ /* 0x000fc40003fa4070 */
[----:B------:R-:W-:Y:S01]  /*1ad0*/  ISETP.GE.AND P3, PT, R4, RZ, PT ;  /* 0x000000ff0400720c */ /* 0x000fe20003f66270 */
[----:B------:R-:W-:Y:S01]  /*1ae0*/  IMAD R6, R26, R19, R6 ;  /* 0x000000131a067224 */ /* 0x000fe200078e0206 */
[----:B------:R-:W-:Y:S01]  /*1af0*/  LOP3.LUT R4, R2, 0x72, RZ, 0xfc, !PT ;  /* 0x0000007202047812 */ /* 0x000fe200078efcff */
[----:B------:R-:W-:-:S03]  /*1b00*/  IMAD.HI.U32 R11, R3, R15, RZ ;  /* 0x0000000f030b7227 */ /* 0x000fc600078e00ff */
[----:B------:R-:W-:Y:S01]  /*1b10*/  ISETP.GT.U32.AND P2, PT, R26, R6, PT ;  /* 0x000000061a00720c */ /* 0x000fe20003f44070 */
[----:B------:R-:W-:Y:S02]  /*1b20*/  IMAD.MOV R12, RZ, RZ, -R12 ;  /* 0x000000ffff0c7224 */ /* 0x000fe400078e0a0c */
[----:B------:R-:W-:-:S04]  /*1b30*/  IMAD.HI.U32 R9, R3, R14, RZ ;  /* 0x0000000e03097227 */ /* 0x000fc800078e00ff */
[--C-:B------:R-:W-:Y:S01]  /*1b40*/  @!P5 IMAD.IADD R5, R5, 0x1, -R26.reuse ;  /* 0x000000010505d824 */ /* 0x100fe200078e0a1a */
[----:B------:R-:W-:Y:S01]  /*1b50*/  ISETP.NE.AND P5, PT, RZ, c[0x0][0x178], PT ;  /* 0x00005e00ff007a0c */ /* 0x000fe20003fa5270 */
[----:B------:R-:W-:Y:S02]  /*1b60*/  IMAD.MOV R11, RZ, RZ, -R11 ;  /* 0x000000ffff0b7224 */ /* 0x000fe400078e0a0b */
[C---:B------:R-:W-:Y:S01]  /*1b70*/  IMAD R7, R26.reuse, R12, R7 ;  /* 0x0000000c1a077224 */ /* 0x040fe200078e0207 */
[C---:B------:R-:W-:Y:S01]  /*1b80*/  ISETP.GT.U32.AND P6, PT, R26.reuse, R5, PT ;  /* 0x000000051a00720c */ /* 0x040fe20003fc4070 */
[----:B------:R-:W-:Y:S01]  /*1b90*/  IMAD.MOV R9, RZ, RZ, -R9 ;  /* 0x000000ffff097224 */ /* 0x000fe200078e0a09 */
[----:B------:R-:W-:Y:S01]  /*1ba0*/  LOP3.LUT R12, RZ, c[0x0][0x178], RZ, 0x33, !PT ;  /* 0x00005e00ff0c7a12 */ /* 0x000fe200078e33ff */
[C---:B------:R-:W-:Y:S01]  /*1bb0*/  IMAD R15, R26.reuse, R11, R15 ;  /* 0x0000000b1a0f7224 */ /* 0x040fe200078e020f */
[----:B------:R-:W-:Y:S01]  /*1bc0*/  ISETP.GT.U32.AND P4, PT, R26, R7, PT ;  /* 0x000000071a00720c */ /* 0x000fe20003f84070 */
[----:B------:R-:W-:Y:S01]  /*1bd0*/  @!P2 IMAD.IADD R6, R6, 0x1, -R26 ;  /* 0x000000010606a824 */ /* 0x000fe200078e0a1a */
[----:B------:R-:W-:Y:S01]  /*1be0*/  SEL R18, R12, R18, !P5 ;  /* 0x000000120c127207 */ /* 0x000fe20006800000 */
[----:B------:R-:W-:Y:S01]  /*1bf0*/  IMAD R14, R26, R9, R14 ;  /* 0x000000091a0e7224 */ /* 0x000fe200078e020e */
[----:B------:R-:W-:-:S02]  /*1c00*/  SEL R28, R12, R17, !P5 ;  /* 0x000000110c1c7207 */ /* 0x000fc40006800000 */
[C---:B------:R-:W-:Y:S02]  /*1c10*/  SEL R16, R12.reuse, R16, !P5 ;  /* 0x000000100c107207 */ /* 0x040fe40006800000 */
[----:B------:R-:W-:Y:S01]  /*1c20*/  SEL R12, R12, R13, !P5 ;  /* 0x0000000d0c0c7207 */ /* 0x000fe20006800000 */
[--C-:B------:R-:W-:Y:S01]  /*1c30*/  @!P6 IMAD.IADD R5, R5, 0x1, -R26.reuse ;  /* 0x000000010505e824 */ /* 0x100fe200078e0a1a */
[C---:B------:R-:W-:Y:S01]  /*1c40*/  ISETP.GT.U32.AND P5, PT, R26.reuse, R15, PT ;  /* 0x0000000f1a00720c */ /* 0x040fe20003fa4070 */
[----:B------:R-:W-:Y:S01]  /*1c50*/  STL [R1+0x1a88], R28 ;  /* 0x001a881c01007387 */ /* 0x000fe20000100800 */
[C---:B------:R-:W-:Y:S01]  /*1c60*/  ISETP.GT.U32.AND P2, PT, R26.reuse, R6, PT ;  /* 0x000000061a00720c */ /* 0x040fe20003f44070 */
[----:B------:R-:W-:Y:S01]  /*1c70*/  @!P4 IMAD.IADD R7, R7, 0x1, -R26 ;  /* 0x000000010707c824 */ /* 0x000fe200078e0a1a */
[----:B------:R-:W-:Y:S01]  /*1c80*/  ISETP.GT.U32.AND P6, PT, R26, R14, PT ;  /* 0x0000000e1a00720c */ /* 0x000fe20003fc4070 */
[----:B------:R-:W-:Y:S01]  /*1c90*/  STL [R1+0xe4], R18 ;  /* 0x0000e41201007387 */ /* 0x000fe20000100800 */
[----:B------:R-:W-:Y:S01]  /*1ca0*/  IABS R11, R8 ;  /* 0x00000008000b7213 */ /* 0x000fe20000000000 */
[----:B------:R-:W-:Y:S01]  /*1cb0*/  @!P0 IMAD.MOV R5, RZ, RZ, -R5 ;  /* 0x000000ffff058224 */ /* 0x000fe200078e0a05 */
[----:B------:R-:W-:Y:S01]  /*1cc0*/  ISETP.GE.AND P4, PT, R0, RZ, PT ;  /* 0x000000ff0000720c */ /* 0x000fe20003f86270 */
[----:B------:R-:W-:Y:S02]  /*1cd0*/  STL [R1+0xf4], R16 ;  /* 0x0000f41001007387 */ /* 0x000fe40000100800 */
[----:B------:R-:W-:-:S02]  /*1ce0*/  IMAD.HI.U32 R9, R3, R11, RZ ;  /* 0x0000000b03097227 */ /* 0x000fc400078e00ff */
[----:B------:R0:W-:Y:S02]  /*1cf0*/  STL [R1+0xf8], R12 ;  /* 0x0000f80c01007387 */ /* 0x0001e40000100800 */
[--C-:B------:R-:W-:Y:S01]  /*1d00*/  @!P5 IMAD.IADD R15, R15, 0x1, -R26.reuse ;  /* 0x000000010f0fd824 */ /* 0x100fe200078e0a1a */
[----:B------:R-:W-:Y:S01]  /*1d10*/  ISETP.GT.U32.AND P5, PT, R26, R7, PT ;  /* 0x000000071a00720c */ /* 0x000fe20003fa4070 */
[--C-:B------:R-:W-:Y:S01]  /*1d20*/  @!P2 IMAD.IADD R6, R6, 0x1, -R26.reuse ;  /* 0x000000010606a824 */ /* 0x100fe200078e0a1a */
[----:B------:R-:W-:Y:S01]  /*1d30*/  ISETP.GE.AND P2, PT, R10, RZ, PT ;  /* 0x000000ff0a00720c */ /* 0x000fe20003f46270 */
[----:B------:R-:W-:Y:S01]  /*1d40*/  @!P6 IMAD.IADD R14, R14, 0x1, -R26 ;  /* 0x000000010e0ee824 */ /* 0x000fe200078e0a1a */
[----:B------:R-:W-:Y:S01]  /*1d50*/  IABS R10, R4 ;  /* 0x00000004000a7213 */ /* 0x000fe20000000000 */
[----:B------:R-:W-:Y:S01]  /*1d60*/  IMAD.MOV R9, RZ, RZ, -R9 ;  /* 0x000000ffff097224 */ /* 0x000fe200078e0a09 */
[C---:B------:R-:W-:Y:S01]  /*1d70*/  ISETP.GT.U32.AND P0, PT, R26.reuse, R15, PT ;  /* 0x0000000f1a00720c */ /* 0x040fe20003f04070 */
[----:B------:R-:W-:Y:S01]  /*1d80*/  @!P1 IMAD.MOV R6, RZ, RZ, -R6 ;  /* 0x000000ffff069224 */ /* 0x000fe200078e0a06 */
[C---:B------:R-:W-:Y:S01]  /*1d90*/  ISETP.GT.U32.AND P6, PT, R26.reuse, R14, PT ;  /* 0x0000000e1a00720c */ /* 0x040fe20003fc4070 */
[----:B------:R-:W-:Y:S01]  /*1da0*/  IMAD R0, R26, R9, R11 ;  /* 0x000000091a007224 */ /* 0x000fe200078e020b */
[C---:B------:R-:W-:Y:S01]  /*1db0*/  LOP3.LUT R9, R2.reuse, 0x70, RZ, 0xfc, !PT ;  /* 0x0000007002097812 */ /* 0x040fe200078efcff */
[----:B------:R-:W-:Y:S01]  /*1dc0*/  IMAD.HI.U32 R11, R3, R10, RZ ;  /* 0x0000000a030b7227 */ /* 0x000fe200078e00ff */
[----:B0-----:R-:W-:Y:S01]  /*1dd0*/  LOP3.LUT R12, R2, 0x6e, RZ, 0xfc, !PT ;  /* 0x0000006e020c7812 */ /* 0x001fe200078efcff */
[----:B------:R0:W-:Y:S01]  /*1de0*/  STL [R1+0x1b04], R5 ;  /* 0x001b040501007387 */ /* 0x0001e20000100800 */
[----:B------:R-:W-:Y:S01]  /*1df0*/  ISETP.GT.U32.AND P1, PT, R26, R0, PT ;  /* 0x000000001a00720c */ /* 0x000fe20003f24070 */
[----:B------:R-:W-:Y:S01]  /*1e00*/  IMAD.MOV R11, RZ, RZ, -R11 ;  /* 0x000000ffff0b7224 */ /* 0x000fe200078e0a0b */
[----:B------:R-:W-:Y:S01]  /*1e10*/  IABS R17, R9 ;  /* 0x0000000900117213 */ /* 0x000fe20000000000 */
[----:B------:R-:W-:Y:S01]  /*1e20*/  @!P5 IMAD.IADD R7, R7, 0x1, -R26 ;  /* 0x000000010707d824 */ /* 0x000fe200078e0a1a */
[----:B------:R-:W-:Y:S01]  /*1e30*/  ISETP.GE.AND P5, PT, R8, RZ, PT ;  /* 0x000000ff0800720c */ /* 0x000fe20003fa6270 */
[----:B------:R-:W-:Y:S01]  /*1e40*/  IMAD R8, R26, R11, R10 ;  /* 0x0000000b1a087224 */ /* 0x000fe200078e020a */
[----:B------:R-:W-:Y:S01]  /*1e50*/  IABS R18, R12 ;  /* 0x0000000c00127213 */ /* 0x000fe20000000000 */
[----:B------:R-:W-:Y:S01]  /*1e60*/  @!P6 IMAD.IADD R14, R14, 0x1, -R26 ;  /* 0x000000010e0ee824 */ /* 0x000fe200078e0a1a */
[----:B------:R-:W-:Y:S01]  /*1e70*/  STL [R1+0x1b08], R6 ;  /* 0x001b080601007387 */ /* 0x000fe20000100800 */
[----:B------:R-:W-:Y:S01]  /*1e80*/  IMAD.HI.U32 R10, R3, R17, RZ ;  /* 0x00000011030a7227 */ /* 0x000fe200078e00ff */
[----:B------:R-:W-:-:S03]  /*1e90*/  ISETP.GT.U32.AND P6, PT, R26, R8, PT ;  /* 0x000000081a00720c */ /* 0x000fc60003fc4070 */
[----:B------:R-:W-:Y:S01]  /*1ea0*/  @!P1 IMAD.IADD R0, R0, 0x1, -R26 ;  /* 0x0000000100009824 */ /* 0x000fe200078e0a1a */
[----:B------:R-:W-:Y:S01]  /*1eb0*/  ISETP.GE.AND P1, PT, R9, RZ, PT ;  /* 0x000000ff0900720c */ /* 0x000fe20003f26270 */
[----:B------:R-:W-:Y:S01]  /*1ec0*/  IMAD.MOV R10, RZ, RZ, -R10 ;  /* 0x000000ffff0a7224 */ /* 0x000fe200078e0a0a */
[----:B------:R-:W-:Y:S01]  /*1ed0*/  LOP3.LUT R9, R2, 0x6c, RZ, 0xfc, !PT ;  /* 0x0000006c02097812 */ /* 0x000fe200078efcff */
[--C-:B------:R-:W-:Y:S01]  /*1ee0*/  @!P0 IMAD.IADD R15, R15, 0x1, -R26.reuse ;  /* 0x000000010f0f8824 */ /* 0x100fe200078e0a1a */
[----:B------:R-:W-:Y:S01]  /*1ef0*/  ISETP.GE.AND P0, PT, R4, RZ, PT ;  /* 0x000000ff0400720c */ /* 0x000fe20003f06270 */
[----:B------:R-:W-:Y:S01]  /*1f00*/  IMAD R17, R26, R10, R17 ;  /* 0x0000000a1a117224 */ /* 0x000fe200078e0211 */
[----:B------:R-:W-:Y:S01]  /*1f10*/  LOP3.LUT R4, R2, 0x6a, RZ, 0xfc, !PT ;  /* 0x0000006a02047812 */ /* 0x000fe200078efcff */
[----:B------:R-:W-:Y:S01]  /*1f20*/  IMAD.HI.U32 R10, R3, R18, RZ ;  /* 0x00000012030a7227 */ /* 0x000fe200078e00ff */
[----:B------:R-:W-:Y:S02]  /*1f30*/  IABS R11, R9 ;  /* 0x00000009000b7213 */ /* 0x000fe40000000000 */
[----:B------:R-:W-:Y:S01]  /*1f40*/  IABS R13, R4 ;  /* 0x00000004000d7213 */ /* 0x000fe20000000000 */
[----:B------:R-:W-:Y:S01]  /*1f50*/  @!P6 IMAD.IADD R8, R8, 0x1, -R26 ;  /* 0x000000010808e824 */ /* 0x000fe200078e0a1a */
[----:B------:R-:W-:Y:S01]  /*1f60*/  ISETP.GT.U32.AND P6, PT, R26, R0, PT ;  /* 0x000000001a00720c */ /* 0x000fe20003fc4070 */
[----:B------:R-:W-:-:S02]  /*1f70*/  IMAD.MOV R10, RZ, RZ, -R10 ;  /* 0x000000ffff0a7224 */ /* 0x000fc400078e0a0a */
[----:B------:R-:W-:Y:S01]  /*1f80*/  @!P3 IMAD.MOV R7, RZ, RZ, -R7 ;  /* 0x000000ffff07b224 */ /* 0x000fe200078e0a07 */
[C---:B------:R-:W-:Y:S01]  /*1f90*/  ISETP.GT.U32.AND P3, PT, R26.reuse, R17, PT ;  /* 0x000000111a00720c */ /* 0x040fe20003f64070 */
[----:B------:R-:W-:Y:S02]  /*1fa0*/  IMAD R18, R26, R10, R18 ;  /* 0x0000000a1a127224 */ /* 0x000fe400078e0212 */
[----:B------:R-:W-:Y:S01]  /*1fb0*/  IMAD.MOV.U32 R16, RZ, RZ, R15 ;  /* 0x000000ffff107224 */ /* 0x000fe200078e000f */
[----:B------:R-:W-:Y:S01]  /*1fc0*/  STL [R1+0x1b0c], R7 ;  /* 0x001b0c0701007387 */ /* 0x000fe20000100800 */
[----:B0-----:R-:W-:Y:S01]  /*1fd0*/  IMAD.MOV.U32 R5, RZ, RZ, R14 ;  /* 0x000000ffff057224 */ /* 0x001fe200078e000e */
[----:B------:R-:W-:Y:S01]  /*1fe0*/  LOP3.LUT R14, R2, 0x66, RZ, 0xfc, !PT ;  /* 0x00000066020e7812 */ /* 0x000fe200078efcff */
[----:B------:R-:W-:Y:S01]  /*1ff0*/  @!P2 IMAD.MOV R16, RZ, RZ, -R16 ;  /* 0x000000ffff10a224 */ /* 0x000fe200078e0a10 */
[----:B------:R-:W-:Y:S01]  /*2000*/  ISETP.GT.U32.AND P2, PT, R26, R8, PT ;  /* 0x000000081a00720c */ /* 0x000fe20003f44070 */
[--C-:B------:R-:W-:Y:S01]  /*2010*/  @!P6 IMAD.IADD R0, R0, 0x1, -R26.reuse ;  /* 0x000000010000e824 */ /* 0x100fe200078e0a1a */
[----:B------:R-:W-:Y:S01]  /*2020*/  ISETP.GT.U32.AND P6, PT, R26, R18, PT ;  /* 0x000000121a00720c */ /* 0x000fe20003fc4070 */
[----:B------:R-:W-:Y:S01]  /*2030*/  @!P4 IMAD.MOV R5, RZ, RZ, -R5 ;  /* 0x000000ffff05c224 */ /* 0x000fe200078e0a05 */
[----:B------:R-:W-:Y:S01]  /*2040*/  STL [R1+0x30], R16 ;  /* 0x0000301001007387 */ /* 0x000fe20000100800 */
[----:B------:R-:W-:Y:S01]  /*2050*/  @!P3 IMAD.IADD R17, R17, 0x1, -R26 ;  /* 0x000000011111b824 */ /* 0x000fe200078e0a1a */
[----:B------:R-:W-:Y:S01]  /*2060*/  ISETP.GE.AND P4, PT, R12, RZ, PT ;  /* 0x000000ff0c00720c */ /* 0x000fe20003f86270 */
[----:B------:R-:W-:Y:S01]  /*2070*/  IMAD.HI.U32 R10, R3, R11, RZ ;  /* 0x0000000b030a7227 */ /* 0x000fe200078e00ff */
[----:B------:R0:W-:Y:S01]  /*2080*/  STL [R1+0x40], R5 ;  /* 0x0000400501007387 */ /* 0x0001e20000100800 */
[----:B------:R-:W-:-:S02]  /*2090*/  ISETP.GE.AND P3, PT, R4, RZ, PT ;  /* 0x000000ff0400720c */ /* 0x000fc40003f66270 */
[----:B------:R-:W-:Y:S01]  /*20a0*/  IMAD.HI.U32 R12, R3, R13, RZ ;  /* 0x0000000d030c7227 */ /* 0x000fe200078e00ff */
[----:B------:R-:W-:Y:S02]  /*20b0*/  LOP3.LUT R4, R2, 0x68, RZ, 0xfc, !PT ;  /* 0x0000006802047812 */ /* 0x000fe400078efcff */
[----:B------:R-:W-:Y:S01]  /*20c0*/  IABS R15, R14 ;  /* 0x0000000e000f7213 */ /* 0x000fe20000000000 */
[--C-:B------:R-:W-:Y:S01]  /*20d0*/  @!P6 IMAD.IADD R18, R18, 0x1, -R26.reuse ;  /* 0x000000011212e824 */ /* 0x100fe200078e0a1a */
[----:B------:R-:W-:Y:S01]  /*20e0*/  ISETP.GT.U32.AND P6, PT, R26, R17, PT ;  /* 0x000000111a00720c */ /* 0x000fe20003fc4070 */
[----:B------:R-:W-:Y:S01]  /*20f0*/  @!P2 IMAD.IADD R8, R8, 0x1, -R26 ;  /* 0x000000010808a824 */ /* 0x000fe200078e0a1a */
[----:B------:R-:W-:Y:S01]  /*2100*/  ISETP.GE.AND P2, PT, R9, RZ, PT ;  /* 0x000000ff0900720c */ /* 0x000fe20003f46270 */
[----:B0-----:R-:W-:Y:S01]  /*2110*/  IMAD.MOV.U32 R5, RZ, RZ, R0 ;  /* 0x000000ffff057224 */ /* 0x001fe200078e0000 */
[C---:B------:R-:W-:Y:S01]  /*2120*/  LOP3.LUT R0, R2.reuse, 0x62, RZ, 0xfc, !PT ;  /* 0x0000006202007812 */ /* 0x040fe200078efcff */
[----:B------:R-:W-:Y:S01]  /*2130*/  IMAD.MOV R10, RZ, RZ, -R10 ;  /* 0x000000ffff0a7224 */ /* 0x000fe200078e0a0a */
[----:B------:R-:W-:Y:S01]  /*2140*/  LOP3.LUT R7, R2, 0x12, RZ, 0xfc, !PT ;  /* 0x0000001202077812 */ /* 0x000fe200078efcff */
[----:B------:R-:W-:Y:S01]  /*2150*/  @!P5 IMAD.MOV R5, RZ, RZ, -R5 ;  /* 0x000000ffff05d224 */ /* 0x000fe200078e0a05 */
[----:B------:R-:W-:Y:S01]  /*2160*/  ISETP.GT.U32.AND P5, PT, R26, R18, PT ;  /* 0x000000121a00720c */ /* 0x000fe20003fa4070 */
[----:B------:R-:W-:-:S02]  /*2170*/  IMAD.MOV R9, RZ, RZ, -R12 ;  /* 0x000000ffff097224 */ /* 0x000fc400078e0a0c */
[C---:B------:R-:W-:Y:S01]  /*2180*/  IMAD R11, R26.reuse, R10, R11 ;  /* 0x0000000a1a0b7224 */ /* 0x040fe200078e020b */
[----:B------:R0:W-:Y:S01]  /*2190*/  STL [R1+0x50], R5 ;  /* 0x0000500501007387 */ /* 0x0001e20000100800 */
[----:B------:R-:W-:Y:S01]  /*21a0*/  IMAD R13, R26, R9, R13 ;  /* 0x000000091a0d7224 */ /* 0x000fe200078e020d */
[----:B------:R-:W-:Y:S01]  /*21b0*/  IABS R9, R4 ;  /* 0x0000000400097213 */ /* 0x000fe20000000000 */
[----:B------:R-:W-:Y:S01]  /*21c0*/  @!P6 IMAD.IADD R17, R17, 0x1, -R26 ;  /* 0x000000011111e824 */ /* 0x000fe200078e0a1a */
[----:B------:R-:W-:Y:S02]  /*21d0*/  LOP3.LUT R10, R2, 0x64, RZ, 0xfc, !PT ;  /* 0x00000064020a7812 */ /* 0x000fe400078efcff */
[----:B------:R-:W-:Y:S01]  /*21e0*/  ISETP.GT.U32.AND P6, PT, R26, R13, PT ;  /* 0x0000000d1a00720c */ /* 0x000fe20003fc4070 */
[----:B------:R-:W-:Y:S01]  /*21f0*/  IMAD.HI.U32 R16, R3, R9, RZ ;  /* 0x0000000903107227 */ /* 0x000fe200078e00ff */
[----:B------:R-:W-:-:S03]  /*2200*/  IABS R12, R10 ;  /* 0x0000000a000c7213 */ /* 0x000fc60000000000 */
[----:B0-----:R-:W-:Y:S01]  /*2210*/  IMAD.MOV.U32 R5, RZ, RZ, R8 ;  /* 0x000000ffff057224 */ /* 0x001fe200078e0008 */
[----:B------:R-:W-:Y:S01]  /*2220*/  IABS R8, R0 ;  /* 0x0000000000087213 */ /* 0x000fe20000000000 */
[----:B------:R-:W-:Y:S02]  /*2230*/  IMAD.MOV R16, RZ, RZ, -R16 ;  /* 0x000000ffff107224 */ /* 0x000fe400078e0a10 */
[----:B------:R-:W-:Y:S01]  /*2240*/  @!P0 IMAD.MOV R5, RZ, RZ, -R5 ;  /* 0x000000ffff058224 */ /* 0x000fe200078e0a05 */
[C---:B------:R-:W-:Y:S01]  /*2250*/  ISETP.GT.U32.AND P0, PT, R26.reuse, R11, PT ;  /* 0x0000000b1a00720c */ /* 0x040fe20003f04070 */
[----:B------:R-:W-:Y:S02]  /*2260*/  IMAD R9, R26, R16, R9 ;  /* 0x000000101a097224 */ /* 0x000fe400078e0209 */
[--C-:B------:R-:W-:Y:S01]  /*2270*/  @!P6 IMAD.IADD R13, R13, 0x1, -R26.reuse ;  /* 0x000000010d0de824 */ /* 0x100fe200078e0a1a */
[----:B------:R0:W-:Y:S01]  /*2280*/  STL [R1+0x58], R5 ;  /* 0x0000580501007387 */ /* 0x0001e20000100800 */
[----:B------:R-:W-:Y:S01]  /*2290*/  @!P5 IMAD.IADD R18, R18, 0x1, -R26 ;  /* 0x000000011212d824 */ /* 0x000fe200078e0a1a */
[----:B------:R-:W-:Y:S01]  /*22a0*/  ISETP.GE.AND P5, PT, R4, RZ, PT ;  /* 0x000000ff0400720c */ /* 0x000fe20003fa6270 */
[----:B------:R-:W-:Y:S01]  /*22b0*/  IMAD.HI.U32 R16, R3, R15, RZ ;  /* 0x0000000f03107227 */ /* 0x000fe200078e00ff */
[----:B------:R-:W-:-:S03]  /*22c0*/  ISETP.GT.U32.AND P6, PT, R26, R13, PT ;  /* 0x0000000d1a00720c */ /* 0x000fc60003fc4070 */
[----:B------:R-:W-:-:S04]  /*22d0*/  IMAD.HI.U32 R4, R3, R12, RZ ;  /* 0x0000000c03047227 */ /* 0x000fc800078e00ff */
[----:B------:R-:W-:Y:S01]  /*22e0*/  @!P0 IMAD.IADD R11, R11, 0x1, -R26 ;  /* 0x000000010b0b8824 */ /* 0x000fe200078e0a1a */
[C---:B------:R-:W-:Y:S01]  /*22f0*/  ISETP.GT.U32.AND P0, PT, R26.reuse, R9, PT ;  /* 0x000000091a00720c */ /* 0x040fe20003f04070 */
[----:B0-----:R-:W-:Y:S02]  /*2300*/  IMAD.MOV.U32 R5, RZ, RZ, R17 ;  /* 0x000000ffff057224 */ /* 0x001fe400078e0011 */
[----:B------:R-:W-:Y:S02]  /*2310*/  IMAD.MOV R16, RZ, RZ, -R16 ;  /* 0x000000ffff107224 */ /* 0x000fe400078e0a10 */
[----:B------:R-:W-:Y:S01]  /*2320*/  @!P1 IMAD.MOV R5, RZ, RZ, -R5 ;  /* 0x000000ffff059224 */ /* 0x000fe200078e0a05 */
[C---:B------:R-:W-:Y:S01]  /*2330*/  ISETP.GT.U32.AND P1, PT, R26.reuse, R11, PT ;  /* 0x0000000b1a00720c */ /* 0x040fe20003f24070 */
[----:B------:R-:W-:Y:S02]  /*2340*/  IMAD.MOV R4, RZ, RZ, -R4 ;  /* 0x000000ffff047224 */ /* 0x000fe400078e0a04 */
[----:B------:R-:W-:Y:S01]  /*2350*/  IMAD.HI.U32 R17, R3, R8, RZ ;  /* 0x0000000803117227 */ /* 0x000fe200078e00ff */
[----:B------:R0:W-:Y:S03]  /*2360*/  STL [R1+0xbc], R5 ;  /* 0x0000bc0501007387 */ /* 0x0001e60000100800 */
[----:B------:R-:W-:-:S02]  /*2370*/  IMAD R15, R26, R16, R15 ;  /* 0x000000101a0f7224 */ /* 0x000fc400078e020f */
[----:B------:R-:W-:Y:S01]  /*2380*/  IMAD R12, R26, R4, R12 ;  /* 0x000000041a0c7224 */ /* 0x000fe200078e020c */
[----:B------:R-:W-:Y:S01]  /*2390*/  LOP3.LUT R4, R2, 0x60, RZ, 0xfc, !PT ;  /* 0x0000006002047812 */ /* 0x000fe200078efcff */
[--C-:B------:R-:W-:Y:S02]  /*23a0*/  @!P6 IMAD.IADD R13, R13, 0x1, -R26.reuse ;  /* 0x000000010d0de824 */ /* 0x100fe400078e0a1a */
[----:B------:R-:W-:Y:S01]  /*23b0*/  @!P1 IMAD.IADD R11, R11, 0x1, -R26 ;  /* 0x000000010b0b9824 */ /* 0x000fe200078e0a1a */
[C---:B------:R-:W-:Y:S01]  /*23c0*/  ISETP.GT.U32.AND P1, PT, R26.reuse, R15, PT ;  /* 0x0000000f1a00720c */ /* 0x040fe20003f24070 */
[----:B0-----:R-:W-:Y:S01]  /*23d0*/  IMAD.MOV.U32 R5, RZ, RZ, R18 ;  /* 0x000000ffff057224 */ /* 0x001fe200078e0012 */
[----:B------:R-:W-:Y:S01]  /*23e0*/  ISETP.GT.U32.AND P6, PT, R26, R12, PT ;  /* 0x0000000c1a00720c */ /* 0x000fe20003fc4070 */
[----:B------:R-:W-:Y:S02]  /*23f0*/  @!P0 IMAD.IADD R9, R9, 0x1, -R26 ;  /* 0x0000000109098824 */ /* 0x000fe400078e0a1a */
[----:B------:R-:W-:Y:S01]  /*2400*/  @!P4 IMAD.MOV R5, RZ, RZ, -R5 ;  /* 0x000000ffff05c224 */ /* 0x000fe200078e0a05 */
[----:B------:R-:W-:Y:S01]  /*2410*/  ISETP.GE.AND P4, PT, R14, RZ, PT ;  /* 0x000000ff0e00720c */ /* 0x000fe20003f86270 */
[----:B------:R-:W-:Y:S01]  /*2420*/  IMAD.MOV R14, RZ, RZ, -R17 ;  /* 0x000000ffff0e7224 */ /* 0x000fe200078e0a11 */
[C---:B------:R-:W-:Y:S01]  /*2430*/  ISETP.GT.U32.AND P0, PT, R26.reuse, R9, PT ;  /* 0x000000091a00720c */ /* 0x040fe20003f04070 */
[----:B------:R-:W-:Y:S01]  /*2440*/  IMAD.MOV.U32 R6, RZ, RZ, R11 ;  /* 0x000000ffff067224 */ /* 0x000fe200078e000b */
[----:B------:R0:W-:Y:S01]  /*2450*/  STL [R1+0x5c], R5 ;  /* 0x00005c0501007387 */ /* 0x0001e20000100800 */
[----:B------:R-:W-:Y:S01]  /*2460*/  IMAD R8, R26, R14, R8 ;  /* 0x0000000e1a087224 */ /* 0x000fe200078e0208 */
[----:B------:R-:W-:Y:S01]  /*2470*/  IABS R14, R4 ;  /* 0x00000004000e7213 */ /* 0x000fe20000000000 */
[----:B------:R-:W-:-:S02]  /*2480*/  @!P1 IMAD.IADD R15, R15, 0x1, -R26 ;  /* 0x000000010f0f9824 */ /* 0x000fc400078e0a1a */
[----:B------:R-:W-:Y:S02]  /*2490*/  @!P6 IMAD.IADD R12, R12, 0x1, -R26 ;  /* 0x000000010c0ce824 */ /* 0x000fe400078e0a1a */
[----:B------:R-:W-:Y:S01]  /*24a0*/  IMAD.MOV.U32 R11, RZ, RZ, R14 ;  /* 0x000000ffff0b7224 */ /* 0x000fe200078e000e */
[----:B------:R-:W-:Y:S01]  /*24b0*/  ISETP.GT.U32.AND P1, PT, R26, R15, PT ;  /* 0x0000000f1a00720c */ /* 0x000fe20003f24070 */
[----:B------:R-:W-:Y:S01]  /*24c0*/  @!P2 IMAD.MOV R6, RZ, RZ, -R6 ;  /* 0x000000ffff06a224 */ /* 0x000fe200078e0a06 */
[----:B------:R-:W-:Y:S01]  /*24d0*/  ISETP.GE.AND P2, PT, R10, RZ, PT ;  /* 0x000000ff0a00720c */ /* 0x000fe20003f46270 */
[----:B0-----:R-:W-:Y:S01]  /*24e0*/  IMAD.MOV.U32 R5, RZ, RZ, R13 ;  /* 0x000000ffff057224 */ /* 0x001fe200078e000d */
[----:B------:R-:W-:Y:S01]  /*24f0*/  LOP3.LUT R10, R2, 0x5e, RZ, 0xfc, !PT ;  /* 0x0000005e020a7812 */ /* 0x000fe200078efcff */
[----:B------:R-:W-:Y:S01]  /*2500*/  IMAD.HI.U32 R13, R3, R11, RZ ;  /* 0x0000000b030d7227 */ /* 0x000fe200078e00ff */
[C---:B------:R-:W-:Y:S01]  /*2510*/  ISETP.GT.U32.AND P6, PT, R26.reuse, R12, PT ;  /* 0x0000000c1a00720c */ /* 0x040fe20003fc4070 */
[----:B------:R-:W-:Y:S01]  /*2520*/  STL [R1+0x60], R6 ;  /* 0x0000600601007387 */ /* 0x000fe20000100800 */
[----:B------:R-:W-:Y:S01]  /*2530*/  IABS R14, R10 ;  /* 0x0000000a000e7213 */ /* 0x000fe20000000000 */
[----:B------:R-:W-:Y:S01]  /*2540*/  @!P3 IMAD.MOV R5, RZ, RZ, -R5 ;  /* 0x000000ffff05b224 */ /* 0x000fe200078e0a05 */
[----:B------:R-:W-:Y:S01]  /*2550*/  ISETP.GT.U32.AND P3, PT, R26, R8, PT ;  /* 0x000000081a00720c */ /* 0x000fe20003f64070 */
[----:B------:R-:W-:Y:S01]  /*2560*/  @!P0 IMAD.IADD R9, R9, 0x1, -R26 ;  /* 0x0000000109098824 */ /* 0x000fe200078e0a1a */
[----:B------:R-:W-:Y:S01]  /*2570*/  ISETP.GE.AND P0, PT, R0, RZ, PT ;  /* 0x000000ff0000720c */ /* 0x000fe20003f06270 */
[----:B------:R-:W-:Y:S01]  /*2580*/  IMAD.MOV R0, RZ, RZ, -R13 ;  /* 0x000000ffff007224 */ /* 0x000fe200078e0a0d */
[----:B------:R0:W-:Y:S01]  /*2590*/  STL [R1+0xb4], R5 ;  /* 0x0000b40501007387 */ /* 0x0001e20000100800 */
[----:B------:R-:W-:Y:S01]  /*25a0*/  IMAD.HI.U32 R16, R3, R14, RZ ;  /* 0x0000000e03107227 */ /* 0x000fe200078e00ff */
[----:B------:R-:W-:-:S03]  /*25b0*/  LOP3.LUT R13, R2, 0x5c, RZ, 0xfc, !PT ;  /* 0x0000005c020d7812 */ /* 0x000fc600078efcff */
[----:B------:R-:W-:Y:S01]  /*25c0*/  IMAD R11, R26, R0, R11 ;  /* 0x000000001a0b7224 */ /* 0x000fe200078e020b */
[----:B------:R-:W-:Y:S01]  /*25d0*/  IABS R0, R13 ;  /* 0x0000000d00007213 */ /* 0x000fe20000000000 */
[--C-:B------:R-:W-:Y:S01]  /*25e0*/  @!P1 IMAD.IADD R15, R15, 0x1, -R26.reuse ;  /* 0x000000010f0f9824 */ /* 0x100fe200078e0a1a */
[----:B------:R-:W-:Y:S01]  /*25f0*/  ISETP.GE.AND P1, PT, R4, RZ, PT ;  /* 0x000000ff0400720c */ /* 0x000fe20003f26270 */
[----:B------:R-:W-:Y:S01]  /*2600*/  @!P3 IMAD.IADD R8, R8, 0x1, -R26 ;  /* 0x000000010808b824 */ /* 0x000fe200078e0a1a */
[----:B------:R-:W-:Y:S01]  /*2610*/  LOP3.LUT R4, R2, 0x5a, RZ, 0xfc, !PT ;  /* 0x0000005a02047812 */ /* 0x000fe200078efcff */
[----:B0-----:R-:W-:Y:S02]  /*2620*/  IMAD.MOV.U32 R5, RZ, RZ, R9 ;  /* 0x000000ffff057224 */ /* 0x001fe400078e0009 */
[----:B------:R-:W-:Y:S01]  /*2630*/  IMAD.MOV R16, RZ, RZ, -R16 ;  /* 0x000000ffff107224 */ /* 0x000fe200078e0a10 */
[C---:B------:R-:W-:Y:S01]  /*2640*/  ISETP.GT.U32.AND P3, PT, R26.reuse, R8, PT ;  /* 0x000000081a00720c */ /* 0x040fe20003f64070 */
[----:B------:R-:W-:Y:S01]  /*2650*/  @!P5 IMAD.MOV R5, RZ, RZ, -R5 ;  /* 0x000000ffff05d224 */ /* 0x000fe200078e0a05 */
[----:B------:R-:W-:Y:S01]  /*2660*/  ISETP.GT.U32.AND P5, PT, R26, R11, PT ;  /* 0x0000000b1a00720c */ /* 0x000fe20003fa4070 */
[----:B------:R-:W-:Y:S01]  /*2670*/  @!P6 IMAD.IADD R12, R12, 0x1, -R26 ;  /* 0x000000010c0ce824 */ /* 0x000fe200078e0a1a */
[----:B------:R-:W-:Y:S01]  /*2680*/  ISETP.GE.AND P6, PT, R10, RZ, PT ;  /* 0x000000ff0a00720c */ /* 0x000fe20003fc6270 */
[----:B------:R-:W-:Y:S01]  /*2690*/  IMAD R10, R26, R16, R14 ;  /* 0x000000101a0a7224 */ /* 0x000fe200078e020e */
[----:B------:R0:W-:Y:S01]  /*26a0*/  STL [R1+0xb8], R5 ;  /* 0x0000b80501007387 */ /* 0x0001e20000100800 */
[----:B------:R-:W-:Y:S01]  /*26b0*/  IMAD.HI.U32 R9, R3, R0, RZ ;  /* 0x0000000003097227 */ /* 0x000fe200078e00ff */
[----:B------:R-:W-:-:S03]  /*26c0*/  IABS R14, R4 ;  /* 0x00000004000e7213 */ /* 0x000fc60000000000 */
[----:B------:R-:W-:Y:S02]  /*26d0*/  IMAD.MOV R9, RZ, RZ, -R9 ;  /* 0x000000ffff097224 */ /* 0x000fe400078e0a09 */
[--C-:B------:R-:W-:Y:S01]  /*26e0*/  @!P3 IMAD.IADD R8, R8, 0x1, -R26.reuse ;  /* 0x000000010808b824 */ /* 0x100fe200078e0a1a */
[C---:B------:R-:W-:Y:S01]  /*26f0*/  ISETP.GT.U32.AND P3, PT, R26.reuse, R10, PT ;  /* 0x0000000a1a00720c */ /* 0x040fe20003f64070 */
[----:B------:R-:W-:Y:S02]  /*2700*/  @!P5 IMAD.IADD R11, R11, 0x1, -R26 ;  /* 0x000000010b0bd824 */ /* 0x000fe400078e0a1a */
[----:B0-----:R-:W-:Y:S02]  /*2710*/  IMAD.MOV.U32 R5, RZ, RZ, R15 ;  /* 0x000000ffff057224 */ /* 0x001fe400078e000f */
[C---:B------:R-:W-:Y:S01]  /*2720*/  IMAD R0, R26.reuse, R9, R0 ;  /* 0x000000091a007224 */ /* 0x040fe200078e0200 */
[----:B------:R-:W-:Y:S01]  /*2730*/  ISETP.GT.U32.AND P5, PT, R26, R11, PT ;  /* 0x0000000b1a00720c */ /* 0x000fe20003fa4070 */
[----:B------:R-:W-:Y:S01]  /*2740*/  @!P4 IMAD.MOV R5, RZ, RZ, -R5 ;  /* 0x000000ffff05c224 */ /* 0x000fe200078e0a05 */
[----:B------:R-:W-:Y:S01]  /*2750*/  ISETP.GE.AND P4, PT, R13, RZ, PT ;  /* 0x000000ff0d00720c */ /* 0x000fe20003f86270 */
[----:B------:R-:W-:Y:S01]  /*2760*/  IMAD.MOV.U32 R6, RZ, RZ, R12 ;  /* 0x000000ffff067224 */ /* 0x000fe200078e000c */
[----:B------:R-:W-:Y:S01]  /*2770*/  LOP3.LUT R12, R2, 0x56, RZ, 0xfc, !PT ;  /* 0x00000056020c7812 */ /* 0x000fe200078efcff */
[----:B------:R-:W-:Y:S01]  /*2780*/  IMAD.HI.U32 R9, R3, R14, RZ ;  /* 0x0000000e03097227 */ /* 0x000fe200078e00ff */
[----:B------:R0:W-:Y:S03]  /*2790*/  STL [R1+0x70], R5 ;  /* 0x0000700501007387 */ /* 0x0001e60000100800 */
[----:B------:R-:W-:-:S02]  /*27a0*/  @!P3 IMAD.IADD R10, R10, 0x1, -R26 ;  /* 0x000000010a0ab824 */ /* 0x000fc400078e0a1a */
[----:B------:R-:W-:Y:S01]  /*27b0*/  @!P2 IMAD.MOV R6, RZ, RZ, -R6 ;  /* 0x000000ffff06a224 */ /* 0x000fe200078e0a06 */
[----:B------:R-:W-:Y:S01]  /*27c0*/  ISETP.GE.AND P2, PT, R4, RZ, PT ;  /* 0x000000ff0400720c */ /* 0x000fe20003f46270 */
[----:B------:R-:W-:Y:S01]  /*27d0*/  @!P5 IMAD.IADD R11, R11, 0x1, -R26 ;  /* 0x000000010b0bd824 */ /* 0x000fe200078e0a1a */
[----:B------:R-:W-:Y:S01]  /*27e0*/  ISETP.GT.U32.AND P3, PT, R26, R10, PT ;  /* 0x0000000a1a00720c */ /* 0x000fe20003f64070 */
[----:B------:R-:W-:Y:S01]  /*27f0*/  IMAD.MOV R9, RZ, RZ, -R9 ;  /* 0x000000ffff097224 */ /* 0x000fe200078e0a09 */
[----:B------:R-:W-:Y:S01]  /*2800*/  STL [R1+0x78], R6 ;  /* 0x0000780601007387 */ /* 0x000fe20000100800 */
[----:B0-----:R-:W-:Y:S01]  /*2810*/  IMAD.MOV.U32 R5, RZ, RZ, R8 ;  /* 0x000000ffff057224 */ /* 0x001fe200078e0008 */
[----:B------:R-:W-:Y:S01]  /*2820*/  LOP3.LUT R8, R2, 0x58, RZ, 0xfc, !PT ;  /* 0x0000005802087812 */ /* 0x000fe200078efcff */
[C---:B------:R-:W-:Y:S01]  /*2830*/  IMAD R14, R26.reuse, R9, R14 ;  /* 0x000000091a0e7224 */ /* 0x040fe200078e020e */
[----:B------:R-:W-:Y:S01]  /*2840*/  IABS R9, R12 ;  /* 0x0000000c00097213 */ /* 0x000fe20000000000 */
[----:B------:R-:W-:Y:S01]  /*2850*/  @!P0 IMAD.MOV R5, RZ, RZ, -R5 ;  /* 0x000000ffff058224 */ /* 0x000fe200078e0a05 */
[----:B------:R-:W-:-:S02]  /*2860*/  ISETP.GT.U32.AND P0, PT, R26, R0, PT ;  /* 0x000000001a00720c */ /* 0x000fc40003f04070 */
[----:B------:R-:W-:Y:S02]  /*2870*/  ISETP.GE.AND P5, PT, R8, RZ, PT ;  /* 0x000000ff0800720c */ /* 0x000fe40003fa6270 */
[----:B------:R0:W-:Y:S01]  /*2880*/  STL [R1+0xb0], R5 ;  /* 0x0000b00501007387 */ /* 0x0001e20000100800 */
[----:B------:R-:W-:Y:S01]  /*2890*/  IABS R8, R8 ;  /* 0x0000000800087213 */ /* 0x000fe20000000000 */
[----:B------:R-:W-:Y:S01]  /*28a0*/  @!P3 IMAD.IADD R10, R10, 0x1, -R26 ;  /* 0x000000010a0ab824 */ /* 0x000fe200078e0a1a */
[----:B------:R-:W-:Y:S02]  /*28b0*/  ISETP.GT.U32.AND P3, PT, R26, R14, PT ;  /* 0x0000000e1a00720c */ /* 0x000fe40003f64070 */
[----:B------:R-:W-:-:S04]  /*28c0*/  LOP3.LUT R4, R2, 0x54, RZ, 0xfc, !PT ;  /* 0x0000005402047812 */ /* 0x000fc800078efcff */
[----:B------:R-:W-:Y:S01]  /*28d0*/  @!P0 IMAD.IADD R0, R0, 0x1, -R26 ;  /* 0x0000000100008824 */ /* 0x000fe200078e0a1a */
[----:B------:R-:W-:Y:S01]  /*28e0*/  IABS R13, R4 ;  /* 0x00000004000d7213 */ /* 0x000fe20000000000 */
[----:B0-----:R-:W-:Y:S02]  /*28f0*/  IMAD.MOV.U32 R5, RZ, RZ, R11 ;  /* 0x000000ffff057224 */ /* 0x001fe400078e000b */
[----:B------:R-:W-:Y:S01]  /*2900*/  IMAD.HI.U32 R11, R3, R8, RZ ;  /* 0x00000008030b7227 */ /* 0x000fe200078e00ff */
[----:B------:R-:W-:-:S03]  /*2910*/  ISETP.GT.U32.AND P0, PT, R26, R0, PT ;  /* 0x000000001a00720c */ /* 0x000fc60003f04070 */
[----:B------:R-:W-:Y:S01]  /*2920*/  @!P1 IMAD.MOV R5, RZ, RZ, -R5 ;  /* 0x000000ffff059224 */ /* 0x000fe200078e0a05 */
[----:B------:R-:W-:Y:S01]  /*2930*/  ISETP.GE.AND P1, PT, R12, RZ, PT ;  /* 0x000000ff0c00720c */ /* 0x000fe20003f26270 */
[----:B------:R-:W-:Y:S02]  /*2940*/  IMAD.MOV R11, RZ, RZ, -R11 ;  /* 0x000000ffff0b7224 */ /* 0x000fe400078e0a0b */
[----:B------:R-:W-:Y:S01]  /*2950*/  @!P3 IMAD.IADD R14, R14, 0x1, -R26 ;  /* 0x000000010e0eb824 */ /* 0x000fe200078e0a1a */
[----:B------:R0:W-:Y:S01]  /*2960*/  STL [R1+0xac], R5 ;  /* 0x0000ac0501007387 */ /* 0x0001e20000100800 */
[----:B------:R-:W-:-:S03]  /*2970*/  IMAD R8, R26, R11, R8 ;  /* 0x0000000b1a087224 */ /* 0x000fc600078e0208 */
[----:B------:R-:W-:Y:S01]  /*2980*/  ISETP.GT.U32.AND P3, PT, R26, R14, PT ;  /* 0x0000000e1a00720c */ /* 0x000fe20003f64070 */
[----:B------:R-:W-:Y:S01]  /*2990*/  @!P0 IMAD.IADD R0, R0, 0x1, -R26 ;  /* 0x0000000100008824 */ /* 0x000fe200078e0a1a */
[----:B------:R-:W-:Y:S01]  /*29a0*/  ISETP.GT.U32.AND P0, PT, R26, R8, PT ;  /* 0x000000081a00720c */ /* 0x000fe20003f04070 */
[----:B0-----:R-:W-:Y:S02]  /*29b0*/  IMAD.MOV.U32 R5, RZ, RZ, R10 ;  /* 0x000000ffff057224 */ /* 0x001fe400078e000a */
[----:B------:R-:W-:-:S04]  /*29c0*/  IMAD.HI.U32 R10, R3, R9, RZ ;  /* 0x00000009030a7227 */ /* 0x000fc800078e00ff */
[----:B------:R-:W-:Y:S01]  /*29d0*/  @!P6 IMAD.MOV R5, RZ, RZ, -R5 ;  /* 0x000000ffff05e224 */ /* 0x000fe200078e0a05 */
[----:B------:R-:W-:Y:S01]  /*29e0*/  ISETP.GE.AND P6, PT, R4, RZ, PT ;  /* 0x000000ff0400720c */ /* 0x000fe20003fc6270 */
[----:B------:R-:W-:Y:S02]  /*29f0*/  IMAD.MOV R4, RZ, RZ, -R10 ;  /* 0x000000ffff047224 */ /* 0x000fe400078e0a0a */
[----:B------:R-:W-:Y:S01]  /*2a00*/  IMAD.HI.U32 R10, R3, R13, RZ ;  /* 0x0000000d030a7227 */ /* 0x000fe200078e00ff */
[----:B------:R0:W-:Y:S03]  /*2a10*/  STL [R1+0x80], R5 ;  /* 0x0000800501007387 */ /* 0x0001e60000100800 */
[----:B------:R-:W-:Y:S01]  /*2a20*/  IMAD R4, R26, R4, R9 ;  /* 0x000000041a047224 */ /* 0x000fe200078e0209 */
[----:B------:R-:W-:Y:S01]  /*2a30*/  LOP3.LUT R9, R2, 0x52, RZ, 0xfc, !PT ;  /* 0x0000005202097812 */ /* 0x000fe200078efcff */
[----:B------:R-:W-:-:S02]  /*2a40*/  @!P0 IMAD.IADD R8, R8, 0x1, -R26 ;  /* 0x0000000108088824 */ /* 0x000fc400078e0a1a */
[----:B------:R-:W-:Y:S01]  /*2a50*/  IMAD.MOV R10, RZ, RZ, -R10 ;  /* 0x000000ffff0a7224 */ /* 0x000fe200078e0a0a */
[----:B------:R-:W-:Y:S01]  /*2a60*/  IABS R12, R9 ;  /* 0x00000009000c7213 */ /* 0x000fe20000000000 */
[----:B------:R-:W-:Y:S01]  /*2a70*/  @!P3 IMAD.IADD R14, R14, 0x1, -R26 ;  /* 0x000000010e0eb824 */ /* 0x000fe200078e0a1a */
[----:B------:R-:W-:Y:S01]  /*2a80*/  ISETP.GT.U32.AND P0, PT, R26, R8, PT ;  /* 0x000000081a00720c */ /* 0x000fe20003f04070 */
[----:B0-----:R-:W-:Y:S01]  /*2a90*/  IMAD.MOV.U32 R5, RZ, RZ, R0 ;  /* 0x000000ffff057224 */ /* 0x001fe200078e0000 */
[----:B------:R-:W-:Y:S01]  /*2aa0*/  LOP3.LUT R0, R2, 0x4e, RZ, 0xfc, !PT ;  /* 0x0000004e02007812 */ /* 0x000fe200078efcff */
[----:B------:R-:W-:Y:S01]  /*2ab0*/  IMAD R13, R26, R10, R13 ;  /* 0x0000000a1a0d7224 */ /* 0x000fe200078e020d */
[----:B------:R-:W-:Y:S01]  /*2ac0*/  LOP3.LUT R10, R2, 0x50, RZ, 0xfc, !PT ;  /* 0x00000050020a7812 */ /* 0x000fe200078efcff */
[----:B------:R-:W-:Y:S01]  /*2ad0*/  @!P4 IMAD.MOV R5, RZ, RZ, -R5 ;  /* 0x000000ffff05c224 */ /* 0x000fe200078e0a05 */
[C---:B------:R-:W-:Y:S02]  /*2ae0*/  ISETP.GT.U32.AND P4, PT, R26.reuse, R4, PT ;  /* 0x000000041a00720c */ /* 0x040fe40003f84070 */
[----:B------:R-:W-:-:S02]  /*2af0*/  ISETP.GT.U32.AND P3, PT, R26, R13, PT ;  /* 0x0000000d1a00720c */ /* 0x000fc40003f64070 */
[----:B------:R0:W-:Y:S01]  /*2b00*/  STL [R1+0x90], R5 ;  /* 0x0000900501007387 */ /* 0x0001e20000100800 */
[----:B------:R-:W-:Y:S02]  /*2b10*/  IABS R11, R10 ;  /* 0x0000000a000b7213 */ /* 0x000fe40000000000 */
[----:B------:R-:W-:Y:S01]  /*2b20*/  @!P0 IMAD.IADD R8, R8, 0x1, -R26 ;  /* 0x0000000108088824 */ /* 0x000fe200078e0a1a */
[----:B------:R-:W-:Y:S02]  /*2b30*/  ISETP.GE.AND P0, PT, R10, RZ, PT ;  /* 0x000000ff0a00720c */ /* 0x000fe40003f06270 */
[----:B------:R-:W-:Y:S01]  /*2b40*/  IMAD.HI.U32 R15, R3, R11, RZ ;  /* 0x0000000b030f7227 */ /* 0x000fe200078e00ff */
[----:B------:R-:W-:-:S03]  /*2b50*/  IABS R16, R0 ;  /* 0x0000000000107213 */ /* 0x000fc60000000000 */
[----:B------:R-:W-:Y:S02]  /*2b60*/  @!P4 IMAD.IADD R4, R4, 0x1, -R26 ;  /* 0x000000010404c824 */ /* 0x000fe400078e0a1a */
[----:B0-----:R-:W-:Y:S02]  /*2b70*/  IMAD.MOV.U32 R5, RZ, RZ, R14 ;  /* 0x000000ffff057224 */ /* 0x001fe400078e000e */
[----:B------:R-:W-:Y:S01]  /*2b80*/  IMAD.HI.U32 R14, R3, R12, RZ ;  /* 0x0000000c030e7227 */ /* 0x000fe200078e00ff */
[----:B------:R-:W-:-:S03]  /*2b90*/  ISETP.GT.U32.AND P4, PT, R26, R4, PT ;  /* 0x000000041a00720c */ /* 0x000fc60003f84070 */
[----:B------:R-:W-:Y:S02]  /*2ba0*/  IMAD.MOV R14, RZ, RZ, -R14 ;  /* 0x000000ffff0e7224 */ /* 0x000fe400078e0a0e */
[----:B------:R-:W-:Y:S01]  /*2bb0*/  @!P2 IMAD.MOV R5, RZ, RZ, -R5 ;  /* 0x000000ffff05a224 */ /* 0x000fe200078e0a05 */
[----:B------:R-:W-:Y:S01]  /*2bc0*/  ISETP.GE.AND P2, PT, R9, RZ, PT ;  /* 0x000000ff0900720c */ /* 0x000fe20003f46270 */
[----:B------:R-:W-:Y:S02]  /*2bd0*/  IMAD R10, R26, R14, R12 ;  /* 0x0000000e1a0a7224 */ /* 0x000fe400078e020c */
[----:B------:R-:W-:Y:S01]  /*2be0*/  IMAD.MOV R15, RZ, RZ, -R15 ;  /* 0x000000ffff0f7224 */ /* 0x000fe200078e0a0f */
[----:B------:R0:W-:Y:S01]  /*2bf0*/  STL [R1+0x98], R5 ;  /* 0x0000980501007387 */ /* 0x0001e20000100800 */
[--C-:B------:R-:W-:Y:S02]  /*2c00*/  @!P3 IMAD.IADD R13, R13, 0x1, -R26.reuse ;  /* 0x000000010d0db824 */ /* 0x100fe400078e0a1a */
[----:B------:R-:W-:Y:S01]  /*2c10*/  @!P4 IMAD.IADD R4, R4, 0x1, -R26 ;  /* 0x000000010404c824 */ /* 0x000fe200078e0a1a */
[C---:B------:R-:W-:Y:S01]  /*2c20*/  ISETP.GT.U32.AND P4, PT, R26.reuse, R10, PT ;  /* 0x0000000a1a00720c */ /* 0x040fe20003f84070 */
[C---:B------:R-:W-:Y:S01]  /*2c30*/  IMAD R11, R26.reuse, R15, R11 ;  /* 0x0000000f1a0b7224 */ /* 0x040fe200078e020b */
[----:B------:R-:W-:Y:S01]  /*2c40*/  ISETP.GT.U32.AND P3, PT, R26, R13, PT ;  /* 0x0000000d1a00720c */ /* 0x000fe20003f64070 */
[----:B------:R-:W-:Y:S01]  /*2c50*/  IMAD.MOV.U32 R9, RZ, RZ, R16 ;  /* 0x000000ffff097224 */ /* 0x000fe200078e0010 */
[----:B------:R-:W-:Y:S01]  /*2c60*/  LOP3.LUT R16, R2, 0x4c, RZ, 0xfc, !PT ;  /* 0x0000004c02107812 */ /* 0x000fe200078efcff */
[----:B------:R-:W-:-:S02]  /*2c70*/  IMAD.MOV.U32 R6, RZ, RZ, R8 ;  /* 0x000000ffff067224 */ /* 0x000fc400078e0008 */
[----:B0-----:R-:W-:Y:S01]  /*2c80*/  IMAD.MOV.U32 R5, RZ, RZ, R4 ;  /* 0x000000ffff057224 */ /* 0x001fe200078e0004 */
[----:B------:R-:W-:Y:S01]  /*2c90*/  LOP3.LUT R4, R2, 0x46, RZ, 0xfc, !PT ;  /* 0x0000004602047812 */ /* 0x000fe200078efcff */
[----:B------:R-:W-:-:S04]  /*2ca0*/  IMAD.HI.U32 R12, R3, R9, RZ ;  /* 0x00000009030c7227 */ /* 0x000fc800078e00ff */
[----:B------:R-:W-:Y:S01]  /*2cb0*/  @!P1 IMAD.MOV R5, RZ, RZ, -R5 ;  /* 0x000000ffff059224 */ /* 0x000fe200078e0a05 */
[----:B------:R-:W-:Y:S01]  /*2cc0*/  ISETP.GT.U32.AND P1, PT, R26, R11, PT ;  /* 0x0000000b1a00720c */ /* 0x000fe20003f24070 */
[----:B------:R-:W-:Y:S02]  /*2cd0*/  @!P4 IMAD.IADD R10, R10, 0x1, -R26 ;  /* 0x000000010a0ac824 */ /* 0x000fe400078e0a1a */
[----:B------:R-:W-:Y:S01]  /*2ce0*/  @!P5 IMAD.MOV R6, RZ, RZ, -R6 ;  /* 0x000000ffff06d224 */ /* 0x000fe200078e0a06 */
[----:B------:R-:W-:Y:S01]  /*2cf0*/  ISETP.GE.AND P5, PT, R0, RZ, PT ;  /* 0x000000ff0000720c */ /* 0x000fe20003fa6270 */
[----:B------:R-:W-:Y:S01]  /*2d00*/  @!P3 IMAD.IADD R13, R13, 0x1, -R26 ;  /* 0x000000010d0db824 */ /* 0x000fe200078e0a1a */
[----:B------:R-:W-:Y:S01]  /*2d10*/  ISETP.GT.U32.AND P4, PT, R26, R10, PT ;  /* 0x0000000a1a00720c */ /* 0x000fe20003f84070 */
[----:B------:R-:W-:Y:S01]  /*2d20*/  IMAD.MOV R12, RZ, RZ, -R12 ;  /* 0x000000ffff0c7224 */ /* 0x000fe200078e0a0c */
[----:B------:R-:W-:Y:S01]  /*2d30*/  ISETP.GE.AND P3, PT, R16, RZ, PT ;  /* 0x000000ff1000720c */ /* 0x000fe20003f66270 */
[----:B------:R-:W-:Y:S01]  /*2d40*/  STL [R1+0xa0], R6 ;  /* 0x0000a00601007387 */ /* 0x000fe20000100800 */
[----:B------:R-:W-:Y:S01]  /*2d50*/  IABS R16, R16 ;  /* 0x0000001000107213 */ /* 0x000fe20000000000 */
[----:B------:R-:W-:Y:S01]  /*2d60*/  IMAD R9, R26, R12, R9 ;  /* 0x0000000c1a097224 */ /* 0x000fe200078e0209 */
[----:B------:R-:W-:Y:S01]  /*2d70*/  LOP3.LUT R0, R2, 0x4a, RZ, 0xfc, !PT ;  /* 0x0000004a02007812 */ /* 0x000fe200078efcff */
[----:B------:R-:W-:Y:S01]  /*2d80*/  @!P1 IMAD.IADD R11, R11, 0x1, -R26 ;  /* 0x000000010b0b9824 */ /* 0x000fe200078e0a1a */
[----:B------:R0:W-:Y:S01]  /*2d90*/  STL [R1+0xa8], R5 ;  /* 0x0000a80501007387 */ /* 0x0001e20000100800 */
[----:B------:R-:W-:Y:S01]  /*2da0*/  IMAD.HI.U32 R17, R3, R16, RZ ;  /* 0x0000001003117227 */ /* 0x000fe200078e00ff */
[----:B------:R-:W-:-:S02]  /*2db0*/  IABS R8, R0 ;  /* 0x0000000000087213 */ /* 0x000fc40000000000 */
[----:B------:R-:W-:Y:S01]  /*2dc0*/  ISETP.GT.U32.AND P1, PT, R26, R11, PT ;  /* 0x0000000b1a00720c */ /* 0x000fe20003f24070 */
[----:B------:R-:W-:Y:S01]  /*2dd0*/  IMAD.MOV R17, RZ, RZ, -R17 ;  /* 0x000000ffff117224 */ /* 0x000fe200078e0a11 */
[----:B------:R-:W-:Y:S01]  /*2de0*/  LOP3.LUT R12, R2, 0x48, RZ, 0xfc, !PT ;  /* 0x00000048020c7812 */ /* 0x000fe200078efcff */
[----:B------:R-:W-:Y:S01]  /*2df0*/  @!P4 IMAD.IADD R10, R10, 0x1, -R26 ;  /* 0x000000010a0ac824 */ /* 0x000fe200078e0a1a */
[----:B------:R-:W-:Y:S01]  /*2e00*/  ISETP.GE.AND P4, PT, R0, RZ, PT ;  /* 0x000000ff0000720c */ /* 0x000fe20003f86270 */
[----:B------:R-:W-:Y:S01]  /*2e10*/  IMAD R0, R26, R17, R16 ;  /* 0x000000111a007224 */ /* 0x000fe200078e0210 */
[----:B------:R-:W-:Y:S01]  /*2e20*/  IABS R14, R12 ;  /* 0x0000000c000e7213 */ /* 0x000fe20000000000 */
[----:B0-----:R-:W-:Y:S01]  /*2e30*/  IMAD.MOV.U32 R5, RZ, RZ, R13 ;  /* 0x000000ffff057224 */ /* 0x001fe200078e000d */
[----:B------:R-:W-:Y:S01]  /*2e40*/  IABS R13, R4 ;  /* 0x00000004000d7213 */ /* 0x000fe20000000000 */
[----:B------:R-:W-:-:S04]  /*2e50*/  IMAD.HI.U32 R15, R3, R8, RZ ;  /* 0x00000008030f7227 */ /* 0x000fc800078e00ff */
[----:B------:R-:W-:Y:S01]  /*2e60*/  @!P6 IMAD.MOV R5, RZ, RZ, -R5 ;  /* 0x000000ffff05e224 */ /* 0x000fe200078e0a05 */
[C---:B------:R-:W-:Y:S01]  /*2e70*/  ISETP.GT.U32.AND P6, PT, R26.reuse, R9, PT ;  /* 0x000000091a00720c */ /* 0x040fe20003fc4070 */
[----:B------:R-:W-:Y:S01]  /*2e80*/  @!P1 IMAD.IADD R11, R11, 0x1, -R26 ;  /* 0x000000010b0b9824 */ /* 0x000fe200078e0a1a */
[C---:B------:R-:W-:Y:S01]  /*2e90*/  ISETP.GT.U32.AND P1, PT, R26.reuse, R0, PT ;  /* 0x000000001a00720c */ /* 0x040fe20003f24070 */
[----:B------:R-:W-:Y:S01]  /*2ea0*/  IMAD.MOV R15, RZ, RZ, -R15 ;  /* 0x000000ffff0f7224 */ /* 0x000fe200078e0a0f */
[----:B------:R0:W-:Y:S01]  /*2eb0*/  STL [R1+0xa4], R5 ;  /* 0x0000a40501007387 */ /* 0x0001e20000100800 */
[----:B------:R-:W-:Y:S02]  /*2ec0*/  IMAD.MOV.U32 R6, RZ, RZ, R10 ;  /* 0x000000ffff067224 */ /* 0x000fe400078e000a */
[----:B------:R-:W-:Y:S02]  /*2ed0*/  IMAD R8, R26, R15, R8 ;  /* 0x0000000f1a087224 */ /* 0x000fe400078e0208 */
[----:B------:R-:W-:-:S04]  /*2ee0*/  IMAD.HI.U32 R15, R3, R14, RZ ;  /* 0x0000000e030f7227 */ /* 0x000fc800078e00ff */
[--C-:B------:R-:W-:Y:S02]  /*2ef0*/  @!P6 IMAD.IADD R9, R9, 0x1, -R26.reuse ;  /* 0x000000010909e824 */ /* 0x100fe400078e0a1a */
[----:B------:R-:W-:Y:S02]  /*2f00*/  IMAD.MOV R15, RZ, RZ, -R15 ;  /* 0x000000ffff0f7224 */ /* 0x000fe400078e0a0f */
[----:B------:R-:W-:Y:S01]  /*2f10*/  @!P1 IMAD.IADD R0, R0, 0x1, -R26 ;  /* 0x0000000100009824 */ /* 0x000fe200078e0a1a */
[C---:B------:R-:W-:Y:S01]  /*2f20*/  ISETP.GT.U32.AND P6, PT, R26.reuse, R9, PT ;  /* 0x000000091a00720c */ /* 0x040fe20003fc4070 */
[C---:B------:R-:W-:Y:S02]  /*2f30*/  IMAD R14, R26.reuse, R15, R14 ;  /* 0x0000000f1a0e7224 */ /* 0x040fe400078e020e */
[----:B------:R-:W-:Y:S01]  /*2f40*/  IMAD.HI.U32 R16, R3, R13, RZ ;  /* 0x0000000d03107227 */ /* 0x000fe200078e00ff */
[----:B------:R-:W-:-:S03]  /*2f50*/  ISETP.GT.U32.AND P1, PT, R26, R0, PT ;  /* 0x000000001a00720c */ /* 0x000fc60003f24070 */
[----:B------:R-:W-:Y:S01]  /*2f60*/  @!P2 IMAD.MOV R6, RZ, RZ, -R6 ;  /* 0x000000ffff06a224 */ /* 0x000fe200078e0a06 */
[C---:B------:R-:W-:Y:S01]  /*2f70*/  ISETP.GT.U32.AND P2, PT, R26.reuse, R8, PT ;  /* 0x000000081a00720c */ /* 0x040fe20003f44070 */
[----:B------:R-:W-:Y:S02]  /*2f80*/  IMAD.MOV R16, RZ, RZ, -R16 ;  /* 0x000000ffff107224 */ /* 0x000fe400078e0a10 */
[----:B0-----:R-:W-:Y:S01]  /*2f90*/  IMAD.MOV.U32 R5, RZ, RZ, R11 ;  /* 0x000000ffff057224 */ /* 0x001fe200078e000b */
[----:B------:R-:W-:Y:S01]  /*2fa0*/  STL [R1+0x9c], R6 ;  /* 0x00009c0601007387 */ /* 0x000fe20000100800 */
[--C-:B------:R-:W-:Y:S01]  /*2fb0*/  @!P6 IMAD.IADD R9, R9, 0x1, -R26.reuse ;  /* 0x000000010909e824 */ /* 0x100fe200078e0a1a */
[C---:B------:R-:W-:Y:S01]  /*2fc0*/  ISETP.GT.U32.AND P6, PT, R26.reuse, R14, PT ;  /* 0x0000000e1a00720c */ /* 0x040fe20003fc4070 */
[----:B------:R-:W-:Y:S01]  /*2fd0*/  IMAD R11, R26, R16, R13 ;  /* 0x000000101a0b7224 */ /* 0x000fe200078e020d */
[----:B------:R-:W-:Y:S01]  /*2fe0*/  LOP3.LUT R13, R2, 0x42, RZ, 0xfc, !PT ;  /* 0x00000042020d7812 */ /* 0x000fe200078efcff */
[----:B------:R-:W-:Y:S01]  /*2ff0*/  @!P0 IMAD.MOV R5, RZ, RZ, -R5 ;  /* 0x000000ffff058224 */ /* 0x000fe200078e0a05 */
[----:B------:R-:W-:Y:S01]  /*3000*/  ISETP.GE.AND P0, PT, R12, RZ, PT ;  /* 0x000000ff0c00720c */ /* 0x000fe20003f06270 */
[--C-:B------:R-:W-:Y:S01]  /*3010*/  @!P1 IMAD.IADD R0, R0, 0x1, -R26.reuse ;  /* 0x0000000100009824 */ /* 0x100fe200078e0a1a */
[----:B------:R-:W-:Y:S01]  /*3020*/  ISETP.GT.U32.AND P1, PT, R26, R11, PT ;  /* 0x0000000b1a00720c */ /* 0x000fe20003f24070 */
[----:B------:R-:W-:Y:S01]  /*3030*/  @!P2 IMAD.IADD R8, R8, 0x1, -R26 ;  /* 0x000000010808a824 */ /* 0x000fe200078e0a1a */
[----:B------:R0:W-:Y:S01]  /*3040*/  STL [R1+0x94], R5 ;  /* 0x0000940501007387 */ /* 0x0001e20000100800 */
[----:B------:R-:W-:-:S02]  /*3050*/  LOP3.LUT R12, R2, 0x44, RZ, 0xfc, !PT ;  /* 0x00000044020c7812 */ /* 0x000fc400078efcff */
[----:B------:R-:W-:Y:S02]  /*3060*/  IABS R10, R13 ;  /* 0x0000000d000a7213 */ /* 0x000fe40000000000 */
[--C-:B------:R-:W-:Y:S01]  /*3070*/  @!P6 IMAD.IADD R14, R14, 0x1, -R26.reuse ;  /* 0x000000010e0ee824 */ /* 0x100fe200078e0a1a */
[C---:B------:R-:W-:Y:S02]  /*3080*/  ISETP.GT.U32.AND P2, PT, R26.reuse, R8, PT ;  /* 0x000000081a00720c */ /* 0x040fe40003f44070 */
[----:B------:R-:W-:Y:S01]  /*3090*/  IABS R15, R12 ;  /* 0x0000000c000f7213 */ /* 0x000fe20000000000 */
[----:B0-----:R-:W-:Y:S01]  /*30a0*/  IMAD.MOV.U32 R5, RZ, RZ, R9 ;  /* 0x000000ffff057224 */ /* 0x001fe200078e0009 */
[----:B------:R-:W-:Y:S01]  /*30b0*/  ISETP.GT.U32.AND P6, PT, R26, R14, PT ;  /* 0x0000000e1a00720c */ /* 0x000fe20003fc4070 */
[--C-:B------:R-:W-:Y:S02]  /*30c0*/  @!P1 IMAD.IADD R11, R11, 0x1, -R26.reuse ;  /* 0x000000010b0b9824 */ /* 0x100fe400078e0a1a */
[----:B------:R-:W-:Y:S01]  /*30d0*/  @!P5 IMAD.MOV R5, RZ, RZ, -R5 ;  /* 0x000000ffff05d224 */ /* 0x000fe200078e0a05 */
[----:B------:R-:W-:Y:S01]  /*30e0*/  ISETP.GE.AND P5, PT, R4, RZ, PT ;  /* 0x000000ff0400720c */ /* 0x000fe20003fa6270 */
[----:B------:R-:W-:Y:S01]  /*30f0*/  IMAD.MOV.U32 R9, RZ, RZ, R15 ;  /* 0x000000ffff097224 */ /* 0x000fe200078e000f */
[----:B------:R-:W-:Y:S01]  /*3100*/  ISETP.GT.U32.AND P1, PT, R26, R11, PT ;  /* 0x0000000b1a00720c */ /* 0x000fe20003f24070 */
[----:B------:R-:W-:Y:S01]  /*3110*/  IMAD.HI.U32 R4, R3, R10, RZ ;  /* 0x0000000a03047227 */ /* 0x000fe200078e00ff */
[----:B------:R0:W-:Y:S03]  /*3120*/  STL [R1+0x8c], R5 ;  /* 0x00008c0501007387 */ /* 0x0001e60000100800 */
[----:B------:R-:W-:Y:S01]  /*3130*/  @!P2 IMAD.IADD R8, R8, 0x1, -R26 ;  /* 0x000000010808a824 */ /* 0x000fe200078e0a1a */
[----:B------:R-:W-:Y:S01]  /*3140*/  ISETP.GE.AND P2, PT, R13, RZ, PT ;  /* 0x000000ff0d00720c */ /* 0x000fe20003f46270 */
[----:B------:R-:W-:Y:S01]  /*3150*/  IMAD.HI.U32 R15, R3, R9, RZ ;  /* 0x00000009030f7227 */ /* 0x000fe200078e00ff */
[----:B------:R-:W-:-:S03]  /*3160*/  LOP3.LUT R13, R2, 0x3e, RZ, 0xfc, !PT ;  /* 0x0000003e020d7812 */ /* 0x000fc600078efcff */
[----:B------:R-:W-:Y:S01]  /*3170*/  @!P6 IMAD.IADD R14, R14, 0x1, -R26 ;  /* 0x000000010e0ee824 */ /* 0x000fe200078e0a1a */
[----:B------:R-:W-:Y:S01]  /*3180*/  IABS R19, R13 ;  /* 0x0000000d00137213 */ /* 0x000fe20000000000 */
[----:B0-----:R-:W-:Y:S01]  /*3190*/  IMAD.MOV.U32 R5, RZ, RZ, R0 ;  /* 0x000000ffff057224 */ /* 0x001fe200078e0000 */
[C---:B------:R-:W-:Y:S01]  /*31a0*/  LOP3.LUT R0, R2.reuse, 0x40, RZ, 0xfc, !PT ;  /* 0x0000004002007812 */ /* 0x040fe200078efcff */
[----:B------:R-:W-:Y:S01]  /*31b0*/  IMAD.MOV.U32 R6, RZ, RZ, R8 ;  /* 0x000000ffff067224 */ /* 0x000fe200078e0008 */
[----:B------:R-:W-:Y:S01]  /*31c0*/  LOP3.LUT R8, R2, 0x38, RZ, 0xfc, !PT ;  /* 0x0000003802087812 */ /* 0x000fe200078efcff */
[----:B------:R-:W-:Y:S01]  /*31d0*/  @!P3 IMAD.MOV R5, RZ, RZ, -R5 ;  /* 0x000000ffff05b224 */ /* 0x000fe200078e0a05 */
[----:B------:R-:W-:Y:S01]  /*31e0*/  ISETP.GE.AND P3, PT, R12, RZ, PT ;  /* 0x000000ff0c00720c */ /* 0x000fe20003f66270 */
[----:B------:R-:W-:Y:S01]  /*31f0*/  IMAD.MOV R15, RZ, RZ, -R15 ;  /* 0x000000ffff0f7224 */ /* 0x000fe200078e0a0f */
[----:B------:R-:W-:Y:S01]  /*3200*/  LOP3.LUT R12, R2, 0x3c, RZ, 0xfc, !PT ;  /* 0x0000003c020c7812 */ /* 0x000fe200078efcff */
[----:B------:R-:W-:Y:S01]  /*3210*/  @!P4 IMAD.MOV R6, RZ, RZ, -R6 ;  /* 0x000000ffff06c224 */ /* 0x000fe200078e0a06 */
[----:B------:R0:W-:Y:S01]  /*3220*/  STL [R1+0x74], R5 ;  /* 0x0000740501007387 */ /* 0x0001e20000100800 */
[----:B------:R-:W-:Y:S01]  /*3230*/  IMAD R9, R26, R15, R9 ;  /* 0x0000000f1a097224 */ /* 0x000fe200078e0209 */
[----:B------:R-:W-:Y:S01]  /*3240*/  ISETP.GE.AND P4, PT, R0, RZ, PT ;  /* 0x000000ff0000720c */ /* 0x000fe20003f86270 */
[----:B------:R-:W-:Y:S01]  /*3250*/  IMAD.MOV R4, RZ, RZ, -R4 ;  /* 0x000000ffff047224 */ /* 0x000fe200078e0a04 */
[----:B------:R-:W-:Y:S01]  /*3260*/  STL [R1+0x7c], R6 ;  /* 0x00007c0601007387 */ /* 0x000fe20000100800 */
[----:B------:R-:W-:Y:S01]  /*3270*/  @!P1 IMAD.IADD R11, R11, 0x1, -R26 ;  /* 0x000000010b0b9824 */ /* 0x000fe200078e0a1a */
[C---:B------:R-:W-:Y:S01]  /*3280*/  ISETP.GT.U32.AND P6, PT, R26.reuse, R9, PT ;  /* 0x000000091a00720c */ /* 0x040fe20003fc4070 */
[----:B------:R-:W-:Y:S01]  /*3290*/  IMAD R4, R26, R4, R10 ;  /* 0x000000041a047224 */ /* 0x000fe200078e020a */
[----:B------:R-:W-:Y:S01]  /*32a0*/  IABS R0, R0 ;  /* 0x0000000000007213 */ /* 0x000fe20000000000 */
[----:B0-----:R-:W-:Y:S01]  /*32b0*/  IMAD.MOV.U32 R5, RZ, RZ, R14 ;  /* 0x000000ffff057224 */ /* 0x001fe200078e000e */
[----:B------:R-:W-:-:S02]  /*32c0*/  ISETP.GE.AND P1, PT, R12, RZ, PT ;  /* 0x000000ff0c00720c */ /* 0x000fc40003f26270 */
[----:B------:R-:W-:Y:S01]  /*32d0*/  IABS R18, R12 ;  /* 0x0000000c00127213 */ /* 0x000fe20000000000 */
[----:B------:R-:W-:Y:S01]  /*32e0*/  @!P0 IMAD.MOV R5, RZ, RZ, -R5 ;  /* 0x000000ffff058224 */ /* 0x000fe200078e0a05 */
[----:B------:R-:W-:Y:S01]  /*32f0*/  ISETP.GE.AND P0, PT, R13, RZ, PT ;  /* 0x000000ff0d00720c */ /* 0x000fe20003f06270 */
[----:B------:R-:W-:Y:S01]  /*3300*/  IMAD.HI.U32 R13, R3, R0, RZ ;  /* 0x00000000030d7227 */ /* 0x000fe200078e00ff */
[----:B------:R-:W-:Y:S02]  /*3310*/  LOP3.LUT R10, R2, 0x3a, RZ, 0xfc, !PT ;  /* 0x0000003a020a7812 */ /* 0x000fe400078efcff */
[----:B------:R0:W-:Y:S01]  /*3320*/  STL [R1+0x84], R5 ;  /* 0x0000840501007387 */ /* 0x0001e20000100800 */
[----:B------:R-:W-:Y:S01]  /*3330*/  @!P6 IMAD.IADD R9, R9, 0x1, -R26 ;  /* 0x000000010909e824 */ /* 0x000fe200078e0a1a */
[----:B------:R-:W-:Y:S01]  /*3340*/  IABS R17, R10 ;  /* 0x0000000a00117213 */ /* 0x000fe20000000000 */
[----:B------:R-:W-:Y:S01]  /*3350*/  IMAD.MOV R13, RZ, RZ, -R13 ;  /* 0x000000ffff0d7224 */ /* 0x000fe200078e0a0d */
[----:B------:R-:W-:Y:S01]  /*3360*/  IABS R16, R8 ;  /* 0x0000000800107213 */ /* 0x000fe20000000000 */
[----:B------:R-:W-:Y:S01]  /*3370*/  IMAD.HI.U32 R12, R3, R19, RZ ;  /* 0x00000013030c7227 */ /* 0x000fe200078e00ff */
[----:B------:R-:W-:-:S02]  /*3380*/  ISETP.GT.U32.AND P6, PT, R26, R9, PT ;  /* 0x000000091a00720c */ /* 0x000fc40003fc4070 */
[----:B------:R-:W-:Y:S01]  /*3390*/  LOP3.LUT R15, R2, 0x36, RZ, 0xfc, !PT ;  /* 0x00000036020f7812 */ /* 0x000fe200078efcff */
[C---:B------:R-:W-:Y:S02]  /*33a0*/  IMAD R0, R26.reuse, R13, R0 ;  /* 0x0000000d1a007224 */ /* 0x040fe400078e0200 */
[----:B0-----:R-:W-:Y:S01]  /*33b0*/  IMAD.MOV.U32 R5, RZ, RZ, R11 ;  /* 0x000000ffff057224 */ /* 0x001fe200078e000b */
[----:B------:R-:W-:Y:S01]  /*33c0*/  IABS R13, R15 ;  /* 0x0000000f000d7213 */ /* 0x000fe20000000000 */
[----:B------:R-:W-:Y:S02]  /*33d0*/  IMAD.MOV R12, RZ, RZ, -R12 ;  /* 0x000000ffff0c7224 */ /* 0x000fe400078e0a0c */
[----:B------:R-:W-:Y:S01]  /*33e0*/  @!P5 IMAD.MOV R5, RZ, RZ, -R5 ;  /* 0x000000ffff05d224 */ /* 0x000fe200078e0a05 */
[----:B------:R-:W-:Y:S01]  /*33f0*/  ISETP.GT.U32.AND P5, PT, R26, R4, PT ;  /* 0x000000041a00720c */ /* 0x000fe20003fa4070 */
[----:B------:R-:W-:-:S03]  /*3400*/  IMAD.HI.U32 R11, R3, R18, RZ ;  /* 0x00000012030b7227 */ /* 0x000fc600078e00ff */
[----:B------:R0:W-:Y:S01]  /*3410*/  STL [R1+0x88], R5 ;  /* 0x0000880501007387 */ /* 0x0001e20000100800 */
[----:B------:R-:W-:Y:S01]  /*3420*/  @!P6 IMAD.IADD R9, R9, 0x1, -R26 ;  /* 0x000000010909e824 */ /* 0x000fe200078e0a1a */
[C---:B------:R-:W-:Y:S01]  /*3430*/  ISETP.GT.U32.AND P6, PT, R26.reuse, R0, PT ;  /* 0x000000001a00720c */ /* 0x040fe20003fc4070 */
[----:B------:R-:W-:Y:S02]  /*3440*/  IMAD R19, R26, R12, R19 ;  /* 0x0000000c1a137224 */ /* 0x000fe400078e0213 */
[----:B------:R-:W-:Y:S02]  /*3450*/  IMAD.MOV R11, RZ, RZ, -R11 ;  /* 0x000000ffff0b7224 */ /* 0x000fe400078e0a0b */
[----:B------:R-:W-:-:S04]  /*3460*/  IMAD.HI.U32 R20, R3, R17, RZ ;  /* 0x0000001103147227 */ /* 0x000fc800078e00ff */
[----:B------:R-:W-:Y:S02]  /*3470*/  @!P5 IMAD.IADD R4, R4, 0x1, -R26 ;  /* 0x000000010404d824 */ /* 0x000fe400078e0a1a */
[----:B------:R-:W-:Y:S01]  /*3480*/  IMAD R18, R26, R11, R18 ;  /* 0x0000000b1a127224 */ /* 0x000fe200078e0212 */
[----:B------:R-:W-:Y:S01]  /*3490*/  LOP3.LUT R11, R2, 0x34, RZ, 0xfc, !PT ;  /* 0x00000034020b7812 */ /* 0x000fe200078efcff */
[----:B------:R-:W-:Y:S01]  /*34a0*/  IMAD.MOV.U32 R6, RZ, RZ, R9 ;  /* 0x000000ffff067224 */ /* 0x000fe200078e0009 */
[C---:B------:R-:W-:Y:S01]  /*34b0*/  ISETP.GT.U32.AND P5, PT, R26.reuse, R4, PT ;  /* 0x000000041a00720c */ /* 0x040fe20003fa4070 */
[----:B------:R-:W-:Y:S01]  /*34c0*/  IMAD.MOV R20, RZ, RZ, -R20 ;  /* 0x000000ffff147224 */ /* 0x000fe200078e0a14 */
[----:B------:R-:W-:Y:S01]  /*34d0*/  IABS R12, R11 ;  /* 0x0000000b000c7213 */ /* 0x000fe20000000000 */
[----:B------:R-:W-:Y:S01]  /*34e0*/  @!P3 IMAD.MOV R6, RZ, RZ, -R6 ;  /* 0x000000ffff06b224 */ /* 0x000fe200078e0a06 */
[----:B------:R-:W-:Y:S01]  /*34f0*/  ISETP.GT.U32.AND P3, PT, R26, R18, PT ;  /* 0x000000121a00720c */ /* 0x000fe20003f64070 */
[----:B------:R-:W-:-:S02]  /*3500*/  @!P6 IMAD.IADD R0, R0, 0x1, -R26 ;  /* 0x000000010000e824 */ /* 0x000fc400078e0a1a */
[C---:B------:R-:W-:Y:S01]  /*3510*/  IMAD R17, R26.reuse, R20, R17 ;  /* 0x000000141a117224 */ /* 0x040fe200078e0211 */
[----:B------:R-:W-:Y:S01]  /*3520*/  STL [R1+0x6c], R6 ;  /* 0x00006c0601007387 */ /* 0x000fe20000100800 */
[----:B------:R-:W-:Y:S01]  /*3530*/  IMAD.HI.U32 R14, R3, R16, RZ ;  /* 0x00000010030e7227 */ /* 0x000fe200078e00ff */
[----:B------:R-:W-:-:S03]  /*3540*/  ISETP.GT.U32.AND P6, PT, R26, R0, PT ;  /* 0x000000001a00720c */ /* 0x000fc60003fc4070 */
[----:B------:R-:W-:Y:S01]  /*3550*/  @!P5 IMAD.IADD R4, R4, 0x1, -R26 ;  /* 0x000000010404d824 */ /* 0x000fe200078e0a1a */
[C---:B------:R-:W-:Y:S01]  /*3560*/  ISETP.GT.U32.AND P5, PT, R26.reuse, R19, PT ;  /* 0x000000131a00720c */ /* 0x040fe20003fa4070 */
[----:B------:R-:W-:Y:S02]  /*3570*/  IMAD.MOV R14, RZ, RZ, -R14 ;  /* 0x000000ffff0e7224 */ /* 0x000fe400078e0a0e */
[----:B0-----:R-:W-:Y:S02]  /*3580*/  IMAD.MOV.U32 R5, RZ, RZ, R4 ;  /* 0x000000ffff057224 */ /* 0x001fe400078e0004 */
[C---:B------:R-:W-:Y:S02]  /*3590*/  IMAD R16, R26.reuse, R14, R16 ;  /* 0x0000000e1a107224 */ /* 0x040fe400078e0210 */
[----:B------:R-:W-:Y:S01]  /*35a0*/  @!P2 IMAD.MOV R5, RZ, RZ, -R5 ;  /* 0x000000ffff05a224 */ /* 0x000fe200078e0a05 */
[----:B------:R-:W-:Y:S01]  /*35b0*/  ISETP.GT.U32.AND P2, PT, R26, R17, PT ;  /* 0x000000111a00720c */ /* 0x000fe20003f44070 */
[----:B------:R-:W-:-:S02]  /*35c0*/  @!P3 IMAD.IADD R18, R18, 0x1, -R26 ;  /* 0x000000011212b824 */ /* 0x000fc400078e0a1a */
[----:B------:R-:W-:Y:S01]  /*35d0*/  IMAD.HI.U32 R14, R3, R13, RZ ;  /* 0x0000000d030e7227 */ /* 0x000fe200078e00ff */
[----:B------:R0:W-:Y:S03]  /*35e0*/  STL [R1+0x64], R5 ;  /* 0x0000640501007387 */ /* 0x0001e60000100800 */
[----:B------:R-:W-:Y:S01]  /*35f0*/  @!P5 IMAD.IADD R19, R19, 0x1, -R26 ;  /* 0x000000011313d824 */ /* 0x000fe200078e0a1a */
[----:B------:R-:W-:Y:S01]  /*3600*/  ISETP.GT.U32.AND P5, PT, R26, R16, PT ;  /* 0x000000101a00720c */ /* 0x000fe20003fa4070 */
[----:B------:R-:W-:-:S03]  /*3610*/  IMAD.HI.U32 R9, R3, R12, RZ ;  /* 0x0000000c03097227 */ /* 0x000fc600078e00ff */
[----:B------:R-:W-:Y:S01]  /*3620*/  ISETP.GT.U32.AND P3, PT, R26, R19, PT ;  /* 0x000000131a00720c */ /* 0x000fe20003f64070 */
[----:B------:R-:W-:Y:S02]  /*3630*/  IMAD.MOV R14, RZ, RZ, -R14 ;  /* 0x000000ffff0e7224 */ /* 0x000fe400078e0a0e */
[--C-:B------:R-:W-:Y:S01]  /*3640*/  @!P6 IMAD.IADD R0, R0, 0x1, -R26.reuse ;  /* 0x000000010000e824 */ /* 0x100fe200078e0a1a */
[----:B------:R-:W-:Y:S01]  /*3650*/  ISETP.GE.AND P6, PT, R10, RZ, PT ;  /* 0x000000ff0a00720c */ /* 0x000fe20003fc6270 */
[----:B------:R-:W-:Y:S01]  /*3660*/  @!P2 IMAD.IADD R17, R17, 0x1, -R26 ;  /* 0x000000011111a824 */ /* 0x000fe200078e0a1a */
[C---:B------:R-:W-:Y:S01]  /*3670*/  ISETP.GT.U32.AND P2, PT, R26.reuse, R18, PT ;  /* 0x000000121a00720c */ /* 0x040fe20003f44070 */
[----:B------:R-:W-:Y:S02]  /*3680*/  IMAD.MOV R9, RZ, RZ, -R9 ;  /* 0x000000ffff097224 */ /* 0x000fe400078e0a09 */
[----:B------:R-:W-:Y:S01]  /*3690*/  IMAD R10, R26, R14, R13 ;  /* 0x0000000e1a0a7224 */ /* 0x000fe200078e020d */
[----:B------:R-:W-:Y:S01]  /*36a0*/  LOP3.LUT R13, R2, 0x30, RZ, 0xfc, !PT ;  /* 0x00000030020d7812 */ /* 0x000fe200078efcff */
[----:B------:R-:W-:Y:S01]  /*36b0*/  IMAD R9, R26, R9, R12 ;  /* 0x000000091a097224 */ /* 0x000fe200078e020c */
[C---:B------:R-:W-:Y:S01]  /*36c0*/  LOP3.LUT R12, R2.reuse, 0x32, RZ, 0xfc, !PT ;  /* 0x00000032020c7812 */ /* 0x040fe200078efcff */
[----:B0-----:R-:W-:Y:S01]  /*36d0*/  IMAD.MOV.U32 R5, RZ, RZ, R0 ;  /* 0x000000ffff057224 */ /* 0x001fe200078e0000 */
[----:B------:R-:W-:Y:S01]  /*36e0*/  LOP3.LUT R14, R2, 0x2e, RZ, 0xfc, !PT ;  /* 0x0000002e020e7812 */ /* 0x000fe200078efcff */
[--C-:B------:R-:W-:Y:S01]  /*36f0*/  @!P3 IMAD.IADD R19, R19, 0x1, -R26.reuse ;  /* 0x000000011313b824 */ /* 0x100fe200078e0a1a */
[----:B------:R-:W-:Y:S01]  /*3700*/  ISETP.GT.U32.AND P3, PT, R26, R10, PT ;  /* 0x0000000a1a00720c */ /* 0x000fe20003f64070 */
[--C-:B------:R-:W-:Y:S01]  /*3710*/  @!P5 IMAD.IADD R16, R16, 0x1, -R26.reuse ;  /* 0x000000011010d824 */ /* 0x100fe200078e0a1a */
[----:B------:R-:W-:Y:S01]  /*3720*/  IABS R4, R12 ;  /* 0x0000000c00047213 */ /* 0x000fe20000000000 */
[----:B------:R-:W-:Y:S01]  /*3730*/  @!P4 IMAD.MOV R5, RZ, RZ, -R5 ;  /* 0x000000ffff05c224 */ /* 0x000fe200078e0a05 */
[----:B------:R-:W-:Y:S01]  /*3740*/  ISETP.GT.U32.AND P4, PT, R26, R17, PT ;  /* 0x000000111a00720c */ /* 0x000fe20003f84070 */
[----:B------:R-:W-:Y:S01]  /*3750*/  @!P2 IMAD.IADD R18, R18, 0x1, -R26 ;  /* 0x000000011212a824 */ /* 0x000fe200078e0a1a */
[C---:B------:R-:W-:Y:S01]  /*3760*/  ISETP.GT.U32.AND P5, PT, R26.reuse, R16, PT ;  /* 0x000000101a00720c */ /* 0x040fe20003fa4070 */
[----:B------:R-:W-:Y:S01]  /*3770*/  IMAD.HI.U32 R22, R3, R4, RZ ;  /* 0x0000000403167227 */ /* 0x000fe200078e00ff */
[----:B------:R-:W-:Y:S01]  /*3780*/  ISETP.GT.U32.AND P2, PT, R26, R9, PT ;  /* 0x000000091a00720c */ /* 0x000fe20003f44070 */
[----:B------:R-:W-:Y:S01]  /*3790*/  STL [R1+0x54], R5 ;  /* 0x0000540501007387 */ /* 0x000fe20000100800 */
[----:B------:R-:W-:Y:S01]  /*37a0*/  IABS R20, R13 ;  /* 0x0000000d00147213 */ /* 0x000fe20000000000 */
[----:B------:R-:W-:Y:S01]  /*37b0*/  IMAD.MOV R22, RZ, RZ, -R22 ;  /* 0x000000ffff167224 */ /* 0x000fe200078e0a16 */
[----:B------:R-:W-:Y:S01]  /*37c0*/  IABS R0, R14 ;  /* 0x0000000e00007213 */ /* 0x000fe20000000000 */
[----:B------:R-:W-:Y:S01]  /*37d0*/  @!P3 IMAD.IADD R10, R10, 0x1, -R26 ;  /* 0x000000010a0ab824 */ /* 0x000fe200078e0a1a */
[----:B------:R-:W-:Y:S01]  /*37e0*/  ISETP.GE.AND P3, PT, R15, RZ, PT ;  /* 0x000000ff0f00720c */ /* 0x000fe20003f66270 */
[----:B------:R-:W-:Y:S01]  /*37f0*/  IMAD.MOV.U32 R6, RZ, RZ, R19 ;  /* 0x000000ffff067224 */ /* 0x000fe200078e0013 */
[----:B------:R-:W-:Y:S01]  /*3800*/  LOP3.LUT R15, R2, 0x2c, RZ, 0xfc, !PT ;  /* 0x0000002c020f7812 */ /* 0x000fe200078efcff */
[----:B------:R-:W-:-:S03]  /*3810*/  IMAD.HI.U32 R21, R3, R20, RZ ;  /* 0x0000001403157227 */ /* 0x000fc600078e00ff */
[----:B------:R-:W-:Y:S01]  /*3820*/  IABS R19, R15 ;  /* 0x0000000f00137213 */ /* 0x000fe20000000000 */
[----:B------:R-:W-:Y:S02]  /*3830*/  IMAD R4, R26, R22, R4 ;  /* 0x000000161a047224 */ /* 0x000fe400078e0204 */
[----:B------:R-:W-:Y:S01]  /*3840*/  @!P4 IMAD.IADD R17, R17, 0x1, -R26 ;  /* 0x000000011111c824 */ /* 0x000fe200078e0a1a */
[----:B------:R-:W-:Y:S01]  /*3850*/  ISETP.GE.AND P4, PT, R8, RZ, PT ;  /* 0x000000ff0800720c */ /* 0x000fe20003f86270 */
[----:B------:R-:W-:Y:S01]  /*3860*/  @!P0 IMAD.MOV R6, RZ, RZ, -R6 ;  /* 0x000000ffff068224 */ /* 0x000fe200078e0a06 */
[----:B------:R-:W-:Y:S01]  /*3870*/  ISETP.GT.U32.AND P0, PT, R26, R10, PT ;  /* 0x0000000a1a00720c */ /* 0x000fe20003f04070 */
[----:B------:R-:W-:-:S03]  /*3880*/  IMAD.HI.U32 R8, R3, R0, RZ ;  /* 0x0000000003087227 */ /* 0x000fc600078e00ff */
[----:B------:R0:W-:Y:S01]  /*3890*/  STL [R1+0x44], R6 ;  /* 0x0000440601007387 */ /* 0x0001e20000100800 */
[----:B------:R-:W-:Y:S02]  /*38a0*/  IMAD.MOV R21, RZ, RZ, -R21 ;  /* 0x000000ffff157224 */ /* 0x000fe400078e0a15 */
[--C-:B------:R-:W-:Y:S01]  /*38b0*/  @!P5 IMAD.IADD R16, R16, 0x1, -R26.reuse ;  /* 0x000000011010d824 */ /* 0x100fe200078e0a1a */
[C---:B------:R-:W-:Y:S01]  /*38c0*/  ISETP.GT.U32.AND P5, PT, R26.reuse, R4, PT ;  /* 0x000000041a00720c */ /* 0x040fe20003fa4070 */
[----:B------:R-:W-:Y:S01]  /*38d0*/  @!P2 IMAD.IADD R9, R9, 0x1, -R26 ;  /* 0x000000010909a824 */ /* 0x000fe200078e0a1a */
[----:B------:R-:W-:Y:S01]  /*38e0*/  ISETP.GE.AND P2, PT, R11, RZ, PT ;  /* 0x000000ff0b00720c */ /* 0x000fe20003f46270 */
[----:B------:R-:W-:Y:S02]  /*38f0*/  IMAD.MOV R8, RZ, RZ, -R8 ;  /* 0x000000ffff087224 */ /* 0x000fe400078e0a08 */
[----:B------:R-:W-:Y:S01]  /*3900*/  IMAD R11, R26, R21, R20 ;  /* 0x000000151a0b7224 */ /* 0x000fe200078e0214 */
[----:B------:R-:W-:Y:S01]  /*3910*/  LOP3.LUT R20, R2, 0x14, RZ, 0xfc, !PT ;  /* 0x0000001402147812 */ /* 0x000fe200078efcff */
[----:B0-----:R-:W-:Y:S01]  /*3920*/  IMAD.MOV.U32 R6, RZ, RZ, R17 ;  /* 0x000000ffff067224 */ /* 0x001fe200078e0011 */
[----:B------:R-:W-:Y:S01]  /*3930*/  IABS R21, R7 ;  /* 0x0000000700157213 */ /* 0x000fe20000000000 */
[----:B------:R-:W-:Y:S01]  /*3940*/  IMAD R0, R26, R8, R0 ;  /* 0x000000081a007224 */ /* 0x000fe200078e0200 */
[----:B------:R-:W-:Y:S01]  /*3950*/  LOP3.LUT R8, R2, 0x2a, RZ, 0xfc, !PT ;  /* 0x0000002a02087812 */ /* 0x000fe200078efcff */
[----:B------:R-:W-:Y:S01]  /*3960*/  @!P6 IMAD.MOV R6, RZ, RZ, -R6 ;  /* 0x000000ffff06e224 */ /* 0x000fe200078e0a06 */
[----:B------:R-:W-:Y:S01]  /*3970*/  ISETP.GT.U32.AND P6, PT, R26, R11, PT ;  /* 0x0000000b1a00720c */ /* 0x000fe20003fc4070 */
[----:B------:R-:W-:-:S02]  /*3980*/  IMAD.MOV.U32 R5, RZ, RZ, R18 ;  /* 0x000000ffff057224 */ /* 0x000fc400078e0012 */
[--C-:B------:R-:W-:Y:S01]  /*3990*/  @!P0 IMAD.IADD R10, R10, 0x1, -R26.reuse ;  /* 0x000000010a0a8824 */ /* 0x100fe200078e0a1a */
[----:B------:R-:W-:Y:S01]  /*39a0*/  ISETP.GT.U32.AND P0, PT, R26, R0, PT ;  /* 0x000000001a00720c */ /* 0x000fe20003f04070 */
[--C-:B------:R-:W-:Y:S02]  /*39b0*/  @!P5 IMAD.IADD R4, R4, 0x1, -R26.reuse ;  /* 0x000000010404d824 */ /* 0x100fe400078e0a1a */
[----:B------:R-:W-:Y:S01]  /*39c0*/  @!P1 IMAD.MOV R5, RZ, RZ, -R5 ;  /* 0x000000ffff059224 */ /* 0x000fe200078e0a05 */
[C---:B------:R-:W-:Y:S02]  /*39d0*/  ISETP.GT.U32.AND P1, PT, R26.reuse, R9, PT ;  /* 0x000000091a00720c */ /* 0x040fe40003f24070 */
[----:B------:R-:W-:Y:S02]  /*39e0*/  ISETP.GT.U32.AND P5, PT, R26, R4, PT ;  /* 0x000000041a00720c */ /* 0x000fe40003fa4070 */
[----:B------:R0:W-:Y:S01]  /*39f0*/  STL [R1+0x3c], R5 ;  /* 0x00003c0501007387 */ /* 0x0001e20000100800 */
[----:B------:R-:W-:Y:S01]  /*3a00*/  @!P6 IMAD.IADD R11, R11, 0x1, -R26 ;  /* 0x000000010b0be824 */ /* 0x000fe200078e0a1a */
[----:B------:R-:W-:-:S02]  /*3a10*/  ISETP.GE.AND P6, PT, R15, RZ, PT ;  /* 0x000000ff0f00720c */ /* 0x000fc40003fc6270 */
[----:B------:R1:W-:Y:S01]  /*3a20*/  STL [R1+0x34], R6 ;  /* 0x0000340601007387 */ /* 0x0003e20000100800 */
[----:B------:R-:W-:Y:S01]  /*3a30*/  @!P0 IMAD.IADD R0, R0, 0x1, -R26 ;  /* 0x0000000100008824 */ /* 0x000fe200078e0a1a */
[----:B------:R-:W-:-:S03]  /*3a40*/  ISETP.GT.U32.AND P0, PT, R26, R11, PT ;  /* 0x0000000b1a00720c */ /* 0x000fc60003f04070 */
[----:B------:R-:W-:Y:S01]  /*3a50*/  @!P1 IMAD.IADD R9, R9, 0x1, -R26 ;  /* 0x0000000109099824 */ /* 0x000fe200078e0a1a */
[----:B------:R-:W-:Y:S01]  /*3a60*/  ISETP.GE.AND P1, PT, R13, RZ, PT ;  /* 0x000000ff0d00720c */ /* 0x000fe20003f26270 */
[----:B0-----:R-:W-:Y:S01]  /*3a70*/  IMAD.MOV.U32 R5, RZ, RZ, R16 ;  /* 0x000000ffff057224 */ /* 0x001fe200078e0010 */
[----:B------:R-:W-:Y:S01]  /*3a80*/  IABS R16, R8 ;  /* 0x0000000800107213 */ /* 0x000fe20000000000 */
[----:B------:R-:W-:Y:S01]  /*3a90*/  @!P5 IMAD.IADD R4, R4, 0x1, -R26 ;  /* 0x000000010404d824 */ /* 0x000fe200078e0a1a */
[----:B------:R-:W-:Y:S01]  /*3aa0*/  ISETP.GE.AND P5, PT, R14, RZ, PT ;  /* 0x000000ff0e00720c */ /* 0x000fe20003fa6270 */
[----:B------:R-:W-:Y:S01]  /*3ab0*/  @!P4 IMAD.MOV R5, RZ, RZ, -R5 ;  /* 0x000000ffff05c224 */ /* 0x000fe200078e0a05 */
[----:B------:R-:W-:Y:S01]  /*3ac0*/  ISETP.GE.AND P4, PT, R12, RZ, PT ;  /* 0x000000ff0c00720c */ /* 0x000fe20003f86270 */
[----:B------:R-:W-:Y:S01]  /*3ad0*/  IMAD.MOV.U32 R12, RZ, RZ, R16 ;  /* 0x000000ffff0c7224 */ /* 0x000fe200078e0010 */
[----:B------:R-:W-:Y:S01]  /*3ae0*/  LOP3.LUT R16, R2, 0x22, RZ, 0xfc, !PT ;  /* 0x0000002202107812 */ /* 0x000fe200078efcff */
[----:B-1----:R-:W-:Y:S01]  /*3af0*/  IMAD.MOV.U32 R6, RZ, RZ, R10 ;  /* 0x000000ffff067224 */ /* 0x002fe200078e000a */
[----:B------:R0:W-:Y:S01]  /*3b00*/  STL [R1+0x2c], R5 ;  /* 0x00002c0501007387 */ /* 0x0001e20000100800 */
[----:B------:R-:W-:-:S04]  /*3b10*/  IMAD.HI.U32 R14, R3, R12, RZ ;  /* 0x0000000c030e7227 */ /* 0x000fc800078e00ff */
[----:B------:R-:W-:Y:S01]  /*3b20*/  @!P3 IMAD.MOV R6, RZ, RZ, -R6 ;  /* 0x000000ffff06b224 */ /* 0x000fe200078e0a06 */
[----:B------:R-:W-:Y:S01]  /*3b30*/  ISETP.GE.AND P3, PT, R8, RZ, PT ;  /* 0x000000ff0800720c */ /* 0x000fe20003f66270 */
[----:B------:R-:W-:Y:S01]  /*3b40*/  IMAD.MOV R10, RZ, RZ, -R14 ;  /* 0x000000ffff0a7224 */ /* 0x000fe200078e0a0e */
[----:B------:R-:W-:Y:S01]  /*3b50*/  LOP3.LUT R14, R2, 0x26, RZ, 0xfc, !PT ;  /* 0x00000026020e7812 */ /* 0x000fe200078efcff */
[----:B------:R-:W-:Y:S01]  /*3b60*/  @!P0 IMAD.IADD R11, R11, 0x1, -R26 ;  /* 0x000000010b0b8824 */ /* 0x000fe200078e0a1a */
[----:B------:R1:W-:Y:S01]  /*3b70*/  STL [R1+0x24], R6 ;  /* 0x0000240601007387 */ /* 0x0003e20000100800 */
[----:B0-----:R-:W-:Y:S02]  /*3b80*/  IMAD.MOV.U32 R5, RZ, RZ, R9 ;  /* 0x000000ffff057224 */ /* 0x001fe400078e0009 */
[----:B------:R-:W-:Y:S01]  /*3b90*/  IMAD R9, R26, R10, R12 ;  /* 0x0000000a1a097224 */ /* 0x000fe200078e020c */
[----:B------:R-:W-:Y:S01]  /*3ba0*/  LOP3.LUT R10, R2, 0x28, RZ, 0xfc, !PT ;  /* 0x00000028020a7812 */ /* 0x000fe200078efcff */
[----:B------:R-:W-:Y:S01]  /*3bb0*/  @!P2 IMAD.MOV R5, RZ, RZ, -R5 ;  /* 0x000000ffff05a224 */ /* 0x000fe200078e0a05 */
[----:B------:R-:W-:Y:S01]  /*3bc0*/  ISETP.GT.U32.AND P2, PT, R26, R0, PT ;  /* 0x000000001a00720c */ /* 0x000fe20003f44070 */
[----:B------:R-:W-:Y:S01]  /*3bd0*/  IMAD.HI.U32 R13, R3, R19, RZ ;  /* 0x00000013030d7227 */ /* 0x000fe200078e00ff */
[----:B------:R-:W-:-:S02]  /*3be0*/  ISETP.GE.AND P0, PT, R10, RZ, PT ;  /* 0x000000ff0a00720c */ /* 0x000fc40003f06270 */
[----:B------:R0:W-:Y:S01]  /*3bf0*/  STL [R1+0x1c], R5 ;  /* 0x00001c0501007387 */ /* 0x0001e20000100800 */
[----:B------:R-:W-:Y:S01]  /*3c00*/  IABS R10, R10 ;  /* 0x0000000a000a7213 */ /* 0x000fe20000000000 */
[----:B------:R-:W-:Y:S01]  /*3c10*/  IMAD.MOV R13, RZ, RZ, -R13 ;  /* 0x000000ffff0d7224 */ /* 0x000fe200078e0a0d */
[----:B-1----:R-:W-:Y:S01]  /*3c20*/  LOP3.LUT R6, R2, 0x10, RZ, 0xfc, !PT ;  /* 0x0000001002067812 */ /* 0x002fe200078efcff */
[----:B------:R-:W-:Y:S02]  /*3c30*/  @!P4 IMAD.MOV R4, RZ, RZ, -R4 ;  /* 0x000000ffff04c224 */ /* 0x000fe400078e0a04 */
[----:B------:R-:W-:Y:S01]  /*3c40*/  IMAD R8, R26, R13, R19 ;  /* 0x0000000d1a087224 */ /* 0x000fe200078e0213 */
[----:B------:R-:W-:Y:S02]  /*3c50*/  IABS R13, R16 ;  /* 0x00000010000d7213 */ /* 0x000fe40000000000 */
[----:B------:R-:W-:Y:S01]  /*3c60*/  @!P2 IMAD.IADD R0, R0, 0x1, -R26 ;  /* 0x000000010000a824 */ /* 0x000fe200078e0a1a */
[----:B------:R-:W-:Y:S01]  /*3c70*/  ISETP.GE.AND P2, PT, R14, RZ, PT ;  /* 0x000000ff0e00720c */ /* 0x000fe20003f46270 */
[----:B0-----:R-:W-:Y:S01]  /*3c80*/  IMAD.MOV.U32 R5, RZ, RZ, R11 ;  /* 0x000000ffff057224 */ /* 0x001fe200078e000b */
[----:B------:R-:W-:Y:S01]  /*3c90*/  IABS R14, R14 ;  /* 0x0000000e000e7213 */ /* 0x000fe20000000000 */
[----:B------:R-:W-:Y:S01]  /*3ca0*/  IMAD.MOV.U32 R28, RZ, RZ, R0 ;  /* 0x000000ffff1c7224 */ /* 0x000fe200078e0000 */
[C---:B------:R-:W-:Y:S01]  /*3cb0*/  ISETP.GT.U32.AND P4, PT, R26.reuse, R8, PT ;  /* 0x000000081a00720c */ /* 0x040fe20003f84070 */
[----:B------:R-:W-:Y:S01]  /*3cc0*/  @!P1 IMAD.MOV R5, RZ, RZ, -R5 ;  /* 0x000000ffff059224 */ /* 0x000fe200078e0a05 */
[----:B------:R-:W-:Y:S01]  /*3cd0*/  ISETP.GT.U32.AND P1, PT, R26, R9, PT ;  /* 0x000000091a00720c */ /* 0x000fe20003f24070 */
[----:B------:R-:W-:Y:S01]  /*3ce0*/  IMAD.MOV.U32 R11, RZ, RZ, R14 ;  /* 0x000000ffff0b7224 */ /* 0x000fe200078e000e */
[----:B------:R-:W-:Y:S01]  /*3cf0*/  LOP3.LUT R19, R2, 0x20, RZ, 0xfc, !PT ;  /* 0x0000002002137812 */ /* 0x000fe200078efcff */
[----:B------:R-:W-:Y:S01]  /*3d00*/  IMAD.HI.U32 R14, R3, R10, RZ ;  /* 0x0000000a030e7227 */ /* 0x000fe200078e00ff */
[----:B------:R0:W-:Y:S01]  /*3d10*/  STL [R1+0xc], R4 ;  /* 0x00000c0401007387 */ /* 0x0001e20000100800 */
[----:B------:R-:W-:-:S02]  /*3d20*/  IABS R29, R6 ;  /* 0x00000006001d7213 */ /* 0x000fc40000000000 */
[----:B------:R-:W-:Y:S01]  /*3d30*/  IMAD.MOV R14, RZ, RZ, -R14 ;  /* 0x000000ffff0e7224 */ /* 0x000fe200078e0a0e */
[----:B------:R1:W-:Y:S01]  /*3d40*/  STL [R1+0x8], R5 ;  /* 0x0000080501007387 */ /* 0x0003e20000100800 */
[----:B------:R-:W-:-:S04]  /*3d50*/  IMAD.HI.U32 R0, R3, R11, RZ ;  /* 0x0000000b03007227 */ /* 0x000fc800078e00ff */
[----:B------:R-:W-:Y:S01]  /*3d60*/  @!P1 IMAD.IADD R9, R9, 0x1, -R26 ;  /* 0x0000000109099824 */ /* 0x000fe200078e0a1a */
[----:B0-----:R-:W-:Y:S01]  /*3d70*/  LOP3.LUT R4, R2, 0x24, RZ, 0xfc, !PT ;  /* 0x0000002402047812 */ /* 0x001fe200078efcff */
[C---:B------:R-:W-:Y:S02]  /*3d80*/  IMAD R10, R26.reuse, R14, R10 ;  /* 0x0000000e1a0a7224 */ /* 0x040fe400078e020a */
[----:B------:R-:W-:Y:S01]  /*3d90*/  IMAD.MOV R14, RZ, RZ, -R0 ;  /* 0x000000ffff0e7224 */ /* 0x000fe200078e0a00 */
[----:B------:R-:W-:Y:S01]  /*3da0*/  ISETP.GT.U32.AND P1, PT, R26, R9, PT ;  /* 0x000000091a00720c */ /* 0x000fe20003f24070 */
[----:B------:R-:W-:Y:S01]  /*3db0*/  IMAD.HI.U32 R0, R3, R13, RZ ;  /* 0x0000000d03007227 */ /* 0x000fe200078e00ff */
[----:B------:R-:W-:Y:S02]  /*3dc0*/  IABS R12, R4 ;  /* 0x00000004000c7213 */ /* 0x000fe40000000000 */
[----:B-1----:R-:W-:Y:S01]  /*3dd0*/  LOP3.LUT R5, R2, 0xe, RZ, 0xfc, !PT ;  /* 0x0000000e02057812 */ /* 0x002fe200078efcff */
[----:B------:R-:W-:-:S02]  /*3de0*/  IMAD.MOV R0, RZ, RZ, -R0 ;  /* 0x000000ffff007224 */ /* 0x000fc400078e0a00 */
[--C-:B------:R-:W-:Y:S01]  /*3df0*/  @!P4 IMAD.IADD R8, R8, 0x1, -R26.reuse ;  /* 0x000000010808c824 */ /* 0x100fe200078e0a1a */
[----:B------:R-:W-:Y:S01]  /*3e00*/  IABS R23, R5 ;  /* 0x0000000500177213 */ /* 0x000fe20000000000 */
[----:B------:R-:W-:Y:S01]  /*3e10*/  IMAD R13, R26, R0, R13 ;  /* 0x000000001a0d7224 */ /* 0x000fe200078e020d */
[----:B------:R-:W-:Y:S01]  /*3e20*/  LOP3.LUT R0, R2, 0x1e, RZ, 0xfc, !PT ;  /* 0x0000001e02007812 */ /* 0x000fe200078efcff */
[C---:B------:R-:W-:Y:S01]  /*3e30*/  IMAD R11, R26.reuse, R14, R11 ;  /* 0x0000000e1a0b7224 */ /* 0x040fe200078e020b */
[----:B------:R-:W-:Y:S01]  /*3e40*/  ISETP.GT.U32.AND P4, PT, R26, R8, PT ;  /* 0x000000081a00720c */ /* 0x000fe20003f84070 */
[----:B------:R-:W-:Y:S01]  /*3e50*/  @!P1 IMAD.IADD R9, R9, 0x1, -R26 ;  /* 0x0000000109099824 */ /* 0x000fe200078e0a1a */
[----:B------:R-:W-:Y:S01]  /*3e60*/  IABS R14, R19 ;  /* 0x00000013000e7213 */ /* 0x000fe20000000000 */
[----:B------:R-:W-:Y:S01]  /*3e70*/  @!P5 IMAD.MOV R28, RZ, RZ, -R28 ;  /* 0x000000ffff1cd224 */ /* 0x000fe200078e0a1c */
[----:B------:R-:W-:Y:S01]  /*3e80*/  ISETP.GE.AND P5, PT, R4, RZ, PT ;  /* 0x000000ff0400720c */ /* 0x000fe20003fa6270 */
[----:B------:R-:W-:Y:S01]  /*3e90*/  @!P3 IMAD.MOV R9, RZ, RZ, -R9 ;  /* 0x000000ffff09b224 */ /* 0x000fe200078e0a09 */
[----:B------:R-:W-:Y:S01]  /*3ea0*/  ISETP.GT.U32.AND P3, PT, R26, R13, PT ;  /* 0x0000000d1a00720c */ /* 0x000fe20003f64070 */
[----:B------:R-:W-:Y:S01]  /*3eb0*/  IMAD.HI.U32 R17, R3, R14, RZ ;  /* 0x0000000e03117227 */ /* 0x000fe200078e00ff */
[----:B------:R-:W-:Y:S01]  /*3ec0*/  IABS R15, R0 ;  /* 0x00000000000f7213 */ /* 0x000fe20000000000 */
[----:B------:R-:W-:Y:S02]  /*3ed0*/  STL [R1+0x1a8c], R28 ;  /* 0x001a8c1c01007387 */ /* 0x000fe40000100800 */
[----:B------:R-:W-:-:S02]  /*3ee0*/  IMAD.MOV R17, RZ, RZ, -R17 ;  /* 0x000000ffff117224 */ /* 0x000fc400078e0a11 */
[----:B------:R-:W-:Y:S01]  /*3ef0*/  @!P4 IMAD.IADD R8, R8, 0x1, -R26 ;  /* 0x000000010808c824 */ /* 0x000fe200078e0a1a */
[----:B------:R-:W-:Y:S01]  /*3f00*/  ISETP.GT.U32.AND P4, PT, R26, R10, PT ;  /* 0x0000000a1a00720c */ /* 0x000fe20003f84070 */
[----:B------:R-:W-:-:S04]  /*3f10*/  IMAD.HI.U32 R4, R3, R12, RZ ;  /* 0x0000000c03047227 */ /* 0x000fc800078e00ff */
[----:B------:R-:W-:Y:S02]  /*3f20*/  @!P3 IMAD.IADD R13, R13, 0x1, -R26 ;  /* 0x000000010d0db824 */ /* 0x000fe400078e0a1a */
[C---:B------:R-:W-:Y:S02]  /*3f30*/  IMAD R14, R26.reuse, R17, R14 ;  /* 0x000000111a0e7224 */ /* 0x040fe400078e020e */
[----:B------:R-:W-:Y:S01]  /*3f40*/  IMAD.MOV R4, RZ, RZ, -R4 ;  /* 0x000000ffff047224 */ /* 0x000fe200078e0a04 */
[C---:B------:R-:W-:Y:S01]  /*3f50*/  ISETP.GT.U32.AND P3, PT, R26.reuse, R13, PT ;  /* 0x0000000d1a00720c */ /* 0x040fe20003f64070 */
[----:B------:R-:W-:Y:S01]  /*3f60*/  @!P6 IMAD.MOV R8, RZ, RZ, -R8 ;  /* 0x000000ffff08e224 */ /* 0x000fe200078e0a08 */
[----:B------:R-:W-:Y:S01]  /*3f70*/  ISETP.GT.U32.AND P6, PT, R26, R11, PT ;  /* 0x0000000b1a00720c */ /* 0x000fe20003fc4070 */
[----:B------:R-:W-:-:S03]  /*3f80*/  IMAD.HI.U32 R17, R3, R15, RZ ;  /* 0x0000000f03117227 */ /* 0x000fc600078e00ff */
[----:B------:R0:W-:Y:S01]  /*3f90*/  STL [R1+0x1a90], R8 ;  /* 0x001a900801007387 */ /* 0x0001e20000100800 */
[----:B------:R-:W-:Y:S01]  /*3fa0*/  IMAD R12, R26, R4, R12 ;  /* 0x000000041a0c7224 */ /* 0x000fe200078e020c */
[----:B------:R-:W-:Y:S01]  /*3fb0*/  LOP3.LUT R4, R2, 0x1c, RZ, 0xfc, !PT ;  /* 0x0000001c02047812 */ /* 0x000fe200078efcff */
[----:B------:R-:W-:Y:S01]  /*3fc0*/  IMAD.MOV R17, RZ, RZ, -R17 ;  /* 0x000000ffff117224 */ /* 0x000fe200078e0a11 */
[----:B------:R1:W-:Y:S01]  /*3fd0*/  STL [R1+0x1a94], R9 ;  /* 0x001a940901007387 */ /* 0x0003e20000100800 */
[--C-:B------:R-:W-:Y:S01]  /*3fe0*/  @!P4 IMAD.IADD R10, R10, 0x1, -R26.reuse ;  /* 0x000000010a0ac824 */ /* 0x100fe200078e0a1a */
[C---:B------:R-:W-:Y:S01]  /*3ff0*/  ISETP.GT.U32.AND P1, PT, R26.reuse, R12, PT ;  /* 0x0000000c1a00720c */ /* 0x040fe20003f24070 */
[C---:B------:R-:W-:Y:S01]  /*4000*/  IMAD R15, R26.reuse, R17, R15 ;  /* 0x000000111a0f7224 */ /* 0x040fe200078e020f */
[----:B------:R-:W-:Y:S01]  /*4010*/  IABS R18, R4 ;  /* 0x0000000400127213 */ /* 0x000fe20000000000 */
[--C-:B------:R-:W-:Y:S01]  /*4020*/  @!P3 IMAD.IADD R13, R13, 0x1, -R26.reuse ;  /* 0x000000010d0db824 */ /* 0x100fe200078e0a1a */
[C---:B------:R-:W-:Y:S01]  /*4030*/  ISETP.GT.U32.AND P4, PT, R26.reuse, R10, PT ;  /* 0x0000000a1a00720c */ /* 0x040fe20003f84070 */
[----:B------:R-:W-:Y:S01]  /*4040*/  @!P6 IMAD.IADD R11, R11, 0x1, -R26 ;  /* 0x000000010b0be824 */ /* 0x000fe200078e0a1a */
[----:B------:R-:W-:-:S02]  /*4050*/  ISETP.GT.U32.AND P3, PT, R26, R15, PT ;  /* 0x0000000f1a00720c */ /* 0x000fc40003f64070 */
[----:B0-----:R-:W-:Y:S02]  /*4060*/  LOP3.LUT R8, R2, 0x8, RZ, 0xfc, !PT ;  /* 0x0000000802087812 */ /* 0x001fe400078efcff */
[----:B------:R-:W-:Y:S02]  /*4070*/  ISETP.GT.U32.AND P6, PT, R26, R11, PT ;  /* 0x0000000b1a00720c */ /* 0x000fe40003fc4070 */
[----:B------:R-:W-:Y:S01]  /*4080*/  IABS R27, R8 ;  /* 0x00000008001b7213 */ /* 0x000fe20000000000 */
[----:B------:R-:W-:Y:S01]  /*4090*/  @!P1 IMAD.IADD R12, R12, 0x1, -R26 ;  /* 0x000000010c0c9824 */ /* 0x000fe200078e0a1a */
[----:B-1----:R-:W-:-:S03]  /*40a0*/  LOP3.LUT R9, R2, 0x2, RZ, 0xfc, !PT ;  /* 0x0000000202097812 */ /* 0x002fc600078efcff */
[--C-:B------:R-:W-:Y:S01]  /*40b0*/  @!P4 IMAD.IADD R10, R10, 0x1, -R26.reuse ;  /* 0x000000010a0ac824 */ /* 0x100fe200078e0a1a */
[----:B------:R-:W-:Y:S01]  /*40c0*/  ISETP.GE.AND P4, PT, R16, RZ, PT ;  /* 0x000000ff1000720c */ /* 0x000fe20003f86270 */
[----:B------:R-:W-:Y:S01]  /*40d0*/  @!P3 IMAD.IADD R15, R15, 0x1, -R26 ;  /* 0x000000010f0fb824 */ /* 0x000fe200078e0a1a */
[C---:B------:R-:W-:Y:S01]  /*40e0*/  ISETP.GT.U32.AND P1, PT, R26.reuse, R12, PT ;  /* 0x0000000c1a00720c */ /* 0x040fe20003f24070 */
[----:B------:R-:W-:Y:S02]  /*40f0*/  IMAD.MOV.U32 R16, RZ, RZ, R18 ;  /* 0x000000ffff107224 */ /* 0x000fe400078e0012 */
[----:B------:R-:W-:Y:S01]  /*4100*/  @!P6 IMAD.IADD R11, R11, 0x1, -R26 ;  /* 0x000000010b0be824 */ /* 0x000fe200078e0a1a */
[C---:B------:R-:W-:Y:S01]  /*4110*/  ISETP.GT.U32.AND P3, PT, R26.reuse, R15, PT ;  /* 0x0000000f1a00720c */ /* 0x040fe20003f64070 */
[----:B------:R-:W-:Y:S01]  /*4120*/  IMAD.HI.U32 R18, R3, R16, RZ ;  /* 0x0000001003127227 */ /* 0x000fe200078e00ff */
[----:B------:R-:W-:-:S03]  /*4130*/  ISETP.GT.U32.AND P6, PT, R26, R14, PT ;  /* 0x0000000e1a00720c */ /* 0x000fc60003fc4070 */
[----:B------:R-:W-:Y:S02]  /*4140*/  IMAD.MOV R18, RZ, RZ, -R18 ;  /* 0x000000ffff127224 */ /* 0x000fe400078e0a12 */
[----:B------:R-:W-:Y:S01]  /*4150*/  @!P2 IMAD.MOV R11, RZ, RZ, -R11 ;  /* 0x000000ffff0ba224 */ /* 0x000fe200078e0a0b */
[----:B------:R-:W-:Y:S01]  /*4160*/  ISETP.GE.AND P2, PT, R0, RZ, PT ;  /* 0x000000ff0000720c */ /* 0x000fe20003f46270 */
[----:B------:R-:W-:Y:S01]  /*4170*/  @!P1 IMAD.IADD R12, R12, 0x1, -R26 ;  /* 0x000000010c0c9824 */ /* 0x000fe200078e0a1a */
[----:B------:R-:W-:Y:S01]  /*4180*/  LOP3.LUT R0, R2, 0x1a, RZ, 0xfc, !PT ;  /* 0x0000001a02007812 */ /* 0x000fe200078efcff */
[----:B------:R-:W-:Y:S01]  /*4190*/  IMAD R16, R26, R18, R16 ;  /* 0x000000121a107224 */ /* 0x000fe200078e0210 */
[----:B------:R-:W-:Y:S01]  /*41a0*/  ISETP.GE.AND P1, PT, R4, RZ, PT ;  /* 0x000000ff0400720c */ /* 0x000fe20003f26270 */
[--C-:B------:R-:W-:Y:S01]  /*41b0*/  @!P3 IMAD.IADD R15, R15, 0x1, -R26.reuse ;  /* 0x000000010f0fb824 */ /* 0x100fe200078e0a1a */
[----:B------:R-:W-:Y:S01]  /*41c0*/  LOP3.LUT R4, R2, 0x18, RZ, 0xfc, !PT ;  /* 0x0000001802047812 */ /* 0x000fe200078efcff */
[----:B------:R-:W-:Y:S01]  /*41d0*/  @!P4 IMAD.MOV R13, RZ, RZ, -R13 ;  /* 0x000000ffff0dc224 */ /* 0x000fe200078e0a0d */
[----:B------:R-:W-:Y:S01]  /*41e0*/  IABS R17, R0 ;  /* 0x0000000000117213 */ /* 0x000fe20000000000 */
[----:B------:R-:W-:Y:S01]  /*41f0*/  @!P6 IMAD.IADD R14, R14, 0x1, -R26 ;  /* 0x000000010e0ee824 */ /* 0x000fe200078e0a1a */
[----:B------:R-:W-:Y:S01]  /*4200*/  ISETP.GT.U32.AND P3, PT, R26, R16, PT ;  /* 0x000000101a00720c */ /* 0x000fe20003f64070 */
[----:B------:R-:W-:Y:S01]  /*4210*/  @!P0 IMAD.MOV R10, RZ, RZ, -R10 ;  /* 0x000000ffff0a8224 */ /* 0x000fe200078e0a0a */
[----:B------:R-:W-:Y:S01]  /*4220*/  ISETP.GE.AND P4, PT, R4, RZ, PT ;  /* 0x000000ff0400720c */ /* 0x000fe20003f86270 */
[----:B------:R-:W-:Y:S01]  /*4230*/  @!P2 IMAD.MOV R15, RZ, RZ, -R15 ;  /* 0x000000ffff0fa224 */ /* 0x000fe200078e0a0f */
[----:B------:R-:W-:Y:S01]  /*4240*/  IABS R18, R4 ;  /* 0x0000000400127213 */ /* 0x000fe20000000000 */
[----:B------:R-:W-:Y:S01]  /*4250*/  IMAD.HI.U32 R4, R3, R17, RZ ;  /* 0x0000001103047227 */ /* 0x000fe200078e00ff */
[----:B------:R-:W-:Y:S01]  /*4260*/  ISETP.GT.U32.AND P6, PT, R26, R14, PT ;  /* 0x0000000e1a00720c */ /* 0x000fe20003fc4070 */
[----:B------:R-:W-:Y:S01]  /*4270*/  STL [R1+0x1a98], R10 ;  /* 0x001a980a01007387 */ /* 0x000fe20000100800 */
[----:B------:R-:W-:Y:S01]  /*4280*/  ISETP.GE.AND P0, PT, R19, RZ, PT ;  /* 0x000000ff1300720c */ /* 0x000fe20003f06270 */
[----:B------:R-:W-:Y:S01]  /*4290*/  IMAD.MOV R4, RZ, RZ, -R4 ;  /* 0x000000ffff047224 */ /* 0x000fe200078e0a04 */
[----:B------:R-:W-:Y:S01]  /*42a0*/  LOP3.LUT R19, R2, 0x16, RZ, 0xfc, !PT ;  /* 0x0000001602137812 */ /* 0x000fe200078efcff */
[----:B------:R-:W-:Y:S01]  /*42b0*/  @!P5 IMAD.MOV R12, RZ, RZ, -R12 ;  /* 0x000000ffff0cd224 */ /* 0x000fe200078e0a0c */
[----:B------:R-:W-:Y:S01]  /*42c0*/  ISETP.GE.AND P5, PT, R0, RZ, PT ;  /* 0x000000ff0000720c */ /* 0x000fe20003fa6270 */
[----:B------:R-:W-:Y:S01]  /*42d0*/  IMAD R17, R26, R4, R17 ;  /* 0x000000041a117224 */ /* 0x000fe200078e0211 */
[----:B------:R-:W-:Y:S01]  /*42e0*/  STL [R1+0x1a9c], R11 ;  /* 0x001a9c0b01007387 */ /* 0x000fe20000100800 */
[----:B------:R-:W-:-:S02]  /*42f0*/  @!P3 IMAD.IADD R16, R16, 0x1, -R26 ;  /* 0x000000011010b824 */ /* 0x000fc400078e0a1a */
[----:B------:R-:W-:Y:S01]  /*4300*/  IMAD.HI.U32 R0, R3, R18, RZ ;  /* 0x0000001203007227 */ /* 0x000fe200078e00ff */
[C---:B------:R-:W-:Y:S01]  /*4310*/  ISETP.GT.U32.AND P2, PT, R26.reuse, R17, PT ;  /* 0x000000111a00720c */ /* 0x040fe20003f44070 */
[----:B------:R0:W-:Y:S01]  /*4320*/  STL [R1+0x1aa0], R12 ;  /* 0x001aa00c01007387 */ /* 0x0001e20000100800 */
[----:B------:R-:W-:Y:S01]  /*4330*/  ISETP.GT.U32.AND P3, PT, R26, R16, PT ;  /* 0x000000101a00720c */ /* 0x000fe20003f64070 */
[----:B------:R-:W-:Y:S01]  /*4340*/  @!P6 IMAD.IADD R14, R14, 0x1, -R26 ;  /* 0x000000010e0ee824 */ /* 0x000fe200078e0a1a */
[----:B------:R-:W-:Y:S01]  /*4350*/  ISETP.GE.AND P6, PT, R19, RZ, PT ;  /* 0x000000ff1300720c */ /* 0x000fe20003fc6270 */
[----:B------:R-:W-:Y:S01]  /*4360*/  IMAD.MOV R0, RZ, RZ, -R0 ;  /* 0x000000ffff007224 */ /* 0x000fe200078e0a00 */
[----:B------:R-:W-:Y:S01]  /*4370*/  IABS R19, R19 ;  /* 0x0000001300137213 */ /* 0x000fe20000000000 */
[----:B------:R-:W-:Y:S01]  /*4380*/  @!P0 IMAD.MOV R14, RZ, RZ, -R14 ;  /* 0x000000ffff0e8224 */ /* 0x000fe200078e0a0e */
[----:B------:R-:W-:Y:S01]  /*4390*/  ISETP.GE.AND P0, PT, R20, RZ, PT ;  /* 0x000000ff1400720c */ /* 0x000fe20003f06270 */
[----:B------:R-:W-:Y:S01]  /*43a0*/  IMAD R18, R26, R0, R18 ;  /* 0x000000001a127224 */ /* 0x000fe200078e0212 */
[----:B------:R-:W-:Y:S01]  /*43b0*/  IABS R20, R20 ;  /* 0x0000001400147213 */ /* 0x000fe20000000000 */
[----:B------:R-:W-:Y:S01]  /*43c0*/  IMAD.HI.U32 R22, R3, R19, RZ ;  /* 0x0000001303167227 */ /* 0x000fe200078e00ff */
[----:B------:R-:W-:Y:S01]  /*43d0*/  STL [R1+0x1aa4], R13 ;  /* 0x001aa40d01007387 */ /* 0x000fe20000100800 */
[----:B0-----:R-:W-:-:S02]  /*43e0*/  LOP3.LUT R12, R2, 0xa, RZ, 0xfc, !PT ;  /* 0x0000000a020c7812 */ /* 0x001fc400078efcff */
[--C-:B------:R-:W-:Y:S01]  /*43f0*/  @!P2 IMAD.IADD R17, R17, 0x1, -R26.reuse ;  /* 0x000000011111a824 */ /* 0x100fe200078e0a1a */
[----:B------:R0:W-:Y:S01]  /*4400*/  STL [R1+0x1aa8], R14 ;  /* 0x001aa80e01007387 */ /* 0x0001e20000100800 */
[----:B------:R-:W-:Y:S01]  /*4410*/  @!P3 IMAD.IADD R16, R16, 0x1, -R26 ;  /* 0x000000011010b824 */ /* 0x000fe200078e0a1a */
[C---:B------:R-:W-:Y:S01]  /*4420*/  ISETP.GT.U32.AND P3, PT, R26.reuse, R18, PT ;  /* 0x000000121a00720c */ /* 0x040fe20003f64070 */
[----:B------:R-:W-:Y:S01]  /*4430*/  IMAD.HI.U32 R4, R3, R20, RZ ;  /* 0x0000001403047227 */ /* 0x000fe200078e00ff */
[----:B------:R-:W-:Y:S01]  /*4440*/  ISETP.GT.U32.AND P2, PT, R26, R17, PT ;  /* 0x000000111a00720c */ /* 0x000fe20003f44070 */
[----:B------:R1:W-:Y:S01]  /*4450*/  STL [R1+0x1aac], R15 ;  /* 0x001aac0f01007387 */ /* 0x0003e20000100800 */
[----:B------:R-:W-:Y:S01]  /*4460*/  IABS R25, R12 ;  /* 0x0000000c00197213 */ /* 0x000fe20000000000 */
[----:B------:R-:W-:Y:S01]  /*4470*/  IMAD.MOV R4, RZ, RZ, -R4 ;  /* 0x000000ffff047224 */ /* 0x000fe200078e0a04 */
[C---:B------:R-:W-:Y:S01]  /*4480*/  LOP3.LUT R11, R2.reuse, 0x6, RZ, 0xfc, !PT ;  /* 0x00000006020b7812 */ /* 0x040fe200078efcff */
[----:B------:R-:W-:Y:S01]  /*4490*/  IMAD.MOV R22, RZ, RZ, -R22 ;  /* 0x000000ffff167224 */ /* 0x000fe200078e0a16 */
[----:B0-----:R-:W-:Y:S01]  /*44a0*/  LOP3.LUT R14, R2, 0xc, RZ, 0xfc, !PT ;  /* 0x0000000c020e7812 */ /* 0x001fe200078efcff */
[----:B------:R-:W-:Y:S01]  /*44b0*/  IMAD R20, R26, R4, R20 ;  /* 0x000000041a147224 */ /* 0x000fe200078e0214 */
[----:B------:R-:W-:Y:S01]  /*44c0*/  LOP3.LUT R10, R2, 0x4, RZ, 0xfc, !PT ;  /* 0x00000004020a7812 */ /* 0x000fe200078efcff */
[----:B------:R-:W-:Y:S01]  /*44d0*/  IMAD R19, R26, R22, R19 ;  /* 0x000000161a137224 */ /* 0x000fe200078e0213 */
[----:B------:R-:W-:Y:S01]  /*44e0*/  IABS R24, R14 ;  /* 0x0000000e00187213 */ /* 0x000fe20000000000 */
[--C-:B------:R-:W-:Y:S01]  /*44f0*/  @!P3 IMAD.IADD R18, R18, 0x1, -R26.reuse ;  /* 0x000000011212b824 */ /* 0x100fe200078e0a1a */
[C---:B------:R-:W-:Y:S01]  /*4500*/  ISETP.GT.U32.AND P3, PT, R26.reuse, R20, PT ;  /* 0x000000141a00720c */ /* 0x040fe20003f64070 */
[----:B------:R-:W-:Y:S01]  /*4510*/  @!P2 IMAD.IADD R17, R17, 0x1, -R26 ;  /* 0x000000011111a824 */ /* 0x000fe200078e0a1a */
[----:B------:R-:W-:Y:S01]  /*4520*/  ISETP.GT.U32.AND P2, PT, R26, R19, PT ;  /* 0x000000131a00720c */ /* 0x000fe20003f44070 */
[----:B------:R-:W-:Y:S01]  /*4530*/  IMAD.HI.U32 R0, R3, R21, RZ ;  /* 0x0000001503007227 */ /* 0x000fe200078e00ff */
[----:B------:R-:W-:-:S03]  /*4540*/  IABS R13, R2 ;  /* 0x00000002000d7213 */ /* 0x000fc60000000000 */
[----:B------:R-:W-:Y:S02]  /*4550*/  IMAD.MOV R0, RZ, RZ, -R0 ;  /* 0x000000ffff007224 */ /* 0x000fe400078e0a00 */
[----:B------:R-:W-:-:S04]  /*4560*/  IMAD.HI.U32 R4, R3, R23, RZ ;  /* 0x0000001703047227 */ /* 0x000fc800078e00ff */
[--C-:B------:R-:W-:Y:S02]  /*4570*/  @!P3 IMAD.IADD R20, R20, 0x1, -R26.reuse ;  /* 0x000000011414b824 */ /* 0x100fe400078e0a1a */
[----:B------:R-:W-:Y:S02]  /*4580*/  @!P2 IMAD.IADD R19, R19, 0x1, -R26 ;  /* 0x000000011313a824 */ /* 0x000fe400078e0a1a */
[----:B------:R-:W-:Y:S01]  /*4590*/  IMAD.HI.U32 R22, R3, R29, RZ ;  /* 0x0000001d03167227 */ /* 0x000fe200078e00ff */
[C---:B------:R-:W-:Y:S02]  /*45a0*/  ISETP.GT.U32.AND P3, PT, R26.reuse, R20, PT ;  /* 0x000000141a00720c */ /* 0x040fe40003f64070 */
[C---:B------:R-:W-:Y:S01]  /*45b0*/  ISETP.GT.U32.AND P2, PT, R26.reuse, R19, PT ;  /* 0x000000131a00720c */ /* 0x040fe20003f44070 */
[----:B------:R-:W-:Y:S02]  /*45c0*/  IMAD R21, R26, R0, R21 ;  /* 0x000000001a157224 */ /* 0x000fe400078e0215 */
[----:B------:R-:W-:-:S02]  /*45d0*/  IMAD.MOV R4, RZ, RZ, -R4 ;  /* 0x000000ffff047224 */ /* 0x000fc400078e0a04 */
[----:B------:R-:W-:Y:S02]  /*45e0*/  IMAD.MOV R22, RZ, RZ, -R22 ;  /* 0x000000ffff167224 */ /* 0x000fe400078e0a16 */
[----:B------:R-:W-:-:S04]  /*45f0*/  IMAD.HI.U32 R0, R3, R24, RZ ;  /* 0x0000001803007227 */ /* 0x000fc800078e00ff */
[C---:B------:R-:W-:Y:S02]  /*4600*/  IMAD R23, R26.reuse, R4, R23 ;  /* 0x000000041a177224 */ /* 0x040fe400078e0217 */
[----:B------:R-:W-:Y:S01]  /*4610*/  @!P5 IMAD.MOV R17, RZ, RZ, -R17 ;  /* 0x000000ffff11d224 */ /* 0x000fe200078e0a11 */
[C---:B------:R-:W-:Y:S01]  /*4620*/  ISETP.GT.U32.AND P5, PT, R26.reuse, R21, PT ;  /* 0x000000151a00720c */ /* 0x040fe20003fa4070 */
[C---:B------:R-:W-:Y:S02]  /*4630*/  IMAD R22, R26.reuse, R22, R29 ;  /* 0x000000161a167224 */ /* 0x040fe400078e021d */
[----:B------:R-:W-:Y:S01]  /*4640*/  @!P1 IMAD.MOV R16, RZ, RZ, -R16 ;  /* 0x000000ffff109224 */ /* 0x000fe200078e0a10 */
[----:B------:R-:W-:Y:S01]  /*4650*/  ISETP.GT.U32.AND P1, PT, R26, R18, PT ;  /* 0x000000121a00720c */ /* 0x000fe20003f24070 */
[----:B------:R-:W-:Y:S02]  /*4660*/  IMAD.MOV R29, RZ, RZ, -R0 ;  /* 0x000000ffff1d7224 */ /* 0x000fe400078e0a00 */
[C---:B------:R-:W-:Y:S01]  /*4670*/  IMAD.HI.U32 R28, R3.reuse, R25, RZ ;  /* 0x00000019031c7227 */ /* 0x040fe200078e00ff */
[----:B------:R-:W-:Y:S03]  /*4680*/  STL [R1+0x1ab0], R16 ;  /* 0x001ab01001007387 */ /* 0x000fe60000100800 */
[----:B------:R-:W-:Y:S01]  /*4690*/  IMAD.HI.U32 R0, R3, R27, RZ ;  /* 0x0000001b03007227 */ /* 0x000fe200078e00ff */
[----:B------:R-:W-:Y:S03]  /*46a0*/  STL [R1+0x1ab4], R17 ;  /* 0x001ab41101007387 */ /* 0x000fe60000100800 */
[--C-:B------:R-:W-:Y:S01]  /*46b0*/  @!P3 IMAD.IADD R20, R20, 0x1, -R26.reuse ;  /* 0x000000011414b824 */ /* 0x100fe200078e0a1a */
[C---:B------:R-:W-:Y:S01]  /*46c0*/  ISETP.GT.U32.AND P3, PT, R26.reuse, R23, PT ;  /* 0x000000171a00720c */ /* 0x040fe20003f64070 */
[----:B------:R-:W-:Y:S01]  /*46d0*/  @!P2 IMAD.IADD R19, R19, 0x1, -R26 ;  /* 0x000000011313a824 */ /* 0x000fe200078e0a1a */
[C---:B------:R-:W-:Y:S01]  /*46e0*/  ISETP.GT.U32.AND P2, PT, R26.reuse, R22, PT ;  /* 0x000000161a00720c */ /* 0x040fe20003f44070 */
[----:B------:R-:W-:Y:S01]  /*46f0*/  IMAD R24, R26, R29, R24 ;  /* 0x0000001d1a187224 */ /* 0x000fe200078e0218 */
[----:B------:R-:W-:Y:S01]  /*4700*/  IABS R29, R11 ;  /* 0x0000000b001d7213 */ /* 0x000fe20000000000 */
[----:B------:R-:W-:-:S02]  /*4710*/  IMAD.MOV R4, RZ, RZ, -R28 ;  /* 0x000000ffff047224 */ /* 0x000fc400078e0a1c */
[----:B------:R-:W-:Y:S01]  /*4720*/  IMAD.MOV R0, RZ, RZ, -R0 ;  /* 0x000000ffff007224 */ /* 0x000fe200078e0a00 */
[----:B------:R-:W0:Y:S01]  /*4730*/  S2R R28, SR_TID.X ;  /* 0x00000000001c7919 */ /* 0x000e220000002100 */
[C---:B------:R-:W-:Y:S02]  /*4740*/  IMAD R25, R26.reuse, R4, R25 ;  /* 0x000000041a197224 */ /* 0x040fe400078e0219 */
[----:B------:R-:W-:Y:S01]  /*4750*/  IMAD R27, R26, R0, R27 ;  /* 0x000000001a1b7224 */ /* 0x000fe200078e021b */
[----:B------:R-:W-:Y:S01]  /*4760*/  IABS R0, R10 ;  /* 0x0000000a00007213 */ /* 0x000fe20000000000 */
[----:B------:R-:W-:-:S04]  /*4770*/  IMAD.HI.U32 R4, R3, R29, RZ ;  /* 0x0000001d03047227 */ /* 0x000fc800078e00ff */
[--C-:B------:R-:W-:Y:S01]  /*4780*/  @!P5 IMAD.IADD R21, R21, 0x1, -R26.reuse ;  /* 0x000000011515d824 */ /* 0x100fe200078e0a1a */
[----:B------:R-:W-:Y:S01]  /*4790*/  ISETP.GT.U32.AND P5, PT, R26, R24, PT ;  /* 0x000000181a00720c */ /* 0x000fe20003fa4070 */
[----:B------:R-:W-:Y:S01]  /*47a0*/  @!P1 IMAD.IADD R18, R18, 0x1, -R26 ;  /* 0x0000000112129824 */ /* 0x000fe200078e0a1a */
[----:B------:R-:W-:Y:S01]  /*47b0*/  ISETP.GE.AND P1, PT, R2, RZ, PT ;  /* 0x000000ff0200720c */ /* 0x000fe20003f26270 */
[----:B------:R-:W-:Y:S02]  /*47c0*/  IMAD.MOV R4, RZ, RZ, -R4 ;  /* 0x000000ffff047224 */ /* 0x000fe400078e0a04 */
[----:B------:R-:W-:-:S04]  /*47d0*/  IMAD.HI.U32 R2, R3, R0, RZ ;  /* 0x0000000003027227 */ /* 0x000fc800078e00ff */
[--C-:B------:R-:W-:Y:S01]  /*47e0*/  @!P3 IMAD.IADD R23, R23, 0x1, -R26.reuse ;  /* 0x000000011717b824 */ /* 0x100fe200078e0a1a */
[----:B------:R-:W-:Y:S01]  /*47f0*/  ISETP.GT.U32.AND P3, PT, R26, R21, PT ;  /* 0x000000151a00720c */ /* 0x000fe20003f64070 */
[----:B------:R-:W-:Y:S01]  /*4800*/  @!P2 IMAD.IADD R22, R22, 0x1, -R26 ;  /* 0x000000011616a824 */ /* 0x000fe200078e0a1a */
[C---:B------:R-:W-:Y:S01]  /*4810*/  ISETP.GT.U32.AND P2, PT, R26.reuse, R25, PT ;  /* 0x000000191a00720c */ /* 0x040fe20003f44070 */
[C---:B------:R-:W-:Y:S02]  /*4820*/  IMAD R29, R26.reuse, R4, R29 ;  /* 0x000000041a1d7224 */ /* 0x040fe400078e021d */
[----:B------:R-:W-:Y:S02]  /*4830*/  IMAD.MOV R4, RZ, RZ, -R2 ;  /* 0x000000ffff047224 */ /* 0x000fe400078e0a02 */
[----:B------:R-:W-:Y:S01]  /*4840*/  IMAD.MOV.U32 R2, RZ, RZ, R13 ;  /* 0x000000ffff027224 */ /* 0x000fe200078e000d */
[----:B------:R-:W-:Y:S01]  /*4850*/  IABS R13, R9 ;  /* 0x00000009000d7213 */ /* 0x000fe20000000000 */
[----:B------:R-:W-:Y:S01]  /*4860*/  @!P4 IMAD.MOV R18, RZ, RZ, -R18 ;  /* 0x000000ffff12c224 */ /* 0x000fe200078e0a12 */
[C---:B------:R-:W-:Y:S01]  /*4870*/  ISETP.GT.U32.AND P4, PT, R26.reuse, R22, PT ;  /* 0x000000161a00720c */ /* 0x040fe20003f84070 */
[----:B------:R-:W-:-:S02]  /*4880*/  IMAD R0, R26, R4, R0 ;  /* 0x000000041a007224 */ /* 0x000fc400078e0200 */
[----:B------:R-:W-:Y:S01]  /*4890*/  @!P5 IMAD.IADD R24, R24, 0x1, -R26 ;  /* 0x000000011818d824 */ /* 0x000fe200078e0a1a */
[----:B------:R-:W-:Y:S01]  /*48a0*/  ISETP.GT.U32.AND P5, PT, R26, R23, PT ;  /* 0x000000171a00720c */ /* 0x000fe20003fa4070 */
[----:B------:R-:W-:Y:S01]  /*48b0*/  IMAD.MOV.U32 R4, RZ, RZ, R13 ;  /* 0x000000ffff047224 */ /* 0x000fe200078e000d */
[----:B------:R-:W-:Y:S01]  /*48c0*/  STL [R1+0x1ab8], R18 ;  /* 0x001ab81201007387 */ /* 0x000fe20000100800 */
[----:B------:R-:W-:-:S04]  /*48d0*/  IMAD.HI.U32 R13, R3, R2, RZ ;  /* 0x00000002030d7227 */ /* 0x000fc800078e00ff */
[--C-:B------:R-:W-:Y:S01]  /*48e0*/  @!P3 IMAD.IADD R21, R21, 0x1, -R26.reuse ;  /* 0x000000011515b824 */ /* 0x100fe200078e0a1a */
[C---:B------:R-:W-:Y:S01]  /*48f0*/  ISETP.GT.U32.AND P3, PT, R26.reuse, R27, PT ;  /* 0x0000001b1a00720c */ /* 0x040fe20003f64070 */
[--C-:B------:R-:W-:Y:S01]  /*4900*/  @!P2 IMAD.IADD R25, R25, 0x1, -R26.reuse ;  /* 0x000000011919a824 */ /* 0x100fe200078e0a1a */
[----:B------:R-:W-:Y:S01]  /*4910*/  ISETP.GT.U32.AND P2, PT, R26, R24, PT ;  /* 0x000000181a00720c */ /* 0x000fe20003f44070 */
[----:B------:R-:W-:Y:S02]  /*4920*/  IMAD.MOV R13, RZ, RZ, -R13 ;  /* 0x000000ffff0d7224 */ /* 0x000fe400078e0a0d */
[----:B------:R-:W-:Y:S01]  /*4930*/  @!P4 IMAD.IADD R22, R22, 0x1, -R26 ;  /* 0x000000011616c824 */ /* 0x000fe200078e0a1a */
[C---:B------:R-:W-:Y:S01]  /*4940*/  ISETP.GT.U32.AND P4, PT, R26.reuse, R29, PT ;  /* 0x0000001d1a00720c */ /* 0x040fe20003f84070 */
[----:B------:R-:W-:Y:S01]  /*4950*/  IMAD R2, R26, R13, R2 ;  /* 0x0000000d1a027224 */ /* 0x000fe200078e0202 */
[----:B0-----:R-:W-:Y:S01]  /*4960*/  LOP3.LUT R13, R28, 0x7, RZ, 0xc0, !PT ;  /* 0x000000071c0d7812 */ /* 0x001fe200078ec0ff */
[----:B------:R-:W-:-:S04]  /*4970*/  IMAD.HI.U32 R3, R3, R4, RZ ;  /* 0x0000000403037227 */ /* 0x000fc800078e00ff */
[--C-:B------:R-:W-:Y:S01]  /*4980*/  @!P5 IMAD.IADD R23, R23, 0x1, -R26.reuse ;  /* 0x000000011717d824 */ /* 0x100fe200078e0a1a */
[C---:B------:R-:W-:Y:S01]  /*4990*/  ISETP.GT.U32.AND P5, PT, R26.reuse, R2, PT ;  /* 0x000000021a00720c */ /* 0x040fe20003fa4070 */
[----:B------:R-:W-:Y:S01]  /*49a0*/  @!P6 IMAD.MOV R19, RZ, RZ, -R19 ;  /* 0x000000ffff13e224 */ /* 0x000fe200078e0a13 */
[----:B------:R-:W-:Y:S01]  /*49b0*/  ISETP.GT.U32.AND P6, PT, R26, R25, PT ;  /* 0x000000191a00720c */ /* 0x000fe20003fc4070 */
[----:B------:R-:W-:Y:S02]  /*49c0*/  IMAD.MOV R3, RZ, RZ, -R3 ;  /* 0x000000ffff037224 */ /* 0x000fe400078e0a03 */
[--C-:B------:R-:W-:Y:S01]  /*49d0*/  @!P3 IMAD.IADD R27, R27, 0x1, -R26.reuse ;  /* 0x000000011b1bb824 */ /* 0x100fe200078e0a1a */
[----:B------:R-:W-:Y:S01]  /*49e0*/  STL [R1+0x1abc], R19 ;  /* 0x001abc1301007387 */ /* 0x000fe20000100800 */
[----:B------:R-:W-:Y:S01]  /*49f0*/  @!P2 IMAD.IADD R24, R24, 0x1, -R26 ;  /* 0x000000011818a824 */ /* 0x000fe200078e0a1a */
[C---:B------:R-:W-:Y:S01]  /*4a00*/  ISETP.GT.U32.AND P2, PT, R26.reuse, R0, PT ;  /* 0x000000001a00720c */ /* 0x040fe20003f44070 */
[----:B------:R-:W-:-:S02]  /*4a10*/  IMAD R4, R26, R3, R4 ;  /* 0x000000031a047224 */ /* 0x000fc400078e0204 */
[----:B------:R-:W-:Y:S01]  /*4a20*/  @!P0 IMAD.MOV R20, RZ, RZ, -R20 ;  /* 0x000000ffff148224 */ /* 0x000fe200078e0a14 */
[C---:B------:R-:W-:Y:S01]  /*4a30*/  ISETP.GT.U32.AND P0, PT, R26.reuse, R27, PT ;  /* 0x0000001b1a00720c */ /* 0x040fe20003f04070 */
[--C-:B------:R-:W-:Y:S01]  /*4a40*/  @!P4 IMAD.IADD R29, R29, 0x1, -R26.reuse ;  /* 0x000000011d1dc824 */ /* 0x100fe200078e0a1a */
[----:B------:R-:W-:Y:S01]  /*4a50*/  ISETP.GT.U32.AND P3, PT, R26, R4, PT ;  /* 0x000000041a00720c */ /* 0x000fe20003f64070 */
[--C-:B------:R-:W-:Y:S01]  /*4a60*/  @!P5 IMAD.IADD R2, R2, 0x1, -R26.reuse ;  /* 0x000000010202d824 */ /* 0x100fe200078e0a1a */
[----:B------:R-:W-:Y:S01]  /*4a70*/  ISETP.GE.AND P4, PT, R6, RZ, PT ;  /* 0x000000ff0600720c */ /* 0x000fe20003f86270 */
[----:B------:R-:W-:Y:S01]  /*4a80*/  IMAD.SHL.U32 R3, R28, 0x2, RZ ;  /* 0x000000021c037824 */ /* 0x000fe200078e00ff */
[----:B------:R-:W-:Y:S01]  /*4a90*/  ISETP.GE.AND P5, PT, R5, RZ, PT ;  /* 0x000000ff0500720c */ /* 0x000fe20003fa6270 */
[----:B-1----:R-:W-:Y:S02]  /*4aa0*/  IMAD R15, R13, 0x90, RZ ;  /* 0x000000900d0f7824 */ /* 0x002fe400078e02ff */
[--C-:B------:R-:W-:Y:S01]  /*4ab0*/  @!P6 IMAD.IADD R25, R25, 0x1, -R26.reuse ;  /* 0x000000011919e824 */ /* 0x100fe200078e0a1a */
[----:B------:R-:W-:Y:S01]  /*4ac0*/  ISETP.GE.AND P6, PT, R7, RZ, PT ;  /* 0x000000ff0700720c */ /* 0x000fe20003fc6270 */
[--C-:B------:R-:W-:Y:S01]  /*4ad0*/  @!P2 IMAD.IADD R0, R0, 0x1, -R26.reuse ;  /* 0x000000010000a824 */ /* 0x100fe200078e0a1a */
[----:B------:R-:W-:Y:S01]  /*4ae0*/  LOP3.LUT R15, R15, 0x30, R3, 0x78, !PT ;  /* 0x000000300f0f7812 */ /* 0x000fe200078e7803 */
[--C-:B------:R-:W-:Y:S01]  /*4af0*/  @!P0 IMAD.IADD R27, R27, 0x1, -R26.reuse ;  /* 0x000000011b1b8824 */ /* 0x100fe200078e0a1a */
[----:B------:R-:W-:Y:S01]  /*4b00*/  ISETP.GE.AND P2, PT, R14, RZ, PT ;  /* 0x000000ff0e00720c */ /* 0x000fe20003f46270 */
[----:B------:R-:W-:Y:S01]  /*4b10*/  IMAD R13, R13, 0x410, RZ ;  /* 0x000004100d0d7824 */ /* 0x000fe200078e02ff */
[----:B------:R-:W-:Y:S01]  /*4b20*/  LOP3.LUT R3, R3, 0x10, RZ, 0xc0, !PT ;  /* 0x0000001003037812 */ /* 0x000fe200078ec0ff */
[----:B------:R-:W-:Y:S01]  /*4b30*/  @!P3 IMAD.IADD R4, R4, 0x1, -R26 ;  /* 0x000000010404b824 */ /* 0x000fe200078e0a1a */
[----:B------:R-:W-:Y:S01]  /*4b40*/  ISETP.GE.AND P0, PT, R8, RZ, PT ;  /* 0x000000ff0800720c */ /* 0x000fe20003f06270 */
[----:B------:R-:W-:Y:S01]  /*4b50*/  IMAD.SHL.U32 R8, R28, 0x200, RZ ;  /* 0x000002001c087824 */ /* 0x000fe200078e00ff */
[----:B------:R-:W-:Y:S01]  /*4b60*/  LOP3.LUT R3, R3, 0x60, R28, 0xf8, !PT ;  /* 0x0000006003037812 */ /* 0x000fe200078ef81c */
[----:B------:R-:W-:Y:S01]  /*4b70*/  @!P4 IMAD.MOV R22, RZ, RZ, -R22 ;  /* 0x000000ffff16c224 */ /* 0x000fe200078e0a16 */
[C---:B------:R-:W-:Y:S01]  /*4b80*/  ISETP.GT.U32.AND P3, PT, R26.reuse, R29, PT ;  /* 0x0000001d1a00720c */ /* 0x040fe20003f64070 */
[----:B------:R-:W-:Y:S01]  /*4b90*/  @!P5 IMAD.MOV R23, RZ, RZ, -R23 ;  /* 0x000000ffff17d224 */ /* 0x000fe200078e0a17 */
[C---:B------:R-:W-:Y:S01]  /*4ba0*/  ISETP.GT.U32.AND P4, PT, R26.reuse, R2, PT ;  /* 0x000000021a00720c */ /* 0x040fe20003f84070 */
[----:B------:R-:W-:Y:S01]  /*4bb0*/  @!P6 IMAD.MOV R21, RZ, RZ, -R21 ;  /* 0x000000ffff15e224 */ /* 0x000fe200078e0a15 */
[----:B------:R-:W-:Y:S01]  /*4bc0*/  ISETP.GT.U32.AND P5, PT, R26, R0, PT ;  /* 0x000000001a00720c */ /* 0x000fe20003fa4070 */
[----:B------:R-:W2:Y:S01]  /*4bd0*/  LDL.LU R7, [R1+0x1b0c] ;  /* 0x001b0c0001077983 */ /* 0x000ea20000300800 */
[----:B------:R-:W-:-:S02]  /*4be0*/  LOP3.LUT R3, R13, R3, RZ, 0x3c, !PT ;  /* 0x000000030d037212 */ /* 0x000fc400078e3cff */
[----:B------:R-:W-:Y:S01]  /*4bf0*/  LOP3.LUT R8, R8, 0x2000, RZ, 0xc0, !PT ;  /* 0x0000200008087812 */ /* 0x000fe200078ec0ff */
[----:B------:R-:W3:Y:S01]  /*4c00*/  LDL.LU R6, [R1+0x1b08] ;  /* 0x001b080001067983 */ /* 0x000ee20000300800 */
[----:B------:R-:W-:-:S03]  /*4c10*/  @!P2 IMAD.MOV R24, RZ, RZ, -R24 ;  /* 0x000000ffff18a224 */ /* 0x000fc600078e0a18 */
[----:B------:R-:W4:Y:S01]  /*4c20*/  LDL.LU R5, [R1+0x1b04] ;  /* 0x001b040001057983 */ /* 0x000f220000300800 */
[----:B------:R-:W-:Y:S01]  /*4c30*/  IMAD.IADD R3, R8, 0x1, R3 ;  /* 0x0000000108037824 */ /* 0x000fe200078e0203 */
[----:B------:R-:W-:Y:S01]  /*4c40*/  ISETP.GE.AND P6, PT, R12, RZ, PT ;  /* 0x000000ff0c00720c */ /* 0x000fe20003fc6270 */
[--C-:B------:R-:W-:Y:S01]  /*4c50*/  @!P3 IMAD.IADD R29, R29, 0x1, -R26.reuse ;  /* 0x000000011d1db824 */ /* 0x100fe200078e0a1a */
[----:B------:R-:W-:Y:S01]  /*4c60*/  STL [R1+0x1ac0], R20 ;  /* 0x001ac01401007387 */ /* 0x000fe20000100800 */
[----:B------:R-:W-:Y:S01]  /*4c70*/  ISETP.GE.AND P3, PT, R11, RZ, PT ;  /* 0x000000ff0b00720c */ /* 0x000fe20003f66270 */
[--C-:B------:R-:W-:Y:S01]  /*4c80*/  @!P4 IMAD.IADD R2, R2, 0x1, -R26.reuse ;  /* 0x000000010202c824 */ /* 0x100fe200078e0a1a */
[----:B------:R-:W-:Y:S01]  /*4c90*/  ISETP.GE.AND P4, PT, R10, RZ, PT ;  /* 0x000000ff0a00720c */ /* 0x000fe20003f86270 */
[----:B------:R-:W-:Y:S01]  /*4ca0*/  STL [R1+0x1ac4], R21 ;  /* 0x001ac41501007387 */ /* 0x000fe20000100800 */
[----:B------:R-:W-:Y:S01]  /*4cb0*/  @!P5 IMAD.IADD R0, R0, 0x1, -R26 ;  /* 0x000000010000d824 */ /* 0x000fe200078e0a1a */
[----:B------:R-:W-:-:S02]  /*4cc0*/  ISETP.GE.AND P5, PT, R9, RZ, PT ;  /* 0x000000ff0900720c */ /* 0x000fc40003fa6270 */
[----:B------:R-:W-:Y:S01]  /*4cd0*/  STL [R1+0x1ac8], R22 ;  /* 0x001ac81601007387 */ /* 0x000fe20000100800 */
[----:B------:R-:W-:Y:S02]  /*4ce0*/  ISETP.GT.U32.AND P2, PT, R26, R4, PT ;  /* 0x000000041a00720c */ /* 0x000fe40003f44070 */
[----:B------:R-:W-:Y:S01]  /*4cf0*/  LOP3.LUT R28, R28, 0x3f, RZ, 0xc0, !PT ;  /* 0x0000003f1c1c7812 */ /* 0x000fe200078ec0ff */
[----:B------:R-:W-:Y:S04]  /*4d00*/  STL [R1+0x1acc], R23 ;  /* 0x001acc1701007387 */ /* 0x000fe80000100800 */
[----:B------:R-:W-:Y:S01]  /*4d10*/  STL [R1+0x1ad0], R24 ;  /* 0x001ad01801007387 */ /* 0x000fe20000100800 */
[----:B------:R-:W-:-:S03]  /*4d20*/  IMAD R13, R28, c[0x0][0x18c], RZ ;  /* 0x000063001c0d7a24 */ /* 0x000fc600078e02ff */
[----:B------:R0:W-:Y:S01]  /*4d30*/  STL [R1+0x1a10], R3 ;  /* 0x001a100301007387 */ /* 0x0001e20000100800 */
[----:B------:R-:W-:Y:S02]  /*4d40*/  @!P6 IMAD.MOV R25, RZ, RZ, -R25 ;  /* 0x000000ffff19e224 */ /* 0x000fe400078e0a19 */
[----:B------:R-:W-:Y:S01]  /*4d50*/  @!P2 IMAD.IADD R4, R4, 0x1, -R26 ;  /* 0x000000010404a824 */ /* 0x000fe200078e0a1a */
[----:B------:R-:W4:Y:S04]  /*4d60*/  LDL.LU R12, [R1+0x30] ;  /* 0x00003000010c7983 */ /* 0x000f280000300800 */
[----:B------:R-:W4:Y:S04]  /*4d70*/  LDL.LU R11, [R1+0x40] ;  /* 0x00004000010b7983 */ /* 0x000f280000300800 */
[----:B------:R-:W4:Y:S04]  /*4d80*/  LDL.LU R10, [R1+0x50] ;  /* 0x00005000010a7983 */ /* 0x000f280000300800 */
[----:B------:R-:W4:Y:S01]  /*4d90*/  LDL.LU R9, [R1+0x58] ;  /* 0x0000580001097983 */ /* 0x000f220000300800 */
[----:B------:R-:W-:Y:S01]  /*4da0*/  LEA R26, P6, R13, c[0x0][0x168], 0x1 ;  /* 0x00005a000d1a7a11 */ /* 0x000fe200078c08ff */
[----:B------:R-:W-:-:S02]  /*4db0*/  @!P0 IMAD.MOV R27, RZ, RZ, -R27 ;  /* 0x000000ffff1b8224 */ /* 0x000fc400078e0a1b */
[----:B------:R-:W4:Y:S01]  /*4dc0*/  LDL.LU R8, [R1+0xbc] ;  /* 0x0000bc0001087983 */ /* 0x000f220000300800 */
[----:B------:R-:W-:Y:S02]  /*4dd0*/  @!P3 IMAD.MOV R29, RZ, RZ, -R29 ;  /* 0x000000ffff1db224 */ /* 0x000fe400078e0a1d */
[----:B------:R-:W-:Y:S01]  /*4de0*/  @!P1 IMAD.MOV R2, RZ, RZ, -R2 ;  /* 0x000000ffff029224 */ /* 0x000fe200078e0a02 */
[----:B------:R-:W4:Y:S01]  /*4df0*/  LDL.LU R28, [R1+0x5c] ;  /* 0x00005c00011c7983 */ /* 0x000f220000300800 */
[----:B------:R-:W-:Y:S01]  /*4e00*/  @!P4 IMAD.MOV R0, RZ, RZ, -R0 ;  /* 0x000000ffff00c224 */ /* 0x000fe200078e0a00 */
[----:B------:R-:W-:Y:S01]  /*4e10*/  ISETP.NE.AND P2, PT, RZ, c[0x0][0x17c], PT ;  /* 0x00005f00ff007a0c */ /* 0x000fe20003f45270 */
[----:B------:R-:W-:Y:S01]  /*4e20*/  @!P5 IMAD.MOV R4, RZ, RZ, -R4 ;  /* 0x000000ffff04d224 */ /* 0x000fe200078e0a04 */
[----:B------:R-:W-:Y:S01]  /*4e30*/  STL [R1+0x1ad4], R25 ;  /* 0x001ad41901007387 */ /* 0x000fe20000100800 */
[----:B0-----:R-:W-:-:S03]  /*4e40*/  LOP3.LUT R3, RZ, c[0x0][0x17c], RZ, 0x33, !PT ;  /* 0x00005f00ff037a12 */ /* 0x001fc600078e33ff */
[----:B------:R-:W-:Y:S04]  /*4e50*/  STL [R1+0x1a38], R26 ;  /* 0x001a381a01007387 */ /* 0x000fe80000100800 */
[----:B------:R-:W-:Y:S04]  /*4e60*/  STL [R1+0x1ad8], R27 ;  /* 0x001ad81b01007387 */ /* 0x000fe80000100800 */
[----:B------:R-:W-:Y:S04]  /*4e70*/  STL [R1+0x1adc], R29 ;  /* 0x001adc1d01007387 */ /* 0x000fe80000100800 */
[----:B------:R-:W-:Y:S04]  /*4e80*/  STL [R1+0x1ae0], R2 ;  /* 0x001ae00201007387 */ /* 0x000fe80000100800 */
[----:B------:R2:W-:Y:S04]  /*4e90*/  STL [R1+0x1ae4], R0 ;  /* 0x001ae40001007387 */ /* 0x0005e80000100800 */
[----:B------:R4:W-:Y:S01]  /*4ea0*/  STL [R1+0x1ae8], R4 ;  /* 0x001ae80401007387 */ /* 0x0009e20000100800 */
[----:B--2---:R-:W-:-:S02]  /*4eb0*/  SEL R0, R3, R7, !P2 ;  /* 0x0000000703007207 */ /* 0x004fc40005000000 */
[C---:B---3--:R-:W-:Y:S02]  /*4ec0*/  SEL R2, R3.reuse, R6, !P2 ;  /* 0x0000000603027207 */ /* 0x048fe40005000000 */
[----:B----4-:R-:W-:-:S05]  /*4ed0*/  SEL R4, R3, R5, !P2 ;  /* 0x0000000503047207 */ /* 0x010fca0005000000 */
[----:B------:R0:W-:Y:S04]  /*4ee0*/  STL [R1+0x14], R4 ;  /* 0x0000140401007387 */ /* 0x0001e80000100800 */
[----:B------:R1:W-:Y:S01]  /*4ef0*/  STL [R1+0x10], R2 ;  /* 0x0000100201007387 */ /* 0x0003e20000100800 */
[C---:B------:R-:W-:Y:S02]  /*4f00*/  SEL R7, R3.reuse, R12, !P2 ;  /* 0x0000000c03077207 */ /* 0x040fe40005000000 */
[----:B------:R-:W-:-:S03]  /*4f10*/  SEL R5, R3, R11, !P2 ;  /* 0x0000000b03057207 */ /* 0x000fc60005000000 */
[----:B------:R-:W-:Y:S01]  /*4f20*/  STL [R1+0x1aec], R7 ;  /* 0x001aec0701007387 */ /* 0x000fe20000100800 */
[----:B------:R-:W-:-:S03]  /*4f30*/  SEL R6, R3, R10, !P2 ;  /* 0x0000000a03067207 */ /* 0x000fc60005000000 */
[----:B------:R2:W-:Y:S01]  /*4f40*/  STL [R1], R0 ;  /* 0x0000000001007387 */ /* 0x0005e20000100800 */
[----:B0-----:R-:W-:-:S03]  /*4f50*/  SEL R4, R3, R9, !P2 ;  /* 0x0000000903047207 */ /* 0x001fc60005000000 */
[----:B------:R-:W-:Y:S01]  /*4f60*/  STL [R1+0x1af0], R5 ;  /* 0x001af00501007387 */ /* 0x000fe20000100800 */
[----:B-1----:R-:W-:-:S03]  /*4f70*/  SEL R2, R3, R8, !P2 ;  /* 0x0000000803027207 */ /* 0x002fc60005000000 */
[----:B------:R0:W-:Y:S01]  /*4f80*/  STL [R1+0x1af4], R6 ;  /* 0x001af40601007387 */ /* 0x0001e20000100800 */
[----:B--2---:R-:W-:-:S03]  /*4f90*/  SEL R0, R3, R28, !P2 ;  /* 0x0000001c03007207 */ /* 0x004fc60005000000 */
[----:B------:R-:W-:Y:S04]  /*4fa0*/  STL [R1+0x20], R4 ;  /* 0x0000200401007387 */ /* 0x000fe80000100800 */
[----:B0-----:R-:W2:Y:S04]  /*4fb0*/  LDL.LU R6, [R1+0x70] ;  /* 0x0000700001067983 */ /* 0x001ea80000300800 */
[----:B------:R-:W-:Y:S04]  /*4fc0*/  STL [R1+0x28], R2 ;  /* 0x0000280201007387 */ /* 0x000fe80000100800 */
[----:B--2---:R0:W-:Y:S04]  /*4fd0*/  STL [R1+0x1af8], R6 ;  /* 0x001af80601007387 */ /* 0x0041e80000100800 */
[----:B------:R-:W-:Y:S04]  /*4fe0*/  STL [R1+0x30], R0 ;  /* 0x0000300001007387 */ /* 0x000fe80000100800 */
[----:B0-----:R-:W2:Y:S04]  /*4ff0*/  LDL.LU R6, [R1+0xb8] ;  /* 0x0000b80001067983 */ /* 0x001ea80000300800 */
[----:B--2---:R0:W-:Y:S04]  /*5000*/  STL [R1+0x1afc], R6 ;  /* 0x001afc0601007387 */ /* 0x0041e80000100800 */
[----:B0-----:R-:W2:Y:S04]  /*5010*/  LDL.LU R6, [R1+0xb4] ;  /* 0x0000b40001067983 */ /* 0x001ea80000300800 */
[----:B--2---:R0:W-:Y:S04]  /*5020*/  STL [R1+0x1b00], R6 ;  /* 0x001b000601007387 */ /* 0x0041e80000100800 */
[----:B0-----:R-:W2:Y:S04]  /*5030*/  LDL.LU R6, [R1+0x60] ;  /* 0x0000600001067983 */ /* 0x001ea80000300800 */
[----:B------:R-:W3:Y:S04]  /*5040*/  LDL.LU R5, [R1+0x78] ;  /* 0x0000780001057983 */ /* 0x000ee80000300800 */
[----:B------:R-:W4:Y:S04]  /*5050*/  LDL.LU R7, [R1+0xb0] ;  /* 0x0000b00001077983 */ /* 0x000f280000300800 */
[----:B------:R-:W3:Y:S04]  /*5060*/  LDL.LU R4, [R1+0xac] ;  /* 0x0000ac0001047983 */ /* 0x000ee80000300800 */
        /* <DEDUP_REMOVED lines=23> */
[----:B------:R-:W3:Y:S01]  /*51e0*/  LDL.LU R26, [R1+0x8] ;  /* 0x00000800011a7983 */ /* 0x000ee20000300800 */
[----:B--2---:R-:W-:-:S05]  /*51f0*/  SEL R6, R3, R6, !P2 ;  /* 0x0000000603067207 */ /* 0x004fca0005000000 */
[----:B------:R0:W-:Y:S04]  /*5200*/  STL [R1+0x38], R6 ;  /* 0x0000380601007387 */ /* 0x0001e80000100800 */
[----:B0-----:R-:W2:Y:S02]  /*5210*/  LDL.LU R6, [R1+0x1b00] ;  /* 0x001b000001067983 */ /* 0x001ea40000300800 */
[----:B--2---:R-:W-:-:S05]  /*5220*/  SEL R6, R3, R6, !P2 ;  /* 0x0000000603067207 */ /* 0x004fca0005000000 */
[----:B------:R0:W-:Y:S04]  /*5230*/  STL [R1+0x40], R6 ;  /* 0x0000400601007387 */ /* 0x0001e80000100800 */
[----:B0-----:R-:W2:Y:S02]  /*5240*/  LDL.LU R6, [R1+0x1afc] ;  /* 0x001afc0001067983 */ /* 0x001ea40000300800 */
[----:B--2---:R-:W-:-:S05]  /*5250*/  SEL R6, R3, R6, !P2 ;  /* 0x0000000603067207 */ /* 0x004fca0005000000 */
[----:B------:R0:W-:Y:S04]  /*5260*/  STL [R1+0x58], R6 ;  /* 0x0000580601007387 */ /* 0x0001e80000100800 */
[----:B0-----:R-:W2:Y:S01]  /*5270*/  LDL.LU R6, [R1+0x1af8] ;  /* 0x001af80001067983 */ /* 0x001ea20000300800 */
[C---:B---3--:R-:W-:Y:S02]  /*5280*/  SEL R5, R3.reuse, R5, !P2 ;  /* 0x0000000503057207 */ /* 0x048fe40005000000 */
[C---:B----4-:R-:W-:Y:S02]  /*5290*/  SEL R7, R3.reuse, R7, !P2 ;  /* 0x0000000703077207 */ /* 0x050fe40005000000 */
[C---:B------:R-:W-:Y:S02]  /*52a0*/  SEL R4, R3.reuse, R4, !P2 ;  /* 0x0000000403047207 */ /* 0x040fe40005000000 */
[----:B------:R-:W-:-:S02]  /*52b0*/  SEL R0, R3, R0, !P2 ;  /* 0x0000000003007207 */ /* 0x000fc40005000000 */
[C---:B------:R-:W-:Y:S02]  /*52c0*/  SEL R2, R3.reuse, R2, !P2 ;  /* 0x0000000203027207 */ /* 0x040fe40005000000 */
[C---:B------:R-:W-:Y:S02]  /*52d0*/  SEL R29, R3.reuse, R29, !P2 ;  /* 0x0000001d031d7207 */ /* 0x040fe40005000000 */
[C---:B------:R-:W-:Y:S02]  /*52e0*/  SEL R27, R3.reuse, R27, !P2 ;  /* 0x0000001b031b7207 */ /* 0x040fe40005000000 */
[C---:B------:R-:W-:Y:S02]  /*52f0*/  SEL R25, R3.reuse, R25, !P2 ;  /* 0x0000001903197207 */ /* 0x040fe40005000000 */
        /* <DEDUP_REMOVED lines=18> */
[----:B--2---:R-:W-:-:S05]  /*5420*/  SEL R6, R3, R6, !P2 ;  /* 0x0000000603067207 */ /* 0x004fca0005000000 */
[----:B------:R0:W-:Y:S04]  /*5430*/  STL [R1+0x60], R6 ;  /* 0x0000600601007387 */ /* 0x0001e80000100800 */
[----:B0-----:R-:W2:Y:S04]  /*5440*/  LDL.LU R6, [R1+0x1af4] ;  /* 0x001af40001067983 */ /* 0x001ea80000300800 */
[----:B------:R0:W-:Y:S04]  /*5450*/  STL [R1+0x68], R5 ;  /* 0x0000680501007387 */ /* 0x0001e80000100800 */
[----:B0-----:R-:W3:Y:S04]  /*5460*/  LDL.LU R5, [R1+0x1af0] ;  /* 0x001af00001057983 */ /* 0x001ee80000300800 */
[----:B------:R0:W-:Y:S04]  /*5470*/  STL [R1+0x70], R7 ;  /* 0x0000700701007387 */ /* 0x0001e80000100800 */
[----:B0-----:R-:W4:Y:S04]  /*5480*/  LDL.LU R7, [R1+0x1aec] ;  /* 0x001aec0001077983 */ /* 0x001f280000300800 */
[----:B------:R0:W-:Y:S04]  /*5490*/  STL [R1+0x78], R4 ;  /* 0x0000780401007387 */ /* 0x0001e80000100800 */
[----:B0-----:R-:W2:Y:S04]  /*54a0*/  LDL.LU R4, [R1+0x1ae8] ;  /* 0x001ae80001047983 */ /* 0x001ea80000300800 */
        /* <DEDUP_REMOVED lines=41> */
[----:B0-----:R-:W3:Y:S04]  /*5740*/  LDL.LU R9, [R1+0x1a94] ;  /* 0x001a940001097983 */ /* 0x001ee80000300800 */
[----:B------:R0:W-:Y:S04]  /*5750*/  STL [R1+0x94], R8 ;  /* 0x0000940801007387 */ /* 0x0001e80000100800 */
[----:B0-----:R-:W3:Y:S04]  /*5760*/  LDL.LU R8, [R1+0x1a90] ;  /* 0x001a900001087983 */ /* 0x001ee80000300800 */
[----:B------:R0:W-:Y:S04]  /*5770*/  STL [R1+0x8c], R28 ;  /* 0x00008c1c01007387 */ /* 0x0001e80000100800 */
[----:B0-----:R-:W3:Y:S01]  /*5780*/  LDL.LU R28, [R1+0x1a8c] ;  /* 0x001a8c00011c7983 */ /* 0x001ee20000300800 */
[----:B------:R-:W-:-:S05]  /*5790*/  SEL R26, R3, R26, !P2 ;  /* 0x0000001a031a7207 */ /* 0x000fca0005000000 */
[----:B------:R3:W-:Y:S01]  /*57a0*/  STL [R1+0x88], R26 ;  /* 0x0000881a01007387 */ /* 0x0007e20000100800 */
[C---:B--2---:R-:W-:Y:S02]  /*57b0*/  SEL R10, R3.reuse, R10, !P2 ;  /* 0x0000000a030a7207 */ /* 0x044fe40005000000 */
[C---:B---3--:R-:W-:Y:S02]  /*57c0*/  SEL R26, R3.reuse, R28, !P2 ;  /* 0x0000001c031a7207 */ /* 0x048fe40005000000 */
[----:B------:R-:W2:Y:S04]  /*57d0*/  LDL.LU R28, [R1+0x1a88] ;  /* 0x001a8800011c7983 */ /* 0x000ea80000300800 */
[----:B------:R0:W-:Y:S02]  /*57e0*/  STL [R1+0x84], R26 ;  /* 0x0000841a01007387 */ /* 0x0001e40000100800 */
[----:B0-----:R-:W-:-:S02]  /*57f0*/  SEL R26, R3, R8, !P2 ;  /* 0x00000008031a7207 */ /* 0x001fc40005000000 */
[C---:B------:R-:W-:Y:S02]  /*5800*/  SEL R8, R3.reuse, R9, !P2 ;  /* 0x0000000903087207 */ /* 0x040fe40005000000 */
[C---:B------:R-:W-:Y:S01]  /*5810*/  SEL R9, R3.reuse, R11, !P2 ;  /* 0x0000000b03097207 */ /* 0x040fe20005000000 */
[----:B------:R-:W-:Y:S04]  /*5820*/  STL [R1+0x7c], R26 ;  /* 0x00007c1a01007387 */ /* 0x000fe80000100800 */
[----:B------:R0:W-:Y:S04]  /*5830*/  STL [R1+0x74], R8 ;  /* 0x0000740801007387 */ /* 0x0001e80000100800 */
[----:B------:R1:W-:Y:S04]  /*5840*/  STL [R1+0x6c], R10 ;  /* 0x00006c0a01007387 */ /* 0x0003e80000100800 */
[----:B------:R3:W-:Y:S01]  /*5850*/  STL [R1+0x64], R9 ;  /* 0x0000640901007387 */ /* 0x0007e20000100800 */
[----:B0-----:R-:W-:-:S02]  /*5860*/  SEL R8, R3, R12, !P2 ;  /* 0x0000000c03087207 */ /* 0x001fc40005000000 */
[----:B-1----:R-:W-:-:S03]  /*5870*/  SEL R10, R3, R13, !P2 ;  /* 0x0000000d030a7207 */ /* 0x002fc60005000000 */
[----:B------:R0:W-:Y:S01]  /*5880*/  STL [R1+0x5c], R8 ;  /* 0x00005c0801007387 */ /* 0x0001e20000100800 */
[----:B---3--:R-:W-:-:S03]  /*5890*/  SEL R9, R3, R14, !P2 ;  /* 0x0000000e03097207 */ /* 0x008fc60005000000 */
[----:B------:R-:W-:Y:S04]  /*58a0*/  STL [R1+0x54], R10 ;  /* 0x0000540a01007387 */ /* 0x000fe80000100800 */
[----:B------:R1:W-:Y:S01]  /*58b0*/  STL [R1+0x50], R9 ;  /* 0x0000500901007387 */ /* 0x0003e20000100800 */
[C---:B0-----:R-:W-:Y:S02]  /*58c0*/  SEL R8, R3.reuse, R15, !P2 ;  /* 0x0000000f03087207 */ /* 0x041fe40005000000 */
[----:B------:R-:W-:Y:S02]  /*58d0*/  SEL R3, R3, R16, !P2 ;  /* 0x0000001003037207 */ /* 0x000fe40005000000 */
[----:B------:R-:W-:Y:S01]  /*58e0*/  LOP3.LUT R16, RZ, c[0x0][0x17c], RZ, 0x33, !PT ;  /* 0x00005f00ff107a12 */ /* 0x000fe200078e33ff */
[----:B------:R0:W-:Y:S03]  /*58f0*/  STL [R1+0x4c], R8 ;  /* 0x00004c0801007387 */ /* 0x0001e60000100800 */
[C---:B-1----:R-:W-:Y:S01]  /*5900*/  SEL R9, R16.reuse, R18, !P2 ;  /* 0x0000001210097207 */ /* 0x042fe20005000000 */
[----:B------:R1:W-:Y:S01]  /*5910*/  STL [R1+0x48], R3 ;  /* 0x0000480301007387 */ /* 0x0003e20000100800 */
[----:B0-----:R-:W-:-:S03]  /*5920*/  SEL R8, R16, R17, !P2 ;  /* 0x0000001110087207 */ /* 0x001fc60005000000 */
[----:B-1----:R-:W3:Y:S01]  /*5930*/  LDL.LU R3, [R1+0xe4] ;  /* 0x0000e40001037983 */ /* 0x002ee20000300800 */
[----:B------:R-:W-:-:S03]  /*5940*/  SEL R10, R16, R20, !P2 ;  /* 0x00000014100a7207 */ /* 0x000fc60005000000 */
[----:B------:R0:W-:Y:S04]  /*5950*/  STL [R1+0x44], R8 ;  /* 0x0000440801007387 */ /* 0x0001e80000100800 */
[----:B------:R1:W-:Y:S01]  /*5960*/  STL [R1+0x3c], R9 ;  /* 0x00003c0901007387 */ /* 0x0003e20000100800 */
[C---:B0-----:R-:W-:Y:S02]  /*5970*/  SEL R8, R16.reuse, R19, !P2 ;  /* 0x0000001310087207 */ /* 0x041fe40005000000 */
[----:B-1----:R-:W-:-:S03]  /*5980*/  SEL R9, R16, R21, !P2 ;  /* 0x0000001510097207 */ /* 0x002fc60005000000 */
[----:B------:R0:W-:Y:S01]  /*5990*/  STL [R1+0x34], R8 ;  /* 0x0000340801007387 */ /* 0x0001e20000100800 */
[----:B------:R-:W-:-:S03]  /*59a0*/  SEL R26, R16, R23, !P2 ;  /* 0x00000017101a7207 */ /* 0x000fc60005000000 */
[----:B------:R1:W-:Y:S04]  /*59b0*/  STL [R1+0x2c], R10 ;  /* 0x00002c0a01007387 */ /* 0x0003e80000100800 */
[----:B------:R-:W4:Y:S01]  /*59c0*/  LDL.LU R14, [R1+0xf4] ;  /* 0x0000f400010e7983 */ /* 0x000f220000300800 */
[----:B0-----:R-:W-:-:S03]  /*59d0*/  SEL R8, R16, R22, !P2 ;  /* 0x0000001610087207 */ /* 0x001fc60005000000 */
[----:B------:R-:W-:Y:S04]  /*59e0*/  STL [R1+0x24], R9 ;  /* 0x0000240901007387 */ /* 0x000fe80000100800 */
[----:B-1----:R-:W4:Y:S04]  /*59f0*/  LDL.LU R10, [R1+0xf8] ;  /* 0x0000f800010a7983 */ /* 0x002f280000300800 */
[----:B------:R0:W-:Y:S04]  /*5a00*/  STL [R1+0x1c], R8 ;  /* 0x00001c0801007387 */ /* 0x0001e80000100800 */
[----:B------:R-:W4:Y:S04]  /*5a10*/  LDL.LU R11, [R1+0x14] ;  /* 0x00001400010b7983 */ /* 0x000f280000300800 */
[----:B------:R-:W-:Y:S04]  /*5a20*/  STL [R1+0x1a3c], R26 ;  /* 0x001a3c1a01007387 */ /* 0x000fe80000100800 */
[----:B------:R-:W4:Y:S04]  /*5a30*/  LDL.LU R12, [R1+0x10] ;  /* 0x00001000010c7983 */ /* 0x000f280000300800 */
[----:B------:R-:W4:Y:S01]  /*5a40*/  LDL.LU R13, [R1] ;  /* 0x00000000010d7983 */ /* 0x000f220000300800 */
[----:B0-----:R-:W-:-:S02]  /*5a50*/  SEL R8, R16, R24, !P2 ;  /* 0x0000001810087207 */ /* 0x001fc40005000000 */
[C---:B------:R-:W-:Y:S02]  /*5a60*/  SEL R25, R16.reuse, R25, !P2 ;  /* 0x0000001910197207 */ /* 0x040fe40005000000 */
[C---:B------:R-:W-:Y:S01]  /*5a70*/  SEL R27, R16.reuse, R27, !P2 ;  /* 0x0000001b101b7207 */ /* 0x040fe20005000000 */
[----:B------:R0:W-:Y:S01]  /*5a80*/  STL [R1+0x4], R8 ;  /* 0x0000040801007387 */ /* 0x0001e20000100800 */
[C---:B------:R-:W-:Y:S02]  /*5a90*/  SEL R29, R16.reuse, R29, !P2 ;  /* 0x0000001d101d7207 */ /* 0x040fe40005000000 */
[C---:B------:R-:W-:Y:S01]  /*5aa0*/  SEL R4, R16.reuse, R4, !P2 ;  /* 0x0000000410047207 */ /* 0x040fe20005000000 */
[----:B------:R-:W4:Y:S01]  /*5ab0*/  LDL.LU R15, [R1+0x20] ;  /* 0x00002000010f7983 */ /* 0x000f220000300800 */
[----:B------:R-:W-:-:S03]  /*5ac0*/  SEL R2, R16, R2, !P2 ;  /* 0x0000000210027207 */ /* 0x000fc60005000000 */
[----:B------:R-:W4:Y:S01]  /*5ad0*/  LDL.LU R17, [R1+0x28] ;  /* 0x0000280001117983 */ /* 0x000f220000300800 */
[----:B0-----:R-:W-:-:S03]  /*5ae0*/  SEL R8, R16, R0, !P2 ;  /* 0x0000000010087207 */ /* 0x001fc60005000000 */
[----:B------:R-:W-:Y:S04]  /*5af0*/  STL [R1+0x1a40], R25 ;  /* 0x001a401901007387 */ /* 0x000fe80000100800 */
[----:B------:R-:W-:Y:S04]  /*5b00*/  STL [R1+0x1a44], R27 ;  /* 0x001a441b01007387 */ /* 0x000fe80000100800 */
[----:B------:R-:W-:Y:S04]  /*5b10*/  STL [R1+0x1a48], R29 ;  /* 0x001a481d01007387 */ /* 0x000fe80000100800 */
[----:B------:R-:W-:Y:S04]  /*5b20*/  STL [R1+0x1a4c], R8 ;  /* 0x001a4c0801007387 */ /* 0x000fe80000100800 */
[----:B------:R-:W-:Y:S04]  /*5b30*/  STL [R1+0x1a50], R4 ;  /* 0x001a500401007387 */ /* 0x000fe80000100800 */
[----:B------:R-:W-:Y:S04]  /*5b40*/  STL [R1+0x1a54], R2 ;  /* 0x001a540201007387 */ /* 0x000fe80000100800 */
[----:B------:R-:W4:Y:S04]  /*5b50*/  LDL.LU R19, [R1+0x30] ;  /* 0x0000300001137983 */ /* 0x000f280000300800 */
[----:B------:R-:W0:Y:S02]  /*5b60*/  S2R R9, SR_TID.X ;  /* 0x0000000000097919 */ /* 0x000e240000002100 */
[----:B0-----:R-:W-:-:S05]  /*5b70*/  LOP3.LUT R9, R9, 0x3f, RZ, 0xc0, !PT ;  /* 0x0000003f09097812 */ /* 0x001fca00078ec0ff */
[----:B------:R-:W-:-:S05]  /*5b80*/  IMAD R9, R9, c[0x0][0x18c], RZ ;  /* 0x0000630009097a24 */ /* 0x000fca00078e02ff */
[----:B------:R-:W-:-:S05]  /*5b90*/  LEA.HI.X.SX32 R0, R9, c[0x0][0x16c], 0x1, P6 ;  /* 0x00005b0009007a11 */ /* 0x000fca00030f0eff */
[----:B------:R4:W-:Y:S01]  /*5ba0*/  STL [R1+0x1a34], R0 ;  /* 0x001a340001007387 */ /* 0x0009e20000100800 */
[----:B------:R-:W-:Y:S02]  /*5bb0*/  IMAD R24, R6, c[0x0][0x190], RZ ;  /* 0x0000640006187a24 */ /* 0x000fe400078e02ff */
[----:B--2---:R-:W-:Y:S02]  /*5bc0*/  IMAD R28, R28, c[0x0][0x184], RZ ;  /* 0x000061001c1c7a24 */ /* 0x004fe400078e02ff */
[----:B---3--:R-:W-:-:S05]  /*5bd0*/  IMAD R3, R3, c[0x0][0x184], RZ ;  /* 0x0000610003037a24 */ /* 0x008fca00078e02ff */
[----:B------:R0:W-:Y:S04]  /*5be0*/  STL [R1+0x1a14], R3 ;  /* 0x001a140301007387 */ /* 0x0001e80000100800 */
[----:B------:R-:W2:Y:S04]  /*5bf0*/  LDL.LU R9, [R1+0x38] ;  /* 0x0000380001097983 */ /* 0x000ea80000300800 */
[----:B------:R-:W-:Y:S01]  /*5c00*/  STL [R1+0x1a18], R28 ;  /* 0x001a181c01007387 */ /* 0x000fe20000100800 */
[----:B----4-:R-:W-:Y:S02]  /*5c10*/  IMAD R0, R14, c[0x0][0x184], RZ ;  /* 0x000061000e007a24 */ /* 0x010fe400078e02ff */
[----:B0-----:R-:W-:-:S02]  /*5c20*/  IMAD R3, R10, c[0x0][0x184], RZ ;  /* 0x000061000a037a24 */ /* 0x001fc400078e02ff */
[----:B------:R-:W3:Y:S04]  /*5c30*/  LDL.LU R10, [R1+0x40] ;  /* 0x00004000010a7983 */ /* 0x000ee80000300800 */
[----:B------:R0:W-:Y:S04]  /*5c40*/  STL [R1+0xe8], R0 ;  /* 0x0000e80001007387 */ /* 0x0001e80000100800 */
[----:B------:R-:W-:Y:S01]  /*5c50*/  STL [R1+0x1a1c], R3 ;  /* 0x001a1c0301007387 */ /* 0x000fe20000100800 */
[----:B0-----:R-:W-:Y:S02]  /*5c60*/  IMAD R0, R11, c[0x0][0x190], RZ ;  /* 0x000064000b007a24 */ /* 0x001fe400078e02ff */
[----:B------:R-:W-:Y:S01]  /*5c70*/  IMAD R2, R12, c[0x0][0x190], RZ ;  /* 0x000064000c027a24 */ /* 0x000fe200078e02ff */
[----:B------:R-:W4:Y:S04]  /*5c80*/  LDL.LU R11, [R1+0x58] ;  /* 0x00005800010b7983 */ /* 0x000f280000300800 */
[----:B------:R0:W-:Y:S04]  /*5c90*/  STL [R1+0x18], R0 ;  /* 0x0000180001007387 */ /* 0x0001e80000100800 */
[----:B------:R-:W4:Y:S04]  /*5ca0*/  LDL.LU R12, [R1+0x60] ;  /* 0x00006000010c7983 */ /* 0x000f280000300800 */
[----:B------:R1:W-:Y:S01]  /*5cb0*/  STL [R1+0x14], R2 ;  /* 0x0000140201007387 */ /* 0x0003e20000100800 */
[----:B0-----:R-:W-:-:S03]  /*5cc0*/  IMAD R0, R13, c[0x0][0x190], RZ ;  /* 0x000064000d007a24 */ /* 0x001fc600078e02ff */
[----:B------:R-:W4:Y:S04]  /*5cd0*/  LDL.LU R13, [R1+0x68] ;  /* 0x00006800010d7983 */ /* 0x000f280000300800 */
[----:B------:R0:W-:Y:S01]  /*5ce0*/  STL [R1+0x10], R0 ;  /* 0x0000100001007387 */ /* 0x0001e20000100800 */
[----:B-1----:R-:W-:-:S03]  /*5cf0*/  IMAD R2, R7, c[0x0][0x190], RZ ;  /* 0x0000640007027a24 */ /* 0x002fc600078e02ff */
[----:B------:R-:W4:Y:S01]  /*5d00*/  LDL.LU R14, [R1+0x70] ;  /* 0x00007000010e7983 */ /* 0x000f220000300800 */
[----:B0-----:R-:W-:-:S03]  /*5d10*/  IMAD R0, R5, c[0x0][0x190], RZ ;  /* 0x0000640005007a24 */ /* 0x001fc600078e02ff */
[----:B------:R-:W-:Y:S01]  /*5d20*/  STL [R1+0xc], R2 ;  /* 0x00000c0201007387 */ /* 0x000fe20000100800 */
[----:B------:R-:W-:-:S03]  /*5d30*/  IMAD R5, R15, c[0x0][0x190], RZ ;  /* 0x000064000f057a24 */ /* 0x000fc600078e02ff */
[----:B------:R-:W-:Y:S01]  /*5d40*/  STL [R1+0x1a58], R24 ;  /* 0x001a581801007387 */ /* 0x000fe20000100800 */
[----:B------:R-:W-:-:S03]  /*5d50*/  IMAD R6, R17, c[0x0][0x190], RZ ;  /* 0x0000640011067a24 */ /* 0x000fc600078e02ff */
[----:B------:R0:W-:Y:S04]  /*5d60*/  STL [R1], R0 ;  /* 0x0000000001007387 */ /* 0x0001e80000100800 */
[----:B------:R-:W4:Y:S04]  /*5d70*/  LDL.LU R15, [R1+0x78] ;  /* 0x00007800010f7983 */ /* 0x000f280000300800 */
[----:B------:R-:W4:Y:S01]  /*5d80*/  LDL.LU R16, [R1+0x80] ;  /* 0x0000800001107983 */ /* 0x000f220000300800 */
[----:B------:R-:W-:-:S03]  /*5d90*/  IMAD R7, R19, c[0x0][0x190], RZ ;  /* 0x0000640013077a24 */ /* 0x000fc600078e02ff */
[----:B------:R-:W-:Y:S04]  /*5da0*/  STL [R1+0x1a5c], R5 ;  /* 0x001a5c0501007387 */ /* 0x000fe80000100800 */
[----:B------:R-:W4:Y:S04]  /*5db0*/  LDL.LU R17, [R1+0x90] ;  /* 0x0000900001117983 */ /* 0x000f280000300800 */
[----:B------:R-:W4:Y:S04]  /*5dc0*/  LDL.LU R18, [R1+0x98] ;  /* 0x0000980001127983 */ /* 0x000f280000300800 */
[----:B------:R-:W-:Y:S04]  /*5dd0*/  STL [R1+0x1a60], R6 ;  /* 0x001a600601007387 */ /* 0x000fe80000100800 */
[----:B------:R-:W4:Y:S04]  /*5de0*/  LDL.LU R19, [R1+0xa0] ;  /* 0x0000a00001137983 */ /* 0x000f280000300800 */
[----:B------:R-:W4:Y:S04]  /*5df0*/  LDL.LU R20, [R1+0xa8] ;  /* 0x0000a80001147983 */ /* 0x000f280000300800 */
[----:B------:R-:W4:Y:S04]  /*5e00*/  LDL.LU R21, [R1+0xb0] ;  /* 0x0000b00001157983 */ /* 0x000f280000300800 */
[----:B------:R-:W4:Y:S04]  /*5e10*/  LDL.LU R22, [R1+0xbc] ;  /* 0x0000bc0001167983 */ /* 0x000f280000300800 */
[----:B------:R-:W-:Y:S04]  /*5e20*/  STL [R1+0x1a30], R7 ;  /* 0x001a300701007387 */ /* 0x000fe80000100800 */
[----:B------:R-:W4:Y:S04]  /*5e30*/  LDL.LU R23, [R1+0xdc] ;  /* 0x0000dc0001177983 */ /* 0x000f280000300800 */
[----:B------:R-:W4:Y:S01]  /*5e40*/  LDL.LU R4, [R1+0xe0] ;  /* 0x0000e00001047983 */ /* 0x000f220000300800 */
[----:B--2---:R-:W-:-:S05]  /*5e50*/  IMAD R9, R9, c[0x0][0x190], RZ ;  /* 0x0000640009097a24 */ /* 0x004fca00078e02ff */
[----:B------:R-:W-:Y:S04]  /*5e60*/  STL [R1+0x1a2c], R9 ;  /* 0x001a2c0901007387 */ /* 0x000fe80000100800 */
[----:B------:R-:W2:Y:S01]  /*5e70*/  LDL.LU R8, [R1+0xd8] ;  /* 0x0000d80001087983 */ /* 0x000ea20000300800 */
[----:B---3--:R-:W-:-:S05]  /*5e80*/  IMAD R10, R10, c[0x0][0x190], RZ ;  /* 0x000064000a0a7a24 */ /* 0x008fca00078e02ff */
[----:B------:R-:W-:Y:S01]  /*5e90*/  STL [R1+0x1a28], R10 ;  /* 0x001a280a01007387 */ /* 0x000fe20000100800 */
[----:B----4-:R-:W-:Y:S02]  /*5ea0*/  IMAD R11, R11, c[0x0][0x190], RZ ;  /* 0x000064000b0b7a24 */ /* 0x010fe400078e02ff */
[----:B------:R-:W-:-:S03]  /*5eb0*/  IMAD R12, R12, c[0x0][0x190], RZ ;  /* 0x000064000c0c7a24 */ /* 0x000fc600078e02ff */
[----:B------:R-:W-:Y:S01]  /*5ec0*/  STL [R1+0x1a64], R11 ;  /* 0x001a640b01007387 */ /* 0x000fe20000100800 */
[----:B------:R-:W-:-:S03]  /*5ed0*/  IMAD R13, R13, c[0x0][0x190], RZ ;  /* 0x000064000d0d7a24 */ /* 0x000fc600078e02ff */
[----:B------:R-:W-:Y:S04]  /*5ee0*/  STL [R1+0x1a68], R12 ;  /* 0x001a680c01007387 */ /* 0x000fe80000100800 */
[----:B------:R-:W-:Y:S04]  /*5ef0*/  STL [R1+0x1a6c], R13 ;  /* 0x001a6c0d01007387 */ /* 0x000fe80000100800 */
[----:B------:R-:W3:Y:S04]  /*5f00*/  LDL.LU R29, [R1+0xd4] ;  /* 0x0000d400011d7983 */ /* 0x000ee80000300800 */
[----:B------:R-:W4:Y:S04]  /*5f10*/  LDL.LU R27, [R1+0xd0] ;  /* 0x0000d000011b7983 */ /* 0x000f280000300800 */
[----:B------:R-:W4:Y:S01]  /*5f20*/  LDL.LU R25, [R1+0xcc] ;  /* 0x0000cc0001197983 */ /* 0x000f220000300800 */
[----:B------:R-:W-:-:S05]  /*5f30*/  IMAD R14, R14, c[0x0][0x190], RZ ;  /* 0x000064000e0e7a24 */ /* 0x000fca00078e02ff */
[----:B------:R-:W-:Y:S01]  /*5f40*/  STL [R1+0x1a70], R14 ;  /* 0x001a700e01007387 */ /* 0x000fe20000100800 */
[----:B------:R-:W-:Y:S02]  /*5f50*/  IMAD R15, R15, c[0x0][0x190], RZ ;  /* 0x000064000f0f7a24 */ /* 0x000fe400078e02ff */
[----:B------:R-:W-:-:S03]  /*5f60*/  IMAD R16, R16, c[0x0][0x190], RZ ;  /* 0x0000640010107a24 */ /* 0x000fc600078e02ff */
[----:B------:R-:W-:Y:S01]  /*5f70*/  STL [R1+0x1a74], R15 ;  /* 0x001a740f01007387 */ /* 0x000fe20000100800 */
[----:B------:R-:W-:-:S03]  /*5f80*/  IMAD R17, R17, c[0x0][0x190], RZ ;  /* 0x0000640011117a24 */ /* 0x000fc600078e02ff */
[----:B------:R-:W-:Y:S01]  /*5f90*/  STL [R1+0x1a78], R16 ;  /* 0x001a781001007387 */ /* 0x000fe20000100800 */
[----:B------:R-:W-:-:S03]  /*5fa0*/  IMAD R18, R18, c[0x0][0x190], RZ ;  /* 0x0000640012127a24 */ /* 0x000fc600078e02ff */
[----:B------:R-:W-:Y:S01]  /*5fb0*/  STL [R1+0x1a7c], R17 ;  /* 0x001a7c1101007387 */ /* 0x000fe20000100800 */
[----:B------:R-:W-:-:S03]  /*5fc0*/  IMAD R19, R19, c[0x0][0x190], RZ ;  /* 0x0000640013137a24 */ /* 0x000fc600078e02ff */
[----:B------:R-:W-:Y:S04]  /*5fd0*/  STL [R1+0x1a80], R18 ;  /* 0x001a801201007387 */ /* 0x000fe80000100800 */
[----:B------:R1:W-:Y:S04]  /*5fe0*/  STL [R1+0x1a84], R19 ;  /* 0x001a841301007387 */ /* 0x0003e80000100800 */
[----:B------:R-:W4:Y:S04]  /*5ff0*/  LDL.LU R28, [R1+0xc8] ;  /* 0x0000c800011c7983 */ /* 0x000f280000300800 */
[----:B------:R-:W4:Y:S04]  /*6000*/  LDL.LU R26, [R1+0xc4] ;  /* 0x0000c400011a7983 */ /* 0x000f280000300800 */
[----:B0-----:R-:W4:Y:S01]  /*6010*/  LDL.LU R0, [R1+0xc0] ;  /* 0x0000c00001007983 */ /* 0x001f220000300800 */
[----:B------:R-:W-:-:S05]  /*6020*/  IMAD R3, R4, c[0x0][0x190], RZ ;  /* 0x0000640004037a24 */ /* 0x000fca00078e02ff */
[----:B------:R4:W-:Y:S04]  /*6030*/  STL [R1+0x20], R3 ;  /* 0x0000200301007387 */ /* 0x0009e80000100800 */
[----:B-1----:R-:W4:Y:S04]  /*6040*/  LDL.LU R19, [R1+0xb8] ;  /* 0x0000b80001137983 */ /* 0x002f280000300800 */
[----:B------:R-:W4:Y:S01]  /*6050*/  LDL.LU R18, [R1+0xb4] ;  /* 0x0000b40001127983 */ /* 0x000f220000300800 */
[----:B--2---:R-:W-:-:S05]  /*6060*/  IMAD R2, R8, c[0x0][0x190], RZ ;  /* 0x0000640008027a24 */ /* 0x004fca00078e02ff */
[----:B------:R0:W-:Y:S04]  /*6070*/  STL [R1+0x28], R2 ;  /* 0x0000280201007387 */ /* 0x0001e80000100800 */
[----:B------:R-:W2:Y:S04]  /*6080*/  LDL.LU R17, [R1+0xac] ;  /* 0x0000ac0001117983 */ /* 0x000ea80000300800 */
[----:B------:R-:W2:Y:S04]  /*6090*/  LDL.LU R16, [R1+0xa4] ;  /* 0x0000a40001107983 */ /* 0x000ea80000300800 */
[----:B------:R-:W2:Y:S04]  /*60a0*/  LDL.LU R15, [R1+0x9c] ;  /* 0x00009c00010f7983 */ /* 0x000ea80000300800 */
[----:B------:R-:W2:Y:S04]  /*60b0*/  LDL.LU R10, [R1+0x94] ;  /* 0x00009400010a7983 */ /* 0x000ea80000300800 */
[----:B------:R-:W2:Y:S04]  /*60c0*/  LDL.LU R9, [R1+0x8c] ;  /* 0x00008c0001097983 */ /* 0x000ea80000300800 */
[----:B------:R-:W2:Y:S01]  /*60d0*/  LDL.LU R7, [R1+0x88] ;  /* 0x0000880001077983 */ /* 0x000ea20000300800 */
[----:B---3--:R-:W-:-:S02]  /*60e0*/  IMAD R4, R29, c[0x0][0x190], RZ ;  /* 0x000064001d047a24 */ /* 0x008fc400078e02ff */
[----:B----4-:R-:W-:-:S03]  /*60f0*/  IMAD R3, R27, c[0x0][0x190], RZ ;  /* 0x000064001b037a24 */ /* 0x010fc600078e02ff */
[----:B------:R-:W-:Y:S01]  /*6100*/  STL [R1+0x30], R4 ;  /* 0x0000300401007387 */ /* 0x000fe20000100800 */
[----:B0-----:R-:W-:-:S03]  /*6110*/  IMAD R2, R25, c[0x0][0x190], RZ ;  /* 0x0000640019027a24 */ /* 0x001fc600078e02ff */
[----:B------:R-:W3:Y:S04]  /*6120*/  LDL.LU R14, [R1+0x84] ;  /* 0x00008400010e7983 */ /* 0x000ee80000300800 */
[----:B------:R-:W-:Y:S04]  /*6130*/  STL [R1+0x38], R3 ;  /* 0x0000380301007387 */ /* 0x000fe80000100800 */
[----:B------:R-:W4:Y:S04]  /*6140*/  LDL.LU R13, [R1+0x7c] ;  /* 0x00007c00010d7983 */ /* 0x000f280000300800 */
[----:B------:R0:W-:Y:S04]  /*6150*/  STL [R1+0x40], R2 ;  /* 0x0000400201007387 */ /* 0x0001e80000100800 */
[----:B------:R-:W4:Y:S04]  /*6160*/  LDL.LU R12, [R1+0x74] ;  /* 0x00007400010c7983 */ /* 0x000f280000300800 */
[----:B------:R-:W4:Y:S04]  /*6170*/  LDL.LU R11, [R1+0x6c] ;  /* 0x00006c00010b7983 */ /* 0x000f280000300800 */
[----:B------:R-:W4:Y:S04]  /*6180*/  LDL.LU R6, [R1+0x64] ;  /* 0x0000640001067983 */ /* 0x000f280000300800 */
[----:B------:R-:W4:Y:S04]  /*6190*/  LDL.LU R5, [R1+0x5c] ;  /* 0x00005c0001057983 */ /* 0x000f280000300800 */
[----:B------:R-:W4:Y:S04]  /*61a0*/  LDL.LU R24, [R1+0x54] ;  /* 0x0000540001187983 */ /* 0x000f280000300800 */
[----:B0-----:R-:W4:Y:S04]  /*61b0*/  LDL.LU R2, [R1+0x50] ;  /* 0x0000500001027983 */ /* 0x001f280000300800 */
[----:B------:R-:W4:Y:S04]  /*61c0*/  LDL.LU R4, [R1+0x4c] ;  /* 0x00004c0001047983 */ /* 0x000f280000300800 */
[----:B------:R-:W4:Y:S01]  /*61d0*/  LDL.LU R8, [R1+0x48] ;  /* 0x0000480001087983 */ /* 0x000f220000300800 */
[----:B------:R-:W-:-:S03]  /*61e0*/  IMAD R28, R28, c[0x0][0x190], RZ ;  /* 0x000064001c1c7a24 */ /* 0x000fc600078e02ff */
[----:B------:R-:W4:Y:S04]  /*61f0*/  LDL.LU R29, [R1+0x44] ;  /* 0x00004400011d7983 */ /* 0x000f280000300800 */
[----:B------:R-:W4:Y:S04]  /*6200*/  LDL.LU R27, [R1+0x3c] ;  /* 0x00003c00011b7983 */ /* 0x000f280000300800 */
[----:B------:R-:W4:Y:S04]  /*6210*/  LDL.LU R25, [R1+0x34] ;  /* 0x0000340001197983 */ /* 0x000f280000300800 */
[----:B------:R-:W4:Y:S04]  /*6220*/  LDL.LU R3, [R1+0x2c] ;  /* 0x00002c0001037983 */ /* 0x000f280000300800 */
[----:B------:R0:W-:Y:S02]  /*6230*/  STL [R1+0x58], R28 ;  /* 0x0000581c01007387 */ /* 0x0001e40000100800 */
[----:B0-----:R-:W-:-:S02]  /*6240*/  IMAD R28, R26, c[0x0][0x190], RZ ;  /* 0x000064001a1c7a24 */ /* 0x001fc400078e02ff */
[----:B------:R-:W4:Y:S01]  /*6250*/  LDL.LU R26, [R1+0x24] ;  /* 0x00002400011a7983 */ /* 0x000f220000300800 */
[----:B------:R-:W-:Y:S02]  /*6260*/  IMAD R0, R0, c[0x0][0x190], RZ ;  /* 0x0000640000007a24 */ /* 0x000fe400078e02ff */
[----:B------:R-:W-:Y:S01]  /*6270*/  IMAD R19, R19, c[0x0][0x190], RZ ;  /* 0x0000640013137a24 */ /* 0x000fe200078e02ff */
[----:B------:R0:W-:Y:S01]  /*6280*/  STL [R1+0x60], R28 ;  /* 0x0000601c01007387 */ /* 0x0001e20000100800 */
[----:B------:R-:W-:-:S03]  /*6290*/  IMAD R18, R18, c[0x0][0x190], RZ ;  /* 0x0000640012127a24 */ /* 0x000fc600078e02ff */
[----:B0-----:R-:W4:Y:S04]  /*62a0*/  LDL.LU R28, [R1+0x1c] ;  /* 0x00001c00011c7983 */ /* 0x001f280000300800 */
[----:B------:R0:W-:Y:S04]  /*62b0*/  STL [R1+0x68], R0 ;  /* 0x0000680001007387 */ /* 0x0001e80000100800 */
[----:B0-----:R-:W4:Y:S04]  /*62c0*/  LDL.LU R0, [R1+0x4] ;  /* 0x0000040001007983 */ /* 0x001f280000300800 */
[----:B------:R0:W-:Y:S04]  /*62d0*/  STL [R1+0x70], R19 ;  /* 0x0000701301007387 */ /* 0x0001e80000100800 */
[----:B0-----:R-:W4:Y:S04]  /*62e0*/  LDL.LU R19, [R1+0x1a84] ;  /* 0x001a840001137983 */ /* 0x001f280000300800 */
[----:B------:R0:W-:Y:S04]  /*62f0*/  STL [R1+0x78], R18 ;  /* 0x0000781201007387 */ /* 0x0001e80000100800 */
[----:B0-----:R-:W4:Y:S01]  /*6300*/  LDL.LU R18, [R1+0x1a80] ;  /* 0x001a800001127983 */ /* 0x001f220000300800 */
[----:B--2---:R-:W-:-:S02]  /*6310*/  IMAD R17, R17, c[0x0][0x190], RZ ;  /* 0x0000640011117a24 */ /* 0x004fc400078e02ff */
[----:B------:R-:W-:-:S03]  /*6320*/  IMAD R16, R16, c[0x0][0x190], RZ ;  /* 0x0000640010107a24 */ /* 0x000fc600078e02ff */
[----:B------:R0:W-:Y:S01]  /*6330*/  STL [R1+0x80], R17 ;  /* 0x0000801101007387 */ /* 0x0001e20000100800 */
[----:B------:R-:W-:Y:S02]  /*6340*/  IMAD R15, R15, c[0x0][0x190], RZ ;  /* 0x000064000f0f7a24 */ /* 0x000fe400078e02ff */
[----:B------:R-:W-:Y:S01]  /*6350*/  IMAD R10, R10, c[0x0][0x190], RZ ;  /* 0x000064000a0a7a24 */ /* 0x000fe200078e02ff */
[----:B0-----:R-:W2:Y:S01]  /*6360*/  LDL.LU R17, [R1+0x1a7c] ;  /* 0x001a7c0001117983 */ /* 0x001ea20000300800 */
[----:B------:R-:W-:-:S03]  /*6370*/  IMAD R9, R9, c[0x0][0x190], RZ ;  /* 0x0000640009097a24 */ /* 0x000fc600078e02ff */
[----:B------:R0:W-:Y:S04]  /*6380*/  STL [R1+0x90], R16 ;  /* 0x0000901001007387 */ /* 0x0001e80000100800 */
[----:B0-----:R-:W2:Y:S04]  /*6390*/  LDL.LU R16, [R1+0x1a78] ;  /* 0x001a780001107983 */ /* 0x001ea80000300800 */
[----:B------:R0:W-:Y:S04]  /*63a0*/  STL [R1+0x98], R15 ;  /* 0x0000980f01007387 */ /* 0x0001e80000100800 */
[----:B0-----:R-:W2:Y:S04]  /*63b0*/  LDL.LU R15, [R1+0x1a74] ;  /* 0x001a7400010f7983 */ /* 0x001ea80000300800 */
[----:B------:R0:W-:Y:S02]  /*63c0*/  STL [R1+0x94], R10 ;  /* 0x0000940a01007387 */ /* 0x0001e40000100800 */
[----:B0-----:R-:W-:-:S02]  /*63d0*/  IMAD R10, R7, c[0x0][0x190], RZ ;  /* 0x00006400070a7a24 */ /* 0x001fc400078e02ff */
[----:B------:R-:W2:Y:S01]  /*63e0*/  LDL.LU R7, [R1+0x18] ;  /* 0x0000180001077983 */ /* 0x000ea20000300800 */
[----:B---3--:R-:W-:-:S03]  /*63f0*/  IMAD R14, R14, c[0x0][0x190], RZ ;  /* 0x000064000e0e7a24 */ /* 0x008fc600078e02ff */
[----:B------:R0:W-:Y:S01]  /*6400*/  STL [R1+0x8c], R9 ;  /* 0x00008c0901007387 */ /* 0x0001e20000100800 */
[----:B----4-:R-:W-:-:S03]  /*6410*/  IMAD R13, R13, c[0x0][0x190], RZ ;  /* 0x000064000d0d7a24 */ /* 0x010fc600078e02ff */
[----:B0-----:R-:W3:Y:S04]  /*6420*/  LDL.LU R9, [R1+0x14] ;  /* 0x0000140001097983 */ /* 0x001ee80000300800 */
[----:B------:R0:W-:Y:S01]  /*6430*/  STL [R1+0x88], R10 ;  /* 0x0000880a01007387 */ /* 0x0001e20000100800 */
[----:B------:R-:W-:Y:S02]  /*6440*/  IMAD R12, R12, c[0x0][0x190], RZ ;  /* 0x000064000c0c7a24 */ /* 0x000fe400078e02ff */
[----:B------:R-:W-:Y:S01]  /*6450*/  IMAD R11, R11, c[0x0][0x190], RZ ;  /* 0x000064000b0b7a24 */ /* 0x000fe200078e02ff */
[----:B0-----:R-:W4:Y:S01]  /*6460*/  LDL.LU R10, [R1+0x10] ;  /* 0x00001000010a7983 */ /* 0x001f220000300800 */
[----:B------:R-:W-:-:S03]  /*6470*/  IMAD R6, R6, c[0x0][0x190], RZ ;  /* 0x0000640006067a24 */ /* 0x000fc600078e02ff */
[----:B------:R0:W-:Y:S01]  /*6480*/  STL [R1+0x84], R14 ;  /* 0x0000840e01007387 */ /* 0x0001e20000100800 */
[----:B------:R-:W-:Y:S02]  /*6490*/  IMAD R5, R5, c[0x0][0x190], RZ ;  /* 0x0000640005057a24 */ /* 0x000fe400078e02ff */
[----:B------:R-:W-:Y:S01]  /*64a0*/  IMAD R24, R24, c[0x0][0x190], RZ ;  /* 0x0000640018187a24 */ /* 0x000fe200078e02ff */
[----:B0-----:R-:W2:Y:S04]  /*64b0*/  LDL.LU R14, [R1+0x1a70] ;  /* 0x001a7000010e7983 */ /* 0x001ea80000300800 */
[----:B------:R0:W-:Y:S01]  /*64c0*/  STL [R1+0x7c], R13 ;  /* 0x00007c0d01007387 */ /* 0x0001e20000100800 */
[----:B------:R-:W-:-:S03]  /*64d0*/  IMAD R2, R2, c[0x0][0x190], RZ ;  /* 0x0000640002027a24 */ /* 0x000fc600078e02ff */
        /* <DEDUP_REMOVED lines=31> */
[----:B0-----:R-:W2:Y:S04]  /*66d0*/  LDL.LU R3, [R1] ;  /* 0x0000000001037983 */ /* 0x001ea80000300800 */
[----:B------:R0:W-:Y:S04]  /*66e0*/  STL [R1+0x24], R26 ;  /* 0x0000241a01007387 */ /* 0x0001e80000100800 */
[----:B0-----:R-:W2:Y:S01]  /*66f0*/  LDL.LU R26, [R1+0x1a3c] ;  /* 0x001a3c00011a7983 */ /* 0x001ea20000300800 */
[----:B------:R-:W-:-:S05]  /*6700*/  IMAD R28, R28, c[0x0][0x190], RZ ;  /* 0x000064001c1c7a24 */ /* 0x000fca00078e02ff */
[----:B------:R2:W-:Y:S02]  /*6710*/  STL [R1+0x1c], R28 ;  /* 0x00001c1c01007387 */ /* 0x0005e40000100800 */
[----:B--2---:R-:W-:Y:S02]  /*6720*/  IMAD R28, R26, c[0x0][0x190], RZ ;  /* 0x000064001a1c7a24 */ /* 0x004fe400078e02ff */
[----:B------:R-:W2:Y:S04]  /*6730*/  LDL.LU R26, [R1+0x1a38] ;  /* 0x001a3800011a7983 */ /* 0x000ea80000300800 */
[----:B------:R0:W-:Y:S02]  /*6740*/  STL [R1+0x8], R28 ;  /* 0x0000081c01007387 */ /* 0x0001e40000100800 */
[----:B0-----:R-:W-:-:S05]  /*6750*/  IMAD R28, R0, c[0x0][0x190], RZ ;  /* 0x00006400001c7a24 */ /* 0x001fca00078e02ff */
[----:B------:R0:W-:Y:S04]  /*6760*/  STL [R1+0x1a24], R28 ;  /* 0x001a241c01007387 */ /* 0x0001e80000100800 */
[----:B0-----:R-:W4:Y:S01]  /*6770*/  LDL.LU R28, [R1+0xc] ;  /* 0x00000c00011c7983 */ /* 0x001f220000300800 */
[----:B--2---:R-:W-:-:S05]  /*6780*/  LEA R0, P4, R7, R26, 0x1 ;  /* 0x0000001a07007211 */ /* 0x004fca00078808ff */
[----:B------:R3:W-:Y:S02]  /*6790*/  STL [R1+0x19c0], R0 ;  /* 0x0019c00001007387 */ /* 0x0007e40000100800 */
[----:B---3--:R-:W-:-:S05]  /*67a0*/  LEA R0, P3, R9, R26, 0x1 ;  /* 0x0000001a09007211 */ /* 0x008fca00078608ff */
[----:B------:R4:W-:Y:S02]  /*67b0*/  STL [R1+0x19c4], R0 ;  /* 0x0019c40001007387 */ /* 0x0009e40000100800 */
[----:B----4-:R-:W-:-:S05]  /*67c0*/  LEA R0, P6, R10, R26, 0x1 ;  /* 0x0000001a0a007211 */ /* 0x010fca00078c08ff */
[----:B------:R0:W-:Y:S02]  /*67d0*/  STL [R1+0x19c8], R0 ;  /* 0x0019c80001007387 */ /* 0x0001e40000100800 */
[----:B0-----:R-:W-:-:S05]  /*67e0*/  LEA R0, P5, R28, R26, 0x1 ;  /* 0x0000001a1c007211 */ /* 0x001fca00078a08ff */
[----:B------:R0:W-:Y:S02]  /*67f0*/  STL [R1+0x19cc], R0 ;  /* 0x0019cc0001007387 */ /* 0x0001e40000100800 */
[----:B0-----:R-:W-:-:S05]  /*6800*/  LEA R0, P2, R3, R26, 0x1 ;  /* 0x0000001a03007211 */ /* 0x001fca00078408ff */
[----:B------:R0:W-:Y:S02]  /*6810*/  STL [R1+0x19d0], R0 ;  /* 0x0019d00001007387 */ /* 0x0001e40000100800 */
[----:B0-----:R-:W-:-:S05]  /*6820*/  LEA R0, P0, R24, R26, 0x1 ;  /* 0x0000001a18007211 */ /* 0x001fca00078008ff */
[----:B------:R0:W-:Y:S02]  /*6830*/  STL [R1+0x19d4], R0 ;  /* 0x0019d40001007387 */ /* 0x0001e40000100800 */
[----:B0-----:R-:W-:-:S05]  /*6840*/  LEA R0, P1, R5, R26, 0x1 ;  /* 0x0000001a05007211 */ /* 0x001fca00078208ff */
[----:B------:R0:W-:Y:S04]  /*6850*/  STL [R1+0x19d8], R0 ;  /* 0x0019d80001007387 */ /* 0x0001e80000100800 */
[----:B0-----:R-:W2:Y:S02]  /*6860*/  LDL.LU R0, [R1+0x1a34] ;  /* 0x001a340001007983 */ /* 0x001ea40000300800 */
[----:B--2---:R-:W-:-:S05]  /*6870*/  LEA.HI.X.SX32 R7, R7, R0, 0x1, P4 ;  /* 0x0000000007077211 */ /* 0x004fca00020f0eff */
[----:B------:R0:W-:Y:S02]  /*6880*/  STL [R1+0x19b8], R7 ;  /* 0x0019b80701007387 */ /* 0x0001e40000100800 */
[----:B0-----:R-:W-:-:S05]  /*6890*/  LEA R7, P4, R6, R26, 0x1 ;  /* 0x0000001a06077211 */ /* 0x001fca00078808ff */
[----:B------:R0:W-:Y:S04]  /*68a0*/  STL [R1+0x19bc], R7 ;  /* 0x0019bc0701007387 */ /* 0x0001e80000100800 */
[----:B0-----:R-:W2:Y:S01]  /*68b0*/  LDL.LU R7, [R1+0x1a30] ;  /* 0x001a300001077983 */ /* 0x001ea20000300800 */
[----:B------:R-:W-:-:S05]  /*68c0*/  LEA.HI.X.SX32 R9, R9, R0, 0x1, P3 ;  /* 0x0000000009097211 */ /* 0x000fca00018f0eff */
[----:B------:R2:W-:Y:S02]  /*68d0*/  STL [R1+0x19b0], R9 ;  /* 0x0019b00901007387 */ /* 0x0005e40000100800 */
[----:B--2---:R-:W-:-:S05]  /*68e0*/  LEA R9, P3, R7, R26, 0x1 ;  /* 0x0000001a07097211 */ /* 0x004fca00078608ff */
[----:B------:R0:W-:Y:S04]  /*68f0*/  STL [R1+0x19b4], R9 ;  /* 0x0019b40901007387 */ /* 0x0001e80000100800 */
[----:B0-----:R-:W2:Y:S01]  /*6900*/  LDL.LU R9, [R1+0x1a2c] ;  /* 0x001a2c0001097983 */ /* 0x001ea20000300800 */
[----:B------:R-:W-:-:S05]  /*6910*/  LEA.HI.X.SX32 R10, R10, R0, 0x1, P6 ;  /* 0x000000000a0a7211 */ /* 0x000fca00030f0eff */
[----:B------:R2:W-:Y:S02]  /*6920*/  STL [R1+0x19a8], R10 ;  /* 0x0019a80a01007387 */ /* 0x0005e40000100800 */
[----:B--2---:R-:W-:-:S05]  /*6930*/  LEA R10, P6, R9, R26, 0x1 ;  /* 0x0000001a090a7211 */ /* 0x004fca00078c08ff */
[----:B------:R0:W-:Y:S04]  /*6940*/  STL [R1+0x19ac], R10 ;  /* 0x0019ac0a01007387 */ /* 0x0001e80000100800 */
[----:B0-----:R-:W2:Y:S01]  /*6950*/  LDL.LU R10, [R1+0x1a28] ;  /* 0x001a2800010a7983 */ /* 0x001ea20000300800 */
[-C--:B------:R-:W-:Y:S02]  /*6960*/  LEA.HI.X.SX32 R28, R28, R0.reuse, 0x1, P5 ;  /* 0x000000001c1c7211 */ /* 0x080fe400028f0eff */
[----:B------:R-:W-:-:S03]  /*6970*/  LEA.HI.X.SX32 R3, R3, R0, 0x1, P2 ;  /* 0x0000000003037211 */ /* 0x000fc600010f0eff */
[----:B------:R2:W-:Y:S01]  /*6980*/  STL [R1+0x19a0], R28 ;  /* 0x0019a01c01007387 */ /* 0x0005e20000100800 */
[-C--:B------:R-:W-:Y:S02]  /*6990*/  LEA.HI.X.SX32 R5, R5, R0.reuse, 0x1, P1 ;  /* 0x0000000005057211 */ /* 0x080fe400008f0eff */
[----:B------:R-:W-:Y:S01]  /*69a0*/  LEA.HI.X.SX32 R6, R6, R0, 0x1, P4 ;  /* 0x0000000006067211 */ /* 0x000fe200020f0eff */
[----:B------:R-:W-:Y:S02]  /*69b0*/  IMAD R20, R20, c[0x0][0x190], RZ ;  /* 0x0000640014147a24 */ /* 0x000fe400078e02ff */
[----:B------:R-:W-:Y:S01]  /*69c0*/  IMAD R21, R21, c[0x0][0x190], RZ ;  /* 0x0000640015157a24 */ /* 0x000fe200078e02ff */
[----:B--2---:R-:W-:-:S05]  /*69d0*/  LEA R28, P5, R10, R26, 0x1 ;  /* 0x0000001a0a1c7211 */ /* 0x004fca00078a08ff */
[----:B------:R0:W-:Y:S04]  /*69e0*/  STL [R1+0x19a4], R28 ;  /* 0x0019a41c01007387 */ /* 0x0001e80000100800 */
[----:B------:R1:W-:Y:S01]  /*69f0*/  STL [R1+0x1998], R3 ;  /* 0x0019980301007387 */ /* 0x0003e20000100800 */
[----:B0-----:R-:W-:Y:S02]  /*6a00*/  LEA R28, P2, R11, R26, 0x1 ;  /* 0x0000001a0b1c7211 */ /* 0x001fe400078408ff */
[----:B-1----:R-:W-:Y:S02]  /*6a10*/  LEA.HI.X.SX32 R3, R24, R0, 0x1, P0 ;  /* 0x0000000018037211 */ /* 0x002fe400000f0eff */
[-C--:B------:R-:W-:Y:S01]  /*6a20*/  LEA R24, P0, R12, R26.reuse, 0x1 ;  /* 0x0000001a0c187211 */ /* 0x080fe200078008ff */
[----:B------:R-:W-:Y:S04]  /*6a30*/  STL [R1+0x199c], R28 ;  /* 0x00199c1c01007387 */ /* 0x000fe80000100800 */
[----:B------:R0:W-:Y:S04]  /*6a40*/  STL [R1+0x1990], R3 ;  /* 0x0019900301007387 */ /* 0x0001e80000100800 */
[----:B------:R-:W-:Y:S04]  /*6a50*/  STL [R1+0x1994], R24 ;  /* 0x0019941801007387 */ /* 0x000fe80000100800 */
[----:B------:R1:W-:Y:S01]  /*6a60*/  STL [R1+0x1988], R5 ;  /* 0x0019880501007387 */ /* 0x0003e20000100800 */
[----:B0-----:R-:W-:-:S05]  /*6a70*/  LEA R3, P1, R13, R26, 0x1 ;  /* 0x0000001a0d037211 */ /* 0x001fca00078208ff */
[----:B------:R0:W-:Y:S01]  /*6a80*/  STL [R1+0x198c], R3 ;  /* 0x00198c0301007387 */ /* 0x0001e20000100800 */
[----:B-1----:R-:W-:-:S03]  /*6a90*/  LEA R5, P4, R14, R26, 0x1 ;  /* 0x0000001a0e057211 */ /* 0x002fc600078808ff */
[----:B------:R1:W-:Y:S04]  /*6aa0*/  STL [R1+0x1980], R6 ;  /* 0x0019800601007387 */ /* 0x0003e80000100800 */
[----:B------:R2:W-:Y:S01]  /*6ab0*/  STL [R1+0x1984], R5 ;  /* 0x0019840501007387 */ /* 0x0005e20000100800 */
[----:B0-----:R-:W-:Y:S02]  /*6ac0*/  LEA.HI.X.SX32 R3, R7, R0, 0x1, P3 ;  /* 0x0000000007037211 */ /* 0x001fe400018f0eff */
[----:B-1----:R-:W-:-:S03]  /*6ad0*/  LEA R6, P3, R15, R26, 0x1 ;  /* 0x0000001a0f067211 */ /* 0x002fc600078608ff */
[----:B------:R0:W-:Y:S01]  /*6ae0*/  STL [R1+0x1978], R3 ;  /* 0x0019780301007387 */ /* 0x0001e20000100800 */
[----:B--2---:R-:W-:-:S03]  /*6af0*/  LEA.HI.X.SX32 R5, R9, R0, 0x1, P6 ;  /* 0x0000000009057211 */ /* 0x004fc600030f0eff */
[----:B------:R1:W-:Y:S01]  /*6b00*/  STL [R1+0x197c], R6 ;  /* 0x00197c0601007387 */ /* 0x0003e20000100800 */
[----:B------:R-:W-:Y:S02]  /*6b10*/  LEA.HI.X.SX32 R7, R10, R0, 0x1, P5 ;  /* 0x000000000a077211 */ /* 0x000fe400028f0eff */
[-C--:B0-----:R-:W-:Y:S01]  /*6b20*/  LEA R3, P6, R16, R26.reuse, 0x1 ;  /* 0x0000001a10037211 */ /* 0x081fe200078c08ff */
[----:B-1----:R-:W2:Y:S04]  /*6b30*/  LDL.LU R6, [R1+0x38] ;  /* 0x0000380001067983 */ /* 0x002ea80000300800 */
[----:B------:R0:W-:Y:S04]  /*6b40*/  STL [R1+0x1970], R5 ;  /* 0x0019700501007387 */ /* 0x0001e80000100800 */
[----:B------:R1:W-:Y:S01]  /*6b50*/  STL [R1+0x1974], R3 ;  /* 0x0019740301007387 */ /* 0x0003e20000100800 */
[----:B0-----:R-:W-:-:S03]  /*6b60*/  LEA R5, P5, R17, R26, 0x1 ;  /* 0x0000001a11057211 */ /* 0x001fc600078a08ff */
[----:B------:R-:W-:Y:S01]  /*6b70*/  STL [R1+0x1968], R7 ;  /* 0x0019680701007387 */ /* 0x000fe20000100800 */
[----:B-1----:R-:W-:-:S03]  /*6b80*/  LEA.HI.X.SX32 R3, R11, R0, 0x1, P2 ;  /* 0x000000000b037211 */ /* 0x002fc600010f0eff */
[----:B------:R-:W3:Y:S04]  /*6b90*/  LDL.LU R11, [R1+0x58] ;  /* 0x00005800010b7983 */ /* 0x000ee80000300800 */
[----:B------:R0:W-:Y:S04]  /*6ba0*/  STL [R1+0x196c], R5 ;  /* 0x00196c0501007387 */ /* 0x0001e80000100800 */
[----:B------:R1:W-:Y:S01]  /*6bb0*/  STL [R1+0x1960], R3 ;  /* 0x0019600301007387 */ /* 0x0003e20000100800 */
[----:B0-----:R-:W-:Y:S02]  /*6bc0*/  LEA R5, P2, R18, R26, 0x1 ;  /* 0x0000001a12057211 */ /* 0x001fe400078408ff */
[----:B-1----:R-:W-:-:S02]  /*6bd0*/  LEA.HI.X.SX32 R3, R12, R0, 0x1, P0 ;  /* 0x000000000c037211 */ /* 0x002fc400000f0eff */
[----:B------:R-:W4:Y:S04]  /*6be0*/  LDL.LU R12, [R1+0x40] ;  /* 0x00004000010c7983 */ /* 0x000f280000300800 */
[----:B------:R0:W-:Y:S04]  /*6bf0*/  STL [R1+0x1964], R5 ;  /* 0x0019640501007387 */ /* 0x0001e80000100800 */
[----:B------:R-:W2:Y:S04]  /*6c00*/  LDL.LU R10, [R1+0x60] ;  /* 0x00006000010a7983 */ /* 0x000ea80000300800 */
[----:B------:R1:W-:Y:S01]  /*6c10*/  STL [R1+0x1958], R3 ;  /* 0x0019580301007387 */ /* 0x0003e20000100800 */
[----:B0-----:R-:W-:-:S02]  /*6c20*/  LEA R5, P0, R19, R26, 0x1 ;  /* 0x0000001a13057211 */ /* 0x001fc400078008ff */
[----:B-1----:R-:W-:Y:S02]  /*6c30*/  LEA.HI.X.SX32 R3, R13, R0, 0x1, P1 ;  /* 0x000000000d037211 */ /* 0x002fe400008f0eff */
[----:B------:R-:W2:Y:S04]  /*6c40*/  LDL.LU R13, [R1+0x30] ;  /* 0x00003000010d7983 */ /* 0x000ea80000300800 */
[----:B------:R0:W-:Y:S04]  /*6c50*/  STL [R1+0x195c], R5 ;  /* 0x00195c0501007387 */ /* 0x0001e80000100800 */
[----:B------:R1:W-:Y:S04]  /*6c60*/  STL [R1+0x1950], R3 ;  /* 0x0019500301007387 */ /* 0x0003e80000100800 */
[----:B------:R-:W2:Y:S01]  /*6c70*/  LDL.LU R9, [R1+0x68] ;  /* 0x0000680001097983 */ /* 0x000ea20000300800 */
[----:B0-----:R-:W-:-:S02]  /*6c80*/  LEA R5, P1, R20, R26, 0x1 ;  /* 0x0000001a14057211 */ /* 0x001fc400078208ff */
[----:B-1----:R-:W-:-:S03]  /*6c90*/  LEA.HI.X.SX32 R3, R14, R0, 0x1, P4 ;  /* 0x000000000e037211 */ /* 0x002fc600020f0eff */
[----:B------:R-:W-:Y:S04]  /*6ca0*/  STL [R1+0x1954], R5 ;  /* 0x0019540501007387 */ /* 0x000fe80000100800 */
[----:B------:R-:W2:Y:S04]  /*6cb0*/  LDL.LU R14, [R1+0x28] ;  /* 0x00002800010e7983 */ /* 0x000ea80000300800 */
[----:B------:R-:W2:Y:S04]  /*6cc0*/  LDL.LU R7, [R1+0x70] ;  /* 0x0000700001077983 */ /* 0x000ea80000300800 */
[----:B------:R0:W-:Y:S02]  /*6cd0*/  STL [R1+0x1948], R3 ;  /* 0x0019480301007387 */ /* 0x0001e40000100800 */
[----:B0-----:R-:W-:-:S02]  /*6ce0*/  LEA.HI.X.SX32 R3, R15, R0, 0x1, P3 ;  /* 0x000000000f037211 */ /* 0x001fc400018f0eff */
[----:B------:R-:W2:Y:S01]  /*6cf0*/  LDL.LU R15, [R1+0x20] ;  /* 0x00002000010f7983 */ /* 0x000ea20000300800 */
[----:B------:R-:W-:-:S05]  /*6d00*/  LEA R5, P4, R21, R26, 0x1 ;  /* 0x0000001a15057211 */ /* 0x000fca00078808ff */
[----:B------:R0:W-:Y:S04]  /*6d10*/  STL [R1+0x194c], R5 ;  /* 0x00194c0501007387 */ /* 0x0001e80000100800 */
[----:B0-----:R-:W3:Y:S01]  /*6d20*/  LDL.LU R5, [R1+0x78] ;  /* 0x0000780001057983 */ /* 0x001ee20000300800 */
[----:B------:R-:W-:Y:S02]  /*6d30*/  IMAD R22, R22, c[0x0][0x190], RZ ;  /* 0x0000640016167a24 */ /* 0x000fe400078e02ff */
[----:B------:R-:W-:Y:S01]  /*6d40*/  IMAD R23, R23, c[0x0][0x190], RZ ;  /* 0x0000640017177a24 */ /* 0x000fe200078e02ff */
[----:B------:R0:W-:Y:S02]  /*6d50*/  STL [R1+0x1940], R3 ;  /* 0x0019400301007387 */ /* 0x0001e40000100800 */
[----:B------:R-:W-:-:S02]  /*6d60*/  LEA R24, P3, R22, R26, 0x1 ;  /* 0x0000001a16187211 */ /* 0x000fc400078608ff */
[----:B------:R-:W-:-:S03]  /*6d70*/  LEA.HI.X.SX32 R16, R16, R0, 0x1, P6 ;  /* 0x0000000010107211 */ /* 0x000fc600030f0eff */
[----:B------:R1:W-:Y:S01]  /*6d80*/  STL [R1+0x1944], R24 ;  /* 0x0019441801007387 */ /* 0x0003e20000100800 */
[----:B0-----:R-:W-:Y:S02]  /*6d90*/  LEA R3, P6, R23, R26, 0x1 ;  /* 0x0000001a17037211 */ /* 0x001fe400078c08ff */
[-C--:B------:R-:W-:Y:S01]  /*6da0*/  LEA.HI.X.SX32 R17, R17, R0.reuse, 0x1, P5 ;  /* 0x0000000011117211 */ /* 0x080fe200028f0eff */
[----:B-1----:R-:W3:Y:S04]  /*6db0*/  LDL.LU R24, [R1+0x80] ;  /* 0x0000800001187983 */ /* 0x002ee80000300800 */
[----:B------:R0:W-:Y:S04]  /*6dc0*/  STL [R1+0x1938], R16 ;  /* 0x0019381001007387 */ /* 0x0001e80000100800 */
[----:B------:R2:W-:Y:S04]  /*6dd0*/  STL [R1+0x193c], R3 ;  /* 0x00193c0301007387 */ /* 0x0005e80000100800 */
[----:B------:R-:W-:Y:S01]  /*6de0*/  STL [R1+0x1930], R17 ;  /* 0x0019301101007387 */ /* 0x000fe20000100800 */
[----:B0-----:R-:W-:-:S03]  /*6df0*/  LEA.HI.X.SX32 R16, R18, R0, 0x1, P2 ;  /* 0x0000000012107211 */ /* 0x001fc600010f0eff */
[----:B------:R-:W3:Y:S01]  /*6e00*/  LDL.LU R28, [R1+0x90] ;  /* 0x00009000011c7983 */ /* 0x000ee20000300800 */
[----:B------:R-:W-:Y:S02]  /*6e10*/  LEA.HI.X.SX32 R18, R21, R0, 0x1, P4 ;  /* 0x0000000015127211 */ /* 0x000fe400020f0eff */
[----:B--2---:R-:W-:-:S05]  /*6e20*/  LEA R3, P5, R15, R26, 0x1 ;  /* 0x0000001a0f037211 */ /* 0x004fca00078a08ff */
[----:B------:R0:W-:Y:S04]  /*6e30*/  STL [R1+0x1934], R3 ;  /* 0x0019340301007387 */ /* 0x0001e80000100800 */
[----:B------:R1:W-:Y:S01]  /*6e40*/  STL [R1+0x1928], R16 ;  /* 0x0019281001007387 */ /* 0x0003e20000100800 */
[----:B0-----:R-:W-:Y:S02]  /*6e50*/  LEA R3, P2, R14, R26, 0x1 ;  /* 0x0000001a0e037211 */ /* 0x001fe400078408ff */
[----:B-1----:R-:W-:Y:S02]  /*6e60*/  LEA.HI.X.SX32 R16, R19, R0, 0x1, P0 ;  /* 0x0000000013107211 */ /* 0x002fe400000f0eff */
[----:B------:R-:W-:Y:S01]  /*6e70*/  LEA R17, P0, R13, R26, 0x1 ;  /* 0x0000001a0d117211 */ /* 0x000fe200078008ff */
[----:B------:R0:W-:Y:S04]  /*6e80*/  STL [R1+0x192c], R3 ;  /* 0x00192c0301007387 */ /* 0x0001e80000100800 */
[----:B0-----:R-:W2:Y:S04]  /*6e90*/  LDL.LU R3, [R1+0x98] ;  /* 0x0000980001037983 */ /* 0x001ea80000300800 */
[----:B------:R0:W-:Y:S04]  /*6ea0*/  STL [R1+0x1920], R16 ;  /* 0x0019201001007387 */ /* 0x0001e80000100800 */
[----:B------:R1:W-:Y:S01]  /*6eb0*/  STL [R1+0x1924], R17 ;  /* 0x0019241101007387 */ /* 0x0003e20000100800 */
[----:B0-----:R-:W-:-:S02]  /*6ec0*/  LEA.HI.X.SX32 R16, R20, R0, 0x1, P1 ;  /* 0x0000000014107211 */ /* 0x001fc400008f0eff */
[----:B-1----:R-:W-:-:S03]  /*6ed0*/  LEA R17, P1, R6, R26, 0x1 ;  /* 0x0000001a06117211 */ /* 0x002fc600078208ff */
[----:B------:R4:W-:Y:S04]  /*6ee0*/  STL [R1+0x1918], R16 ;  /* 0x0019181001007387 */ /* 0x0009e80000100800 */
[----:B------:R0:W-:Y:S01]  /*6ef0*/  STL [R1+0x191c], R17 ;  /* 0x00191c1101007387 */ /* 0x0001e20000100800 */
[----:B----4-:R-:W-:-:S03]  /*6f00*/  LEA R16, P4, R12, R26, 0x1 ;  /* 0x0000001a0c107211 */ /* 0x010fc600078808ff */
[----:B------:R-:W-:Y:S01]  /*6f10*/  STL [R1+0x1910], R18 ;  /* 0x0019101201007387 */ /* 0x000fe20000100800 */
[----:B0-----:R-:W-:-:S03]  /*6f20*/  LEA.HI.X.SX32 R17, R22, R0, 0x1, P3 ;  /* 0x0000000016117211 */ /* 0x001fc600018f0eff */
[----:B------:R-:W4:Y:S04]  /*6f30*/  LDL.LU R22, [R1+0x8c] ;  /* 0x00008c0001167983 */ /* 0x000f280000300800 */
[----:B------:R-:W-:Y:S04]  /*6f40*/  STL [R1+0x1914], R16 ;  /* 0x0019141001007387 */ /* 0x000fe80000100800 */
[----:B------:R0:W-:Y:S02]  /*6f50*/  STL [R1+0x1908], R17 ;  /* 0x0019081101007387 */ /* 0x0001e40000100800 */
[----:B0-----:R-:W-:-:S02]  /*6f60*/  LEA.HI.X.SX32 R17, R23, R0, 0x1, P6 ;  /* 0x0000000017117211 */ /* 0x001fc400030f0eff */
[----:B------:R-:W4:Y:S01]  /*6f70*/  LDL.LU R23, [R1+0x94] ;  /* 0x0000940001177983 */ /* 0x000f220000300800 */
[----:B---3--:R-:W-:-:S05]  /*6f80*/  LEA R16, P3, R11, R26, 0x1 ;  /* 0x0000001a0b107211 */ /* 0x008fca00078608ff */
[----:B------:R0:W-:Y:S04]  /*6f90*/  STL [R1+0x190c], R16 ;  /* 0x00190c1001007387 */ /* 0x0001e80000100800 */
[----:B------:R-:W-:Y:S04]  /*6fa0*/  STL [R1+0x17f8], R17 ;  /* 0x0017f81101007387 */ /* 0x000fe80000100800 */
[----:B------:R-:W3:Y:S01]  /*6fb0*/  LDL.LU R21, [R1+0x88] ;  /* 0x0000880001157983 */ /* 0x000ee20000300800 */
[----:B0-----:R-:W-:Y:S02]  /*6fc0*/  LEA R16, P6, R10, R26, 0x1 ;  /* 0x0000001a0a107211 */ /* 0x001fe400078c08ff */
[----:B------:R-:W-:-:S03]  /*6fd0*/  LEA.HI.X.SX32 R15, R15, R0, 0x1, P5 ;  /* 0x000000000f0f7211 */ /* 0x000fc600028f0eff */
[----:B------:R0:W-:Y:S04]  /*6fe0*/  STL [R1+0x1818], R16 ;  /* 0x0018181001007387 */ /* 0x0001e80000100800 */
[----:B------:R-:W3:Y:S01]  /*6ff0*/  LDL.LU R20, [R1+0x84] ;  /* 0x0000840001147983 */ /* 0x000ee20000300800 */
[----:B0-----:R-:W-:-:S03]  /*7000*/  LEA R16, P5, R9, R26, 0x1 ;  /* 0x0000001a09107211 */ /* 0x001fc600078a08ff */
[----:B------:R0:W-:Y:S01]  /*7010*/  STL [R1+0x17fc], R15 ;  /* 0x0017fc0f01007387 */ /* 0x0001e20000100800 */
[----:B------:R-:W-:-:S03]  /*7020*/  LEA.HI.X.SX32 R14, R14, R0, 0x1, P2 ;  /* 0x000000000e0e7211 */ /* 0x000fc600010f0eff */
[----:B------:R-:W-:Y:S04]  /*7030*/  STL [R1+0x1820], R16 ;  /* 0x0018201001007387 */ /* 0x000fe80000100800 */
[----:B------:R-:W3:Y:S01]  /*7040*/  LDL.LU R19, [R1+0x7c] ;  /* 0x00007c0001137983 */ /* 0x000ee20000300800 */
[----:B0-----:R-:W-:-:S03]  /*7050*/  LEA R15, P2, R7, R26, 0x1 ;  /* 0x0000001a070f7211 */ /* 0x001fc600078408ff */
[----:B------:R0:W-:Y:S04]  /*7060*/  STL [R1+0x1800], R14 ;  /* 0x0018000e01007387 */ /* 0x0001e80000100800 */
[----:B------:R-:W-:Y:S04]  /*7070*/  STL [R1+0x1828], R15 ;  /* 0x0018280f01007387 */ /* 0x000fe80000100800 */
[----:B------:R-:W3:Y:S01]  /*7080*/  LDL.LU R18, [R1+0x74] ;  /* 0x0000740001127983 */ /* 0x000ee20000300800 */
[----:B0-----:R-:W-:Y:S02]  /*7090*/  LEA.HI.X.SX32 R14, R13, R0, 0x1, P0 ;  /* 0x000000000d0e7211 */ /* 0x001fe400000f0eff */
[----:B------:R-:W-:-:S03]  /*70a0*/  LEA R13, P0, R5, R26, 0x1 ;  /* 0x0000001a050d7211 */ /* 0x000fc600078008ff */
[----:B------:R0:W-:Y:S04]  /*70b0*/  STL [R1+0x1804], R14 ;  /* 0x0018040e01007387 */ /* 0x0001e80000100800 */
[----:B------:R1:W-:Y:S01]  /*70c0*/  STL [R1+0x1830], R13 ;  /* 0x0018300d01007387 */ /* 0x0003e20000100800 */
[----:B0-----:R-:W-:-:S03]  /*70d0*/  LEA.HI.X.SX32 R14, R6, R0, 0x1, P1 ;  /* 0x00000000060e7211 */ /* 0x001fc600008f0eff */
[----:B------:R-:W3:Y:S01]  /*70e0*/  LDL.LU R6, [R1+0x6c] ;  /* 0x00006c0001067983 */ /* 0x000ee20000300800 */
[----:B-1----:R-:W-:Y:S02]  /*70f0*/  LEA R13, P1, R24, R26, 0x1 ;  /* 0x0000001a180d7211 */ /* 0x002fe400078208ff */
[----:B------:R-:W-:Y:S01]  /*7100*/  LEA.HI.X.SX32 R12, R12, R0, 0x1, P4 ;  /* 0x000000000c0c7211 */ /* 0x000fe200020f0eff */
[----:B------:R-:W-:Y:S04]  /*7110*/  STL [R1+0x1808], R14 ;  /* 0x0018080e01007387 */ /* 0x000fe80000100800 */
[----:B------:R-:W3:Y:S04]  /*7120*/  LDL.LU R17, [R1+0x64] ;  /* 0x0000640001117983 */ /* 0x000ee80000300800 */
[----:B------:R0:W-:Y:S04]  /*7130*/  STL [R1+0x1838], R13 ;  /* 0x0018380d01007387 */ /* 0x0001e80000100800 */
[----:B------:R-:W3:Y:S04]  /*7140*/  LDL.LU R16, [R1+0x5c] ;  /* 0x00005c0001107983 */ /* 0x000ee80000300800 */
[----:B------:R1:W-:Y:S01]  /*7150*/  STL [R1+0x180c], R12 ;  /* 0x00180c0c01007387 */ /* 0x0003e20000100800 */
[----:B0-----:R-:W-:-:S03]  /*7160*/  LEA R13, P4, R28, R26, 0x1 ;  /* 0x0000001a1c0d7211 */ /* 0x001fc600078808ff */
[----:B------:R-:W3:Y:S01]  /*7170*/  LDL.LU R15, [R1+0x54] ;  /* 0x00005400010f7983 */ /* 0x000ee20000300800 */
[-C--:B------:R-:W-:Y:S02]  /*7180*/  LEA.HI.X.SX32 R10, R10, R0.reuse, 0x1, P6 ;  /* 0x000000000a0a7211 */ /* 0x080fe400030f0eff */
[-C--:B-1----:R-:W-:Y:S01]  /*7190*/  LEA.HI.X.SX32 R12, R11, R0.reuse, 0x1, P3 ;  /* 0x000000000b0c7211 */ /* 0x082fe200018f0eff */
[----:B------:R0:W-:Y:S04]  /*71a0*/  STL [R1+0x1840], R13 ;  /* 0x0018400d01007387 */ /* 0x0001e80000100800 */
[----:B------:R-:W3:Y:S04]  /*71b0*/  LDL.LU R14, [R1+0x50] ;  /* 0x00005000010e7983 */ /* 0x000ee80000300800 */
[----:B------:R1:W-:Y:S04]  /*71c0*/  STL [R1+0x1810], R12 ;  /* 0x0018100c01007387 */ /* 0x0003e80000100800 */
[----:B0-----:R-:W3:Y:S01]  /*71d0*/  LDL.LU R13, [R1+0x4c] ;  /* 0x00004c00010d7983 */ /* 0x001ee20000300800 */
[----:B------:R-:W-:-:S02]  /*71e0*/  LEA.HI.X.SX32 R7, R7, R0, 0x1, P2 ;  /* 0x0000000007077211 */ /* 0x000fc400010f0eff */
[-C--:B------:R-:W-:Y:S02]  /*71f0*/  LEA.HI.X.SX32 R24, R24, R0.reuse, 0x1, P1 ;  /* 0x0000000018187211 */ /* 0x080fe400008f0eff */
[----:B------:R-:W-:Y:S02]  /*7200*/  LEA.HI.X.SX32 R28, R28, R0, 0x1, P4 ;  /* 0x000000001c1c7211 */ /* 0x000fe400020f0eff */
[----:B--2---:R-:W-:-:S05]  /*7210*/  LEA R11, P3, R3, R26, 0x1 ;  /* 0x0000001a030b7211 */ /* 0x004fca00078608ff */
[----:B------:R-:W-:Y:S04]  /*7220*/  STL [R1+0x1848], R11 ;  /* 0x0018480b01007387 */ /* 0x000fe80000100800 */
[----:B-1----:R-:W2:Y:S04]  /*7230*/  LDL.LU R12, [R1+0x48] ;  /* 0x00004800010c7983 */ /* 0x002ea80000300800 */
[----:B------:R0:W-:Y:S02]  /*7240*/  STL [R1+0x1814], R10 ;  /* 0x0018140a01007387 */ /* 0x0001e40000100800 */
[----:B0-----:R-:W-:-:S02]  /*7250*/  LEA.HI.X.SX32 R10, R9, R0, 0x1, P5 ;  /* 0x00000000090a7211 */ /* 0x001fc400028f0eff */
[-C--:B----4-:R-:W-:Y:S02]  /*7260*/  LEA R9, P5, R22, R26.reuse, 0x1 ;  /* 0x0000001a16097211 */ /* 0x090fe400078a08ff */
[----:B------:R-:W-:-:S05]  /*7270*/  LEA R11, P6, R23, R26, 0x1 ;  /* 0x0000001a170b7211 */ /* 0x000fca00078c08ff */
[----:B------:R0:W-:Y:S04]  /*7280*/  STL [R1+0x1850], R11 ;  /* 0x0018500b01007387 */ /* 0x0001e80000100800 */
[----:B0-----:R-:W4:Y:S04]  /*7290*/  LDL.LU R11, [R1+0x44] ;  /* 0x00004400010b7983 */ /* 0x001f280000300800 */
[----:B------:R0:W-:Y:S04]  /*72a0*/  STL [R1+0x181c], R10 ;  /* 0x00181c0a01007387 */ /* 0x0001e80000100800 */
[----:B0-----:R-:W4:Y:S04]  /*72b0*/  LDL.LU R10, [R1+0x3c] ;  /* 0x00003c00010a7983 */ /* 0x001f280000300800 */
[----:B------:R0:W-:Y:S04]  /*72c0*/  STL [R1+0x1858], R9 ;  /* 0x0018580901007387 */ /* 0x0001e80000100800 */
[----:B0-----:R-:W4:Y:S04]  /*72d0*/  LDL.LU R9, [R1+0x34] ;  /* 0x0000340001097983 */ /* 0x001f280000300800 */
[----:B------:R3:W-:Y:S02]  /*72e0*/  STL [R1+0x1824], R7 ;  /* 0x0018240701007387 */ /* 0x0007e40000100800 */
[----:B---3--:R-:W-:-:S05]  /*72f0*/  LEA R7, P2, R21, R26, 0x1 ;  /* 0x0000001a15077211 */ /* 0x008fca00078408ff */
[----:B------:R0:W-:Y:S02]  /*7300*/  STL [R1+0x1860], R7 ;  /* 0x0018600701007387 */ /* 0x0001e40000100800 */
[----:B0-----:R-:W-:Y:S02]  /*7310*/  LEA.HI.X.SX32 R7, R5, R0, 0x1, P0 ;  /* 0x0000000005077211 */ /* 0x001fe400000f0eff */
[----:B------:R-:W-:-:S03]  /*7320*/  LEA R5, P0, R20, R26, 0x1 ;  /* 0x0000001a14057211 */ /* 0x000fc600078008ff */
[----:B------:R0:W-:Y:S04]  /*7330*/  STL [R1+0x182c], R7 ;  /* 0x00182c0701007387 */ /* 0x0001e80000100800 */
[----:B0-----:R-:W3:Y:S04]  /*7340*/  LDL.LU R7, [R1+0x24] ;  /* 0x0000240001077983 */ /* 0x001ee80000300800 */
[----:B------:R0:W-:Y:S04]  /*7350*/  STL [R1+0x1868], R5 ;  /* 0x0018680501007387 */ /* 0x0001e80000100800 */
[----:B0-----:R-:W3:Y:S04]  /*7360*/  LDL.LU R5, [R1+0x1c] ;  /* 0x00001c0001057983 */ /* 0x001ee80000300800 */
[----:B------:R0:W-:Y:S02]  /*7370*/  STL [R1+0x1834], R24 ;  /* 0x0018341801007387 */ /* 0x0001e40000100800 */
[----:B0-----:R-:W-:-:S05]  /*7380*/  LEA R24, P1, R19, R26, 0x1 ;  /* 0x0000001a13187211 */ /* 0x001fca00078208ff */
[----:B------:R0:W-:Y:S01]  /*7390*/  STL [R1+0x1870], R24 ;  /* 0x0018701801007387 */ /* 0x0001e20000100800 */
[----:B------:R-:W-:-:S03]  /*73a0*/  LEA.HI.X.SX32 R3, R3, R0, 0x1, P3 ;  /* 0x0000000003037211 */ /* 0x000fc600018f0eff */
[----:B0-----:R-:W3:Y:S04]  /*73b0*/  LDL.LU R24, [R1+0x8] ;  /* 0x0000080001187983 */ /* 0x001ee80000300800 */
[----:B------:R0:W-:Y:S02]  /*73c0*/  STL [R1+0x183c], R28 ;  /* 0x00183c1c01007387 */ /* 0x0001e40000100800 */
[----:B0-----:R-:W-:-:S05]  /*73d0*/  LEA R28, P4, R18, R26, 0x1 ;  /* 0x0000001a121c7211 */ /* 0x001fca00078808ff */
[----:B------:R0:W-:Y:S04]  /*73e0*/  STL [R1+0x1878], R28 ;  /* 0x0018781c01007387 */ /* 0x0001e80000100800 */
[----:B0-----:R-:W3:Y:S04]  /*73f0*/  LDL.LU R28, [R1+0x1a24] ;  /* 0x001a2400011c7983 */ /* 0x001ee80000300800 */
[----:B------:R0:W-:Y:S02]  /*7400*/  STL [R1+0x1844], R3 ;  /* 0x0018440301007387 */ /* 0x0001e40000100800 */
[----:B0-----:R-:W-:-:S05]  /*7410*/  LEA R3, P3, R6, R26, 0x1 ;  /* 0x0000001a06037211 */ /* 0x001fca00078608ff */
[----:B------:R0:W-:Y:S04]  /*7420*/  STL [R1+0x1880], R3 ;  /* 0x0018800301007387 */ /* 0x0001e80000100800 */
[----:B0-----:R-:W3:Y:S01]  /*7430*/  LDL.LU R3, [R1+0x1a20] ;  /* 0x001a200001037983 */ /* 0x001ee20000300800 */
[----:B------:R-:W-:-:S05]  /*7440*/  LEA.HI.X.SX32 R23, R23, R0, 0x1, P6 ;  /* 0x0000000017177211 */ /* 0x000fca00030f0eff */
[----:B------:R0:W-:Y:S02]  /*7450*/  STL [R1+0x184c], R23 ;  /* 0x00184c1701007387 */ /* 0x0001e40000100800 */
[----:B0-----:R-:W-:-:S05]  /*7460*/  LEA R23, P6, R17, R26, 0x1 ;  /* 0x0000001a11177211 */ /* 0x001fca00078c08ff */
[----:B------:R0:W-:Y:S02]  /*7470*/  STL [R1+0x1888], R23 ;  /* 0x0018881701007387 */ /* 0x0001e40000100800 */
[----:B0-----:R-:W-:Y:S02]  /*7480*/  LEA.HI.X.SX32 R23, R22, R0, 0x1, P5 ;  /* 0x0000000016177211 */ /* 0x001fe400028f0eff */
[----:B------:R-:W-:-:S03]  /*7490*/  LEA R22, P5, R16, R26, 0x1 ;  /* 0x0000001a10167211 */ /* 0x000fc600078a08ff */
[----:B------:R0:W-:Y:S04]  /*74a0*/  STL [R1+0x1854], R23 ;  /* 0x0018541701007387 */ /* 0x0001e80000100800 */
[----:B------:R1:W-:Y:S01]  /*74b0*/  STL [R1+0x1890], R22 ;  /* 0x0018901601007387 */ /* 0x0003e20000100800 */
[----:B0-----:R-:W-:Y:S02]  /*74c0*/  LEA.HI.X.SX32 R23, R21, R0, 0x1, P2 ;  /* 0x0000000015177211 */ /* 0x001fe400010f0eff */
[----:B------:R-:W-:Y:S02]  /*74d0*/  LEA R21, P2, R15, R26, 0x1 ;  /* 0x0000001a0f157211 */ /* 0x000fe400078408ff */
[----:B-1----:R-:W-:Y:S01]  /*74e0*/  LEA.HI.X.SX32 R22, R20, R0, 0x1, P0 ;  /* 0x0000000014167211 */ /* 0x002fe200000f0eff */
[----:B------:R-:W-:Y:S01]  /*74f0*/  STL [R1+0x185c], R23 ;  /* 0x00185c1701007387 */ /* 0x000fe20000100800 */
[----:B------:R-:W-:-:S03]  /*7500*/  LEA R20, P0, R14, R26, 0x1 ;  /* 0x0000001a0e147211 */ /* 0x000fc600078008ff */
[----:B------:R0:W-:Y:S04]  /*7510*/  STL [R1+0x1898], R21 ;  /* 0x0018981501007387 */ /* 0x0001e80000100800 */
[----:B------:R-:W-:Y:S01]  /*7520*/  STL [R1+0x1864], R22 ;  /* 0x0018641601007387 */ /* 0x000fe20000100800 */
[----:B0-----:R-:W-:Y:S02]  /*7530*/  LEA.HI.X.SX32 R21, R19, R0, 0x1, P1 ;  /* 0x0000000013157211 */ /* 0x001fe400008f0eff */
[----:B------:R-:W-:Y:S01]  /*7540*/  LEA R19, P1, R13, R26, 0x1 ;  /* 0x0000001a0d137211 */ /* 0x000fe200078208ff */
[----:B------:R0:W-:Y:S04]  /*7550*/  STL [R1+0x18a0], R20 ;  /* 0x0018a01401007387 */ /* 0x0001e80000100800 */
[----:B------:R-:W-:Y:S04]  /*7560*/  STL [R1+0x186c], R21 ;  /* 0x00186c1501007387 */ /* 0x000fe80000100800 */
[----:B------:R1:W-:Y:S01]  /*7570*/  STL [R1+0x18a8], R19 ;  /* 0x0018a81301007387 */ /* 0x0003e20000100800 */
[----:B0-----:R-:W-:-:S02]  /*7580*/  LEA.HI.X.SX32 R20, R18, R0, 0x1, P4 ;  /* 0x0000000012147211 */ /* 0x001fc400020f0eff */
[----:B--2---:R-:W-:-:S03]  /*7590*/  LEA R18, P4, R12, R26, 0x1 ;  /* 0x0000001a0c127211 */ /* 0x004fc600078808ff */
[----:B------:R-:W-:Y:S01]  /*75a0*/  STL [R1+0x1874], R20 ;  /* 0x0018741401007387 */ /* 0x000fe20000100800 */
[----:B-1----:R-:W-:-:S03]  /*75b0*/  LEA.HI.X.SX32 R19, R6, R0, 0x1, P3 ;  /* 0x0000000006137211 */ /* 0x002fc600018f0eff */
[----:B------:R-:W2:Y:S04]  /*75c0*/  LDL.LU R6, [R1+0xe8] ;  /* 0x0000e80001067983 */ /* 0x000ea80000300800 */
[----:B------:R-:W-:Y:S04]  /*75d0*/  STL [R1+0x18b0], R18 ;  /* 0x0018b01201007387 */ /* 0x000fe80000100800 */
[----:B------:R0:W-:Y:S02]  /*75e0*/  STL [R1+0x187c], R19 ;  /* 0x00187c1301007387 */ /* 0x0001e40000100800 */
[----:B0-----:R-:W-:-:S02]  /*75f0*/  LEA.HI.X.SX32 R19, R17, R0, 0x1, P6 ;  /* 0x0000000011137211 */ /* 0x001fc400030f0eff */
[----:B----4-:R-:W-:-:S05]  /*7600*/  LEA R18, P3, R11, R26, 0x1 ;  /* 0x0000001a0b127211 */ /* 0x010fca00078608ff */
[----:B------:R0:W-:Y:S04]  /*7610*/  STL [R1+0x18b8], R18 ;  /* 0x0018b81201007387 */ /* 0x0001e80000100800 */
[----:B------:R-:W-:Y:S01]  /*7620*/  STL [R1+0x1884], R19 ;  /* 0x0018841301007387 */ /* 0x000fe20000100800 */
[----:B------:R-:W-:Y:S02]  /*7630*/  LEA R17, P6, R10, R26, 0x1 ;  /* 0x0000001a0a117211 */ /* 0x000fe400078c08ff */
[----:B0-----:R-:W-:-:S03]  /*7640*/  LEA.HI.X.SX32 R18, R16, R0, 0x1, P5 ;  /* 0x0000000010127211 */ /* 0x001fc600028f0eff */
[----:B------:R0:W-:Y:S04]  /*7650*/  STL [R1+0x18c0], R17 ;  /* 0x0018c01101007387 */ /* 0x0001e80000100800 */
[----:B------:R-:W-:Y:S01]  /*7660*/  STL [R1+0x188c], R18 ;  /* 0x00188c1201007387 */ /* 0x000fe20000100800 */
[----:B------:R-:W-:Y:S02]  /*7670*/  LEA R16, P5, R9, R26, 0x1 ;  /* 0x0000001a09107211 */ /* 0x000fe400078a08ff */
[----:B0-----:R-:W-:-:S03]  /*7680*/  LEA.HI.X.SX32 R17, R15, R0, 0x1, P2 ;  /* 0x000000000f117211 */ /* 0x001fc600010f0eff */
[----:B------:R0:W-:Y:S04]  /*7690*/  STL [R1+0x18c8], R16 ;  /* 0x0018c81001007387 */ /* 0x0001e80000100800 */
[----:B------:R-:W-:Y:S01]  /*76a0*/  STL [R1+0x1894], R17 ;  /* 0x0018941101007387 */ /* 0x000fe20000100800 */
[----:B0-----:R-:W-:Y:S01]  /*76b0*/  LEA.HI.X.SX32 R16, R14, R0, 0x1, P0 ;  /* 0x000000000e107211 */ /* 0x001fe200000f0eff */
[----:B------:R-:W-:Y:S01]  /*76c0*/  IMAD R25, R25, c[0x0][0x190], RZ ;  /* 0x0000640019197a24 */ /* 0x000fe200078e02ff */
[-C--:B---3--:R-:W-:Y:S02]  /*76d0*/  LEA R14, P0, R7, R26.reuse, 0x1 ;  /* 0x0000001a070e7211 */ /* 0x088fe400078008ff */
[----:B------:R-:W-:-:S05]  /*76e0*/  LEA R15, P2, R3, R26, 0x1 ;  /* 0x0000001a030f7211 */ /* 0x000fca00078408ff */
        /* <DEDUP_REMOVED lines=8> */
[----:B------:R-:W-:-:S03]  /*7770*/  LEA R12, P4, R24, R26, 0x1 ;  /* 0x0000001a180c7211 */ /* 0x000fc600078808ff */
[----:B------:R-:W-:Y:S01]  /*7780*/  STL [R1+0x18ac], R14 ;  /* 0x0018ac0e01007387 */ /* 0x000fe20000100800 */
[----:B-1----:R-:W-:Y:S02]  /*7790*/  LEA.HI.X.SX32 R13, R11, R0, 0x1, P3 ;  /* 0x000000000b0d7211 */ /* 0x002fe400018f0eff */
[----:B------:R-:W-:Y:S01]  /*77a0*/  LEA R11, P3, R28, R26, 0x1 ;  /* 0x0000001a1c0b7211 */ /* 0x000fe200078608ff */
[----:B------:R0:W-:Y:S04]  /*77b0*/  STL [R1+0x18e8], R12 ;  /* 0x0018e80c01007387 */ /* 0x0001e80000100800 */
[----:B------:R-:W-:Y:S04]  /*77c0*/  STL [R1+0x18b4], R13 ;  /* 0x0018b40d01007387 */ /* 0x000fe80000100800 */
[----:B------:R1:W-:Y:S01]  /*77d0*/  STL [R1+0x18f0], R11 ;  /* 0x0018f00b01007387 */ /* 0x0003e20000100800 */
[----:B0-----:R-:W-:-:S02]  /*77e0*/  LEA.HI.X.SX32 R12, R10, R0, 0x1, P6 ;  /* 0x000000000a0c7211 */ /* 0x001fc400030f0eff */
[----:B------:R-:W-:-:S03]  /*77f0*/  LEA R10, P6, R25, R26, 0x1 ;  /* 0x0000001a190a7211 */ /* 0x000fc600078c08ff */
[----:B------:R-:W-:Y:S01]  /*7800*/  STL [R1+0x18bc], R12 ;  /* 0x0018bc0c01007387 */ /* 0x000fe20000100800 */
[----:B-1----:R-:W-:-:S03]  /*7810*/  LEA.HI.X.SX32 R11, R9, R0, 0x1, P5 ;  /* 0x00000000090b7211 */ /* 0x002fc600028f0eff */
[----:B------:R0:W-:Y:S04]  /*7820*/  STL [R1+0x18f4], R10 ;  /* 0x0018f40a01007387 */ /* 0x0001e80000100800 */
[----:B------:R-:W-:Y:S01]  /*7830*/  STL [R1+0x18c4], R11 ;  /* 0x0018c40b01007387 */ /* 0x000fe20000100800 */
[----:B0-----:R-:W-:-:S03]  /*7840*/  LEA.HI.X.SX32 R10, R3, R0, 0x1, P2 ;  /* 0x00000000030a7211 */ /* 0x001fc600010f0eff */
[----:B------:R-:W3:Y:S01]  /*7850*/  LDL.LU R3, [R1+0x1a1c] ;  /* 0x001a1c0001037983 */ /* 0x000ee20000300800 */
[----:B------:R-:W-:Y:S02]  /*7860*/  IMAD R27, R27, c[0x0][0x190], RZ ;  /* 0x000064001b1b7a24 */ /* 0x000fe400078e02ff */
[----:B------:R-:W-:-:S03]  /*7870*/  IMAD R29, R29, c[0x0][0x190], RZ ;  /* 0x000064001d1d7a24 */ /* 0x000fc600078e02ff */
[----:B------:R-:W-:Y:S01]  /*7880*/  LEA R9, P5, R27, R26, 0x1 ;  /* 0x0000001a1b097211 */ /* 0x000fe200078a08ff */
[----:B------:R-:W-:Y:S01]  /*7890*/  IMAD R8, R8, c[0x0][0x190], RZ ;  /* 0x0000640008087a24 */ /* 0x000fe200078e02ff */
[----:B------:R-:W-:-:S03]  /*78a0*/  LEA.HI.X.SX32 R7, R7, R0, 0x1, P0 ;  /* 0x0000000007077211 */ /* 0x000fc600000f0eff */
[----:B------:R0:W-:Y:S01]  /*78b0*/  STL [R1+0x18f8], R9 ;  /* 0x0018f80901007387 */ /* 0x0001e20000100800 */
[----:B------:R-:W-:-:S03]  /*78c0*/  IMAD R4, R4, c[0x0][0x190], RZ ;  /* 0x0000640004047a24 */ /* 0x000fc600078e02ff */
[----:B------:R1:W-:Y:S01]  /*78d0*/  STL [R1+0x18cc], R10 ;  /* 0x0018cc0a01007387 */ /* 0x0003e20000100800 */
[-C--:B0-----:R-:W-:Y:S01]  /*78e0*/  LEA R9, P2, R29, R26.reuse, 0x1 ;  /* 0x0000001a1d097211 */ /* 0x081fe200078408ff */
[----:B------:R-:W-:Y:S01]  /*78f0*/  IMAD R2, R2, c[0x0][0x190], RZ ;  /* 0x0000640002027a24 */ /* 0x000fe200078e02ff */
[----:B-1----:R-:W-:-:S03]  /*7900*/  LEA R10, P0, R8, R26, 0x1 ;  /* 0x0000001a080a7211 */ /* 0x002fc600078008ff */
[----:B------:R0:W-:Y:S04]  /*7910*/  STL [R1+0x18fc], R9 ;  /* 0x0018fc0901007387 */ /* 0x0001e80000100800 */
[----:B------:R1:W-:Y:S01]  /*7920*/  STL [R1+0x18d4], R7 ;  /* 0x0018d40701007387 */ /* 0x0003e20000100800 */
[-C--:B0-----:R-:W-:Y:S02]  /*7930*/  LEA.HI.X.SX32 R9, R5, R0.reuse, 0x1, P1 ;  /* 0x0000000005097211 */ /* 0x081fe400008f0eff */
[----:B------:R-:W-:Y:S02]  /*7940*/  LEA.HI.X.SX32 R5, R24, R0, 0x1, P4 ;  /* 0x0000000018057211 */ /* 0x000fe400020f0eff */
[----:B-1----:R-:W-:Y:S01]  /*7950*/  LEA R7, P1, R4, R26, 0x1 ;  /* 0x0000001a04077211 */ /* 0x002fe200078208ff */
[----:B------:R-:W-:Y:S04]  /*7960*/  STL [R1+0x1900], R10 ;  /* 0x0019000a01007387 */ /* 0x000fe80000100800 */
[----:B------:R0:W-:Y:S04]  /*7970*/  STL [R1+0x18dc], R9 ;  /* 0x0018dc0901007387 */ /* 0x0001e80000100800 */
[----:B------:R1:W-:Y:S04]  /*7980*/  STL [R1+0x1904], R7 ;  /* 0x0019040701007387 */ /* 0x0003e80000100800 */
[----:B------:R4:W-:Y:S01]  /*7990*/  STL [R1+0x18e4], R5 ;  /* 0x0018e40501007387 */ /* 0x0009e20000100800 */
[----:B0-----:R-:W-:-:S03]  /*79a0*/  LEA.HI.X.SX32 R9, R28, R0, 0x1, P3 ;  /* 0x000000001c097211 */ /* 0x001fc600018f0eff */
[----:B------:R-:W2:Y:S01]  /*79b0*/  LDL.LU R28, [R1+0x1a18] ;  /* 0x001a1800011c7983 */ /* 0x000ea20000300800 */
[----:B-1----:R-:W-:Y:S02]  /*79c0*/  LEA R7, P3, R2, R26, 0x1 ;  /* 0x0000001a02077211 */ /* 0x002fe400078608ff */
[----:B----4-:R-:W-:Y:S01]  /*79d0*/  LEA.HI.X.SX32 R5, R25, R0, 0x1, P6 ;  /* 0x0000000019057211 */ /* 0x010fe200030f0eff */
[----:B------:R-:W-:Y:S04]  /*79e0*/  STL [R1+0x18ec], R9 ;  /* 0x0018ec0901007387 */ /* 0x000fe80000100800 */
[----:B------:R-:W-:Y:S04]  /*79f0*/  STL [R1+0x17f4], R7 ;  /* 0x0017f40701007387 */ /* 0x000fe80000100800 */
[----:B------:R0:W-:Y:S01]  /*7a00*/  STL [R1+0x17e0], R5 ;  /* 0x0017e00501007387 */ /* 0x0001e20000100800 */
[----:B---3--:R-:W-:-:S04]  /*7a10*/  LEA R20, P4, R3, c[0x0][0x160], 0x1 ;  /* 0x0000580003147a11 */ /* 0x008fc800078808ff */
[----:B------:R-:W-:Y:S02]  /*7a20*/  LEA.HI.X.SX32 R21, R3, c[0x0][0x164], 0x1, P4 ;  /* 0x0000590003157a11 */ /* 0x000fe400020f0eff */
[----:B------:R-:W3:Y:S01]  /*7a30*/  LDL.LU R3, [R1+0x1a14] ;  /* 0x001a140001037983 */ /* 0x000ee20000300800 */
[-C--:B0-----:R-:W-:Y:S01]  /*7a40*/  LEA.HI.X.SX32 R5, R27, R0.reuse, 0x1, P5 ;  /* 0x000000001b057211 */ /* 0x081fe200028f0eff */
[----:B------:R-:W-:Y:S01]  /*7a50*/  IMAD.MOV.U32 R24, RZ, RZ, c[0x0][0x188] ;  /* 0x00006200ff187624 */ /* 0x000fe200078e00ff */
[----:B------:R-:W-:-:S03]  /*7a60*/  LEA.HI.X.SX32 R7, R29, R0, 0x1, P2 ;  /* 0x000000001d077211 */ /* 0x000fc600010f0eff */
[----:B------:R0:W-:Y:S01]  /*7a70*/  STL [R1+0x17e4], R5 ;  /* 0x0017e40501007387 */ /* 0x0001e20000100800 */
[----:B------:R-:W-:Y:S01]  /*7a80*/  IMAD R24, R24, 0x3f, RZ ;  /* 0x0000003f18187824 */ /* 0x000fe200078e02ff */
[----:B--2---:R-:W-:Y:S02]  /*7a90*/  LEA R18, P6, R6, c[0x0][0x160], 0x1 ;  /* 0x0000580006127a11 */ /* 0x004fe400078c08ff */
[----:B------:R1:W-:Y:S01]  /*7aa0*/  STL [R1+0x17e8], R7 ;  /* 0x0017e80701007387 */ /* 0x0003e20000100800 */
[----:B0-----:R-:W-:-:S03]  /*7ab0*/  LEA.HI.X.SX32 R5, R8, R0, 0x1, P0 ;  /* 0x0000000008057211 */ /* 0x001fc600000f0eff */
[----:B------:R-:W-:Y:S01]  /*7ac0*/  STL.64 [R1+0xee8], R20 ;  /* 0x000ee81401007387 */ /* 0x000fe20000100a00 */
[----:B-1----:R-:W-:-:S03]  /*7ad0*/  LEA.HI.X.SX32 R7, R4, R0, 0x1, P1 ;  /* 0x0000000004077211 */ /* 0x002fc600008f0eff */
[----:B------:R0:W-:Y:S01]  /*7ae0*/  STL [R1+0x17ec], R5 ;  /* 0x0017ec0501007387 */ /* 0x0001e20000100800 */
[----:B------:R-:W-:Y:S02]  /*7af0*/  LEA.HI.X.SX32 R0, R2, R0, 0x1, P3 ;  /* 0x0000000002007211 */ /* 0x000fe400018f0eff */
[----:B------:R-:W-:Y:S01]  /*7b00*/  LEA.HI.X.SX32 R19, R6, c[0x0][0x164], 0x1, P6 ;  /* 0x0000590006137a11 */ /* 0x000fe200030f0eff */
[----:B------:R-:W-:Y:S01]  /*7b10*/  STL [R1+0x17f0], R7 ;  /* 0x0017f00701007387 */ /* 0x000fe20000100800 */
[----:B0-----:R-:W-:-:S03]  /*7b20*/  IMAD.WIDE R4, R24, 0x2, R20 ;  /* 0x0000000218047825 */ /* 0x001fc600078e0214 */
[----:B------:R-:W-:Y:S01]  /*7b30*/  STL [R1+0x17d8], R0 ;  /* 0x0017d80001007387 */ /* 0x000fe20000100800 */
[----:B------:R-:W-:-:S03]  /*7b40*/  IMAD.MOV.U32 R12, RZ, RZ, c[0x0][0x188] ;  /* 0x00006200ff0c7624 */ /* 0x000fc600078e00ff */
[----:B------:R-:W-:Y:S04]  /*7b50*/  STL [R1+0x17dc], R4 ;  /* 0x0017dc0401007387 */ /* 0x000fe80000100800 */
[----:B------:R0:W-:Y:S04]  /*7b60*/  STL [R1+0x17d0], R5 ;  /* 0x0017d00501007387 */ /* 0x0001e80000100800 */
[----:B------:R-:W-:Y:S01]  /*7b70*/  STL.64 [R1+0xfd0], R18 ;  /* 0x000fd01201007387 */ /* 0x000fe20000100a00 */
[----:B------:R-:W-:Y:S01]  /*7b80*/  LEA R16, P1, R28, c[0x0][0x160], 0x1 ;  /* 0x000058001c107a11 */ /* 0x000fe200078208ff */
[----:B0-----:R-:W-:-:S03]  /*7b90*/  IMAD.WIDE R4, R24, 0x2, R18 ;  /* 0x0000000218047825 */ /* 0x001fc600078e0212 */
[----:B------:R-:W-:Y:S01]  /*7ba0*/  LEA.HI.X.SX32 R17, R28, c[0x0][0x164], 0x1, P1 ;  /* 0x000059001c117a11 */ /* 0x000fe200008f0eff */
[----:B------:R-:W-:-:S04]  /*7bb0*/  IMAD R0, R12, 0x3e, RZ ;  /* 0x0000003e0c007824 */ /* 0x000fc800078e02ff */
[----:B------:R-:W-:-:S04]  /*7bc0*/  IMAD.WIDE R6, R24, 0x2, R16 ;  /* 0x0000000218067825 */ /* 0x000fc800078e0210 */
[----:B------:R-:W-:Y:S01]  /*7bd0*/  IMAD R2, R12, 0x3d, RZ ;  /* 0x0000003d0c027824 */ /* 0x000fe200078e02ff */
[----:B---3--:R-:W-:-:S04]  /*7be0*/  LEA R14, P0, R3, c[0x0][0x160], 0x1 ;  /* 0x00005800030e7a11 */ /* 0x008fc800078008ff */
[----:B------:R-:W-:Y:S02]  /*7bf0*/  LEA.HI.X.SX32 R15, R3, c[0x0][0x164], 0x1, P0 ;  /* 0x00005900030f7a11 */ /* 0x000fe400000f0eff */
[----:B------:R0:W5:Y:S04]  /*7c00*/  LDL.LU R3, [R1+0x1a10] ;  /* 0x001a100001037983 */ /* 0x0001680000300800 */
[----:B------:R-:W2:Y:S01]  /*7c10*/  LDL.LU R28, [R1+0x1a0c] ;  /* 0x001a0c00011c7983 */ /* 0x000ea20000300800 */
[----:B------:R-:W-:-:S03]  /*7c20*/  IMAD.WIDE R8, R24, 0x2, R14 ;  /* 0x0000000218087825 */ /* 0x000fc600078e020e */
[----:B------:R-:W-:Y:S04]  /*7c30*/  STL.64 [R1+0xfe0], R14 ;  /* 0x000fe00e01007387 */ /* 0x000fe80000100a00 */
[----:B------:R-:W-:Y:S04]  /*7c40*/  STL.64 [R1+0xfd8], R16 ;  /* 0x000fd81001007387 */ /* 0x000fe80000100a00 */
[----:B------:R-:W-:Y:S04]  /*7c50*/  STL [R1+0x17d4], R4 ;  /* 0x0017d40401007387 */ /* 0x000fe80000100800 */
[----:B------:R1:W-:Y:S04]  /*7c60*/  STL [R1+0x17c8], R5 ;  /* 0x0017c80501007387 */ /* 0x0003e80000100800 */
[----:B------:R-:W-:Y:S04]  /*7c70*/  STL [R1+0x17cc], R6 ;  /* 0x0017cc0601007387 */ /* 0x000fe80000100800 */
[----:B------:R3:W-:Y:S01]  /*7c80*/  STL [R1+0x17c0], R7 ;  /* 0x0017c00701007387 */ /* 0x0007e20000100800 */
[----:B-1----:R-:W-:-:S03]  /*7c90*/  IMAD.WIDE R4, R0, 0x2, R20 ;  /* 0x0000000200047825 */ /* 0x002fc600078e0214 */
[----:B------:R-:W-:Y:S04]  /*7ca0*/  STL [R1+0x17c4], R8 ;  /* 0x0017c40801007387 */ /* 0x000fe80000100800 */
[----:B------:R1:W-:Y:S01]  /*7cb0*/  STL [R1+0x17b8], R9 ;  /* 0x0017b80901007387 */ /* 0x0003e20000100800 */
[----:B---3--:R-:W-:-:S03]  /*7cc0*/  IMAD.WIDE R6, R0, 0x2, R18 ;  /* 0x0000000200067825 */ /* 0x008fc600078e0212 */
[----:B------:R-:W-:Y:S04]  /*7cd0*/  STL [R1+0x17bc], R4 ;  /* 0x0017bc0401007387 */ /* 0x000fe80000100800 */
[----:B------:R3:W-:Y:S01]  /*7ce0*/  STL [R1+0x17b0], R5 ;  /* 0x0017b00501007387 */ /* 0x0007e20000100800 */
[----:B-1----:R-:W-:-:S03]  /*7cf0*/  IMAD.WIDE R8, R0, 0x2, R14 ;  /* 0x0000000200087825 */ /* 0x002fc600078e020e */
[----:B------:R-:W-:Y:S01]  /*7d00*/  STL [R1+0x17b4], R6 ;  /* 0x0017b40601007387 */ /* 0x000fe20000100800 */
[----:B---3--:R-:W-:-:S03]  /*7d10*/  IMAD.WIDE R4, R0, 0x2, R16 ;  /* 0x0000000200047825 */ /* 0x008fc600078e0210 */
[----:B------:R1:W-:Y:S04]  /*7d20*/  STL [R1+0x17a8], R7 ;  /* 0x0017a80701007387 */ /* 0x0003e80000100800 */
[----:B------:R-:W-:Y:S04]  /*7d30*/  STL [R1+0x17ac], R4 ;  /* 0x0017ac0401007387 */ /* 0x000fe80000100800 */
[----:B------:R3:W-:Y:S01]  /*7d40*/  STL [R1+0x17a0], R5 ;  /* 0x0017a00501007387 */ /* 0x0007e20000100800 */
[----:B-1----:R-:W-:-:S03]  /*7d50*/  IMAD.WIDE R6, R2, 0x2, R20 ;  /* 0x0000000202067825 */ /* 0x002fc600078e0214 */
[----:B------:R-:W-:Y:S04]  /*7d60*/  STL [R1+0x17a4], R8 ;  /* 0x0017a40801007387 */ /* 0x000fe80000100800 */
[----:B------:R1:W-:Y:S01]  /*7d70*/  STL [R1+0x1798], R9 ;  /* 0x0017980901007387 */ /* 0x0003e20000100800 */
[----:B---3--:R-:W-:-:S03]  /*7d80*/  IMAD.WIDE R4, R2, 0x2, R18 ;  /* 0x0000000202047825 */ /* 0x008fc600078e0212 */
[----:B------:R-:W-:Y:S01]  /*7d90*/  STL [R1+0x179c], R6 ;  /* 0x00179c0601007387 */ /* 0x000fe20000100800 */
[----:B------:R-:W-:-:S03]  /*7da0*/  IMAD R0, R12, 0x3c, RZ ;  /* 0x0000003c0c007824 */ /* 0x000fc600078e02ff */
        /* <DEDUP_REMOVED lines=133> */
[----:B------:R-:W-:-:S04]  /*8600*/  IMAD.WIDE R10, R0, 0x2, R20 ;  /* 0x00000002000a7825 */ /* 0x000fc800078e0214 */
[----:B---3--:R-:W-:Y:S01]  /*8610*/  IMAD.WIDE R6, R2, 0x2, R16 ;  /* 0x0000000202067825 */ /* 0x008fe200078e0210 */
[----:B------:R1:W-:Y:S04]  /*8620*/  STL [R1+0x1648], R5 ;  /* 0x0016480501007387 */ /* 0x0003e80000100800 */
[----:B------:R-:W-:Y:S01]  /*8630*/  STL [R1+0x164c], R6 ;  /* 0x00164c0601007387 */ /* 0x000fe20000100800 */
[----:B------:R-:W-:-:S03]  /*8640*/  IMAD R2, R12, 0x31, RZ ;  /* 0x000000310c027824 */ /* 0x000fc600078e02ff */
        /* <DEDUP_REMOVED lines=220> */
[----:B------:R-:W-:-:S03]  /*9410*/  IMAD.SHL.U32 R0, R12, 0x20, RZ ;  /* 0x000000200c007824 */ /* 0x000fc600078e00ff */
        /* <DEDUP_REMOVED lines=394> */
[----:B------:R3:W-:Y:S04]  /*acc0*/  STL [R1+0x15d8], R10 ;  /* 0x0015d80a01007387 */ /* 0x0007e80000100800 */
[----:B------:R-:W-:Y:S01]  /*acd0*/  STL [R1+0x15d4], R11 ;  /* 0x0015d40b01007387 */ /* 0x000fe20000100800 */
[----:B-1----:R-:W-:-:S03]  /*ace0*/  IMAD.WIDE R8, R2, 0x2, R14 ;  /* 0x0000000202087825 */ /* 0x002fc600078e020e */
[----:B------:R-:W-:Y:S01]  /*acf0*/  STL [R1+0x15e0], R4 ;  /* 0x0015e00401007387 */ /* 0x000fe20000100800 */
[----:B---3--:R-:W-:-:S03]  /*ad00*/  IMAD.SHL.U32 R10, R12, 0x2, RZ ;  /* 0x000000020c0a7824 */ /* 0x008fc600078e00ff */
        /* <DEDUP_REMOVED lines=11> */
[----:B------:R-:W-:-:S03]  /*adc0*/  IMAD.WIDE R10, R10, 0x2, R14 ;  /* 0x000000020a0a7825 */ /* 0x000fc600078e020e */
[----:B------:R1:W-:Y:S01]  /*add0*/  STL [R1+0x15fc], R7 ;  /* 0x0015fc0701007387 */ /* 0x0003e20000100800 */
[----:B---3--:R-:W-:-:S03]  /*ade0*/  IMAD.WIDE R4, R12, 0x2, R20 ;  /* 0x000000020c047825 */ /* 0x008fc600078e0214 */
[----:B------:R-:W-:Y:S04]  /*adf0*/  STL [R1+0x1608], R8 ;  /* 0x0016080801007387 */ /* 0x000fe80000100800 */
[----:B------:R3:W-:Y:S01]  /*ae00*/  STL [R1+0x1604], R9 ;  /* 0x0016040901007387 */ /* 0x0007e20000100800 */
[----:B-1----:R-:W-:-:S03]  /*ae10*/  IMAD.WIDE R6, R12, 0x2, R18 ;  /* 0x000000020c067825 */ /* 0x002fc600078e0212 */
[----:B------:R-:W-:Y:S04]  /*ae20*/  STL [R1+0x1610], R10 ;  /* 0x0016100a01007387 */ /* 0x000fe80000100800 */
[----:B------:R-:W-:Y:S01]  /*ae30*/  STL [R1+0x160c], R11 ;  /* 0x00160c0b01007387 */ /* 0x000fe20000100800 */
[----:B---3--:R-:W-:-:S03]  /*ae40*/  IMAD.WIDE R8, R12, 0x2, R16 ;  /* 0x000000020c087825 */ /* 0x008fc600078e0210 */
[----:B------:R-:W-:Y:S04]  /*ae50*/  STL [R1+0x1618], R4 ;  /* 0x0016180401007387 */ /* 0x000fe80000100800 */
[----:B------:R1:W-:Y:S04]  /*ae60*/  STL [R1+0x1614], R5 ;  /* 0x0016140501007387 */ /* 0x0003e80000100800 */
[----:B------:R-:W-:Y:S04]  /*ae70*/  STL [R1+0x1620], R6 ;  /* 0x0016200601007387 */ /* 0x000fe80000100800 */
[----:B------:R-:W-:Y:S01]  /*ae80*/  STL [R1+0x161c], R7 ;  /* 0x00161c0701007387 */ /* 0x000fe20000100800 */
[----:B-1----:R-:W-:-:S03]  /*ae90*/  IMAD.WIDE R4, R12, 0x2, R14 ;  /* 0x000000020c047825 */ /* 0x002fc600078e020e */
[----:B------:R-:W-:Y:S04]  /*aea0*/  STL [R1+0x1628], R8 ;  /* 0x0016280801007387 */ /* 0x000fe80000100800 */
[----:B------:R-:W-:Y:S04]  /*aeb0*/  STL [R1+0x1624], R9 ;  /* 0x0016240901007387 */ /* 0x000fe80000100800 */
[----:B------:R-:W-:Y:S04]  /*aec0*/  STL [R1+0x1630], R4 ;  /* 0x0016300401007387 */ /* 0x000fe80000100800 */
[----:B------:R1:W-:Y:S04]  /*aed0*/  STL [R1+0x162c], R5 ;  /* 0x00162c0501007387 */ /* 0x0003e80000100800 */
        /* <DEDUP_REMOVED lines=399> */
[----:B------:R-:W3:Y:S04]  /*c7d0*/  S2R R24, SR_TID.X ;  /* 0x0000000000187919 */ /* 0x000ee80000002100 */
        /* <DEDUP_REMOVED lines=20> */
[----:B------:R-:W-:Y:S01]  /*c920*/  STL [R1+0x9c8], RZ ;  /* 0x0009c8ff01007387 */ /* 0x000fe20000100800 */
[----:B---3--:R-:W-:-:S03]  /*c930*/  LOP3.LUT R24, R24, 0x7f, RZ, 0xc0, !PT ;  /* 0x0000007f18187812 */ /* 0x008fc600078ec0ff */
[----:B------:R-:W-:Y:S04]  /*c940*/  STL [R1+0x9cc], RZ ;  /* 0x0009ccff01007387 */ /* 0x000fe80000100800 */
[----:B------:R-:W-:Y:S04]  /*c950*/  STL [R1+0x9b0], RZ ;  /* 0x0009b0ff01007387 */ /* 0x000fe80000100800 */
[----:B------:R-:W-:Y:S04]  /*c960*/  STL [R1+0x9b4], RZ ;  /* 0x0009b4ff01007387 */ /* 0x000fe80000100800 */
[----:B------:R-:W-:Y:S04]  /*c970*/  STL [R1+0x9b8], RZ ;  /* 0x0009b8ff01007387 */ /* 0x000fe80000100800 */
[----:B------:R-:W-:Y:S01]  /*c980*/  STL [R1+0x9bc], RZ ;  /* 0x0009bcff01007387 */ /* 0x000fe20000100800 */
[----:B------:R-:W-:-:S03]  /*c990*/  IMAD.SHL.U32 R2, R24, 0x2, RZ ;  /* 0x0000000218027824 */ /* 0x000fc600078e00ff */
[----:B------:R-:W-:Y:S04]  /*c9a0*/  STL [R1+0x9a0], RZ ;  /* 0x0009a0ff01007387 */ /* 0x000fe80000100800 */
[----:B------:R-:W-:Y:S04]  /*c9b0*/  STL [R1+0x9a4], RZ ;  /* 0x0009a4ff01007387 */ /* 0x000fe80000100800 */
[----:B------:R-:W-:Y:S04]  /*c9c0*/  STL [R1+0x9a8], RZ ;  /* 0x0009a8ff01007387 */ /* 0x000fe80000100800 */
[----:B------:R-:W-:Y:S04]  /*c9d0*/  STL [R1+0x9ac], RZ ;  /* 0x0009acff01007387 */ /* 0x000fe80000100800 */
[----:B------:R-:W3:Y:S04]  /*c9e0*/  LDL.LU R24, [R1+0x100] ;  /* 0x0001000001187983 */ /* 0x000ee80000300800 */
        /* <DEDUP_REMOVED lines=27> */
[----:B------:R-:W-:Y:S01]  /*cba0*/  IMAD.SHL.U32 R29, R12, 0x40, RZ ;  /* 0x000000400c1d7824 */ /* 0x000fe200078e00ff */
[----:B------:R-:W-:-:S02]  /*cbb0*/  ULDC UR4, c[0x0][0x18c] ;  /* 0x0000630000047ab9 */ /* 0x000fc40000000800 */
[----:B------:R-:W-:Y:S02]  /*cbc0*/  USHF.L.U32 UR4, UR4, 0x6, URZ ;  /* 0x0000000604047899 */ /* 0x000fe4000800063f */
[----:B------:R-:W-:Y:S02]  /*cbd0*/  SHF.R.S32.HI R0, RZ, 0x1f, R29 ;  /* 0x0000001fff007819 */ /* 0x000fe4000001141d */
[C---:B-1----:R-:W-:Y:S01]  /*cbe0*/  LOP3.LUT R5, R2.reuse, 0x20, RZ, 0x3c, !PT ;  /* 0x0000002002057812 */ /* 0x042fe200078e3cff */
[----:B------:R-:W-:Y:S01]  /*cbf0*/  USHF.R.S32.HI UR5, URZ, 0x1f, UR4 ;  /* 0x0000001f3f057899 */ /* 0x000fe20008011404 */
[C---:B------:R-:W-:Y:S02]  /*cc00*/  LOP3.LUT R5, R2.reuse, 0x40, RZ, 0x3c, !PT ;  /* 0x0000004002057812 */ /* 0x040fe400078e3cff */
[C---:B------:R-:W-:Y:S01]  /*cc10*/  SHF.L.U64.HI R0, R29.reuse, 0x1, R0 ;  /* 0x000000011d007819 */ /* 0x040fe20000010200 */
[----:B------:R-:W-:Y:S01]  /*cc20*/  IMAD.SHL.U32 R29, R29, 0x2, RZ ;  /* 0x000000021d1d7824 */ /* 0x000fe200078e00ff */
[----:B------:R-:W-:-:S02]  /*cc30*/  LOP3.LUT R6, R2, 0x10, RZ, 0x3c, !PT ;  /* 0x0000001002067812 */ /* 0x000fc400078e3cff */
[----:B------:R-:W-:Y:S02]  /*cc40*/  LOP3.LUT R5, R2, 0x60, RZ, 0x3c, !PT ;  /* 0x0000006002057812 */ /* 0x000fe400078e3cff */
[C---:B--2---:R-:W-:Y:S02]  /*cc50*/  LOP3.LUT R6, R28.reuse, 0x40, RZ, 0x3c, !PT ;  /* 0x000000401c067812 */ /* 0x044fe400078e3cff */
[----:B------:R-:W-:Y:S01]  /*cc60*/  LOP3.LUT R5, R28, 0x60, RZ, 0x3c, !PT ;  /* 0x000000601c057812 */ /* 0x000fe200078e3cff */
[----:B------:R-:W-:Y:S02]  /*cc70*/  USHF.L.U32 UR8, UR4, 0x1, URZ ;  /* 0x0000000104087899 */ /* 0x000fe4000800063f */
[----:B------:R-:W-:Y:S01]  /*cc80*/  USHF.L.U64.HI UR5, UR4, 0x1, UR5 ;  /* 0x0000000104057899 */ /* 0x000fe20008010205 */
[----:B---3--:R-:W-:-:S05]  /*cc90*/  SHF.R.S32.HI R4, RZ, 0x6, R24 ;  /* 0x00000006ff047819 */ /* 0x008fca0000011418 */
        /* <DEDUP_REMOVED lines=40> */
[----:B------:R-:W2:Y:S04]  /*cf20*/  S2R R24, SR_TID.X ;  /* 0x0000000000187919 */ /* 0x000ea80000002100 */
        /* <DEDUP_REMOVED lines=17> */
[----:B------:R0:W-:Y:S01]  /*d040*/  STL [R1+0x4c], RZ ;  /* 0x00004cff01007387 */ /* 0x0001e20000100800 */
[C---:B--2---:R-:W-:Y:S01]  /*d050*/  LOP3.LUT R12, R24.reuse, 0x7, RZ, 0xc0, !PT ;  /* 0x00000007180c7812 */ /* 0x044fe200078ec0ff */
[----:B------:R-:W-:-:S04]  /*d060*/  IMAD.SHL.U32 R24, R24, 0x2, RZ ;  /* 0x0000000218187824 */ /* 0x000fc800078e00ff */
[----:B------:R-:W-:Y:S01]  /*d070*/  IMAD R12, R12, 0x90, RZ ;  /* 0x000000900c0c7824 */ /* 0x000fe200078e02ff */
[C---:B-1----:R-:W-:Y:S02]  /*d080*/  LOP3.LUT R4, R2.reuse, 0x30, RZ, 0x3c, !PT ;  /* 0x0000003002047812 */ /* 0x042fe400078e3cff */
[----:B------:R-:W-:Y:S02]  /*d090*/  LOP3.LUT R4, R2, 0x50, RZ, 0x3c, !PT ;  /* 0x0000005002047812 */ /* 0x000fe400078e3cff */
[----:B------:R-:W-:Y:S02]  /*d0a0*/  LOP3.LUT R24, R12, 0x30, R24, 0x78, !PT ;  /* 0x000000300c187812 */ /* 0x000fe400078e7818 */
[----:B------:R-:W-:Y:S02]  /*d0b0*/  LOP3.LUT R4, R2, 0x70, RZ, 0x3c, !PT ;  /* 0x0000007002047812 */ /* 0x000fe400078e3cff */
[----:B------:R-:W-:Y:S02]  /*d0c0*/  LOP3.LUT R4, R28, 0x20, RZ, 0x3c, !PT ;  /* 0x000000201c047812 */ /* 0x000fe400078e3cff */
[----:B0-----:R-:W-:-:S02]  /*d0d0*/  LOP3.LUT R4, R24, 0x40, RZ, 0x3c, !PT ;  /* 0x0000004018047812 */ /* 0x001fc400078e3cff */
.L_x_2:
[----:B------:R-:W2:Y:S01]  /*d0e0*/  LDL.64 R6, [R1+0xfe0] ;  /* 0x000fe00001067983 */ /* 0x000ea20000100a00 */
[----:B------:R-:W-:-:S03]  /*d0f0*/  IMAD.MOV.U32 R4, RZ, RZ, c[0x0][0x180] ;  /* 0x00006000ff047624 */ /* 0x000fc600078e00ff */
[----:B--2---:R0:W-:Y:S04]  /*d100*/  STL [R1+0x41e8], R7 ;  /* 0x0041e80701007387 */ /* 0x0041e80000100800 */
[----:B0-----:R-:W2:Y:S04]  /*d110*/  LDL R7, [R1+0xff8] ;  /* 0x000ff80001077983 */ /* 0x001ea80000100800 */
[----:B------:R-:W-:Y:S04]  /*d120*/  STL [R1+0x3ef4], R2 ;  /* 0x003ef40201007387 */ /* 0x000fe80000100800 */
        /* <DEDUP_REMOVED lines=73> */
[----:B------:R-:W-:Y:S01]  /*d5c0*/  STL [R1+0x4100], R2 ;  /* 0x0041000201007387 */ /* 0x000fe20000100800 */
[----:B--2---:R-:W-:-:S03]  /*d5d0*/  IMAD R4, R7, -0x40, R4 ;  /* 0xffffffc007047824 */ /* 0x004fc600078e0204 */
        /* <DEDUP_REMOVED lines=114> */
[----:B------:R0:W-:Y:S04]  /*dd00*/  STL [R1+0x41e4], R27 ;  /* 0x0041e41b01007387 */ /* 0x0001e80000100800 */
[----:B------:R-:W-:Y:S04]  /*dd10*/  STL [R1+0x3eec], R26 ;  /* 0x003eec1a01007387 */ /* 0x000fe80000100800 */
[----:B-----5:R-:W-:Y:S04]  /*dd20*/  STL [R1+0x3ee8], R25 ;  /* 0x003ee81901007387 */ /* 0x020fe80000100800 */
        /* <DEDUP_REMOVED lines=40> */
[----:B-----5:R-:W-:Y:S04]  /*dfb0*/  STL [R1+0x3ce8], R3 ;  /* 0x003ce80301007387 */ /* 0x020fe80000100800 */
[----:B------:R-:W-:Y:S04]  /*dfc0*/  STL [R1+0x3ddc], R3 ;  /* 0x003ddc0301007387 */ /* 0x000fe80000100800 */
[----:B------:R-:W-:Y:S04]  /*dfd0*/  STL [R1+0x1bc0], R0 ;  /* 0x001bc00001007387 */ /* 0x000fe80000100800 */
[----:B------:R-:W2:Y:S01]  /*dfe0*/  LDL.LU R7, [R1+0x41e8] ;  /* 0x0041e80001077983 */ /* 0x000ea20000300800 */
[----:B------:R-:W-:-:S02]  /*dff0*/  ISETP.GT.AND P0, PT, R4, RZ, PT ;  /* 0x000000ff0400720c */ /* 0x000fc40003f04270 */
[----:B0-----:R-:W-:Y:S02]  /*e000*/  PRMT R27, RZ, 0x7610, R27 ;  /* 0x00007610ff1b7816 */ /* 0x001fe4000000001b */
[----:B------:R-:W-:Y:S02]  /*e010*/  PRMT R2, RZ, 0x7610, R2 ;  /* 0x00007610ff027816 */ /* 0x000fe40000000002 */
[----:B------:R-:W-:-:S07]  /*e020*/  ISETP.GT.AND P1, PT, R4, 0x1, PT ;  /* 0x000000010400780c */ /* 0x000fce0003f24270 */
[----:B--2---:R-:W2:Y:S04]  /*e030*/  @P0 LDG.E.U16 R27, [R6.64] ;  /* 0x00000006061b0981 */ /* 0x004ea8000c1e1500 */
[----:B--2---:R0:W-:Y:S04]  /*e040*/  STL [R1+0x388], R27 ;  /* 0x0003881b01007387 */ /* 0x0041e80000100800 */
[----:B0-----:R-:W2:Y:S04]  /*e050*/  LDL.LU R27, [R1+0x41e4] ;  /* 0x0041e400011b7983 */ /* 0x001ea80000300800 */
[----:B------:R-:W3:Y:S01]  /*e060*/  LDL.64 R6, [R1+0xfd8] ;  /* 0x000fd80001067983 */ /* 0x000ee20000100a00 */
[----:B--2---:R-:W-:-:S03]  /*e070*/  PRMT R27, RZ, 0x7610, R27 ;  /* 0x00007610ff1b7816 */ /* 0x004fc6000000001b */
[----:B---3--:R-:W2:Y:S04]  /*e080*/  @P0 LDG.E.U16 R2, [R6.64] ;  /* 0x0000000606020981 */ /* 0x008ea8000c1e1500 */
        /* <DEDUP_REMOVED lines=12> */
[----:B------:R-:W3:Y:S04]  /*e150*/  LDL R6, [R1+0x162c] ;  /* 0x00162c0001067983 */ /* 0x000ee80000100800 */
[----:B------:R-:W3:Y:S01]  /*e160*/  LDL R7, [R1+0x1630] ;  /* 0x0016300001077983 */ /* 0x000ee20000100800 */
[----:B------:R-:W-:-:S02]  /*e170*/  ISETP.GT.AND P0, PT, R4, 0x2, PT ;  /* 0x000000020400780c */ /* 0x000fc40003f04270 */
[----:B--2---:R-:W-:Y:S02]  /*e180*/  PRMT R2, RZ, 0x7610, R2 ;  /* 0x00007610ff027816 */ /* 0x004fe40000000002 */
[----:B---3--:R-:W-:-:S04]  /*e190*/  @P1 LOP3.LUT R7, R7, R6, RZ, 0x3c, !PT ;  /* 0x0000000607071212 */ /* 0x008fc800078e3cff */
[----:B------:R-:W-:-:S04]  /*e1a0*/  @P1 LOP3.LUT R6, R7, R6, RZ, 0x3c, !PT ;  /* 0x0000000607061212 */ /* 0x000fc800078e3cff */
[----:B------:R-:W-:-:S05]  /*e1b0*/  @P1 LOP3.LUT R7, R7, R6, RZ, 0x3c, !PT ;  /* 0x0000000607071212 */ /* 0x000fca00078e3cff */
[----:B------:R-:W2:Y:S04]  /*e1c0*/  @P1 LDG.E.U16 R27, [R6.64] ;  /* 0x00000006061b1981 */ /* 0x000ea8000c1e1500 */
[----:B--2---:R0:W-:Y:S04]  /*e1d0*/  STL [R1+0x378], R27 ;  /* 0x0003781b01007387 */ /* 0x0041e80000100800 */
[----:B0-----:R-:W2:Y:S04]  /*e1e0*/  LDL.LU R27, [R1+0x41d4] ;  /* 0x0041d400011b7983 */ /* 0x001ea80000300800 */
[----:B------:R-:W3:Y:S04]  /*e1f0*/  LDL R6, [R1+0x1624] ;  /* 0x0016240001067983 */ /* 0x000ee80000100800 */
[----:B------:R-:W3:Y:S01]  /*e200*/  LDL R7, [R1+0x1628] ;  /* 0x0016280001077983 */ /* 0x000ee20000100800 */
[----:B--2---:R-:W-:-:S02]  /*e210*/  PRMT R27, RZ, 0x7610, R27 ;  /* 0x00007610ff1b7816 */ /* 0x004fc4000000001b */
        /* <DEDUP_REMOVED lines=470> */
[----:B------:R-:W-:-:S02]  /*ff80*/  PRMT R3, RZ, 0x7610, R3 ;  /* 0x00007610ff037816 */ /* 0x000fc40000000003 */
[----:B------:R-:W-:Y:S02]  /*ff90*/  ISETP.GT.AND P1, PT, R4, 0xf, PT ;  /* 0x0000000f0400780c */ /* 0x000fe40003f24270 */
        /* <DEDUP_REMOVED lines=8> */
[----:B------:R-:W3:Y:S02]  /*10020*/  LDL R7, [R1+0x1488] ;  /* 0x0014880001077983 */ /* 0x000ee40000100800 */
[----:B---3--:R-:W-:-:S04]  /*10030*/  @P0 LOP3.LUT R7, R7, R6, RZ, 0x3c, !PT ;  /* 0x0000000607070212 */ /* 0x008fc800078e3cff */
[----:B------:R-:W-:-:S04]  /*10040*/  @P0 LOP3.LUT R6, R7, R6, RZ, 0x3c, !PT ;  /* 0x0000000607060212 */ /* 0x000fc800078e3cff */
[----:B------:R-:W-:-:S05]  /*10050*/  @P0 LOP3.LUT R7, R7, R6, RZ, 0x3c, !PT ;  /* 0x0000000607070212 */ /* 0x000fca00078e3cff */
[----:B------:R-:W3:Y:S04]  /*10060*/  @P0 LDG.E.U16 R2, [R6.64] ;  /* 0x0000000606020981 */ /* 0x000ee8000c1e1500 */
[----:B---3--:R0:W-:Y:S04]  /*10070*/  STL [R1+0x280], R2 ;  /* 0x0002800201007387 */ /* 0x0081e80000100800 */
[----:B0-----:R-:W3:Y:S04]  /*10080*/  LDL.LU R2, [R1+0x4100] ;  /* 0x0041000001027983 */ /* 0x001ee80000300800 */
[----:B------:R-:W4:Y:S04]  /*10090*/  LDL R6, [R1+0x147c] ;  /* 0x00147c0001067983 */ /* 0x000f280000100800 */
[----:B------:R-:W4:Y:S01]  /*100a0*/  LDL R7, [R1+0x1480] ;  /* 0x0014800001077983 */ /* 0x000f220000100800 */
[----:B--2---:R-:W-:-:S02]  /*100b0*/  PRMT R27, RZ, 0x7610, R27 ;  /* 0x00007610ff1b7816 */ /* 0x004fc4000000001b */
[----:B----4-:R-:W-:-:S04]  /*100c0*/  @P0 LOP3.LUT R7, R7, R6, RZ, 0x3c, !PT ;  /* 0x0000000607070212 */ /* 0x010fc800078e3cff */
[----:B------:R-:W-:-:S04]  /*100d0*/  @P0 LOP3.LUT R6, R7, R6, RZ, 0x3c, !PT ;  /* 0x0000000607060212 */ /* 0x000fc800078e3cff */
[----:B------:R-:W-:-:S05]  /*100e0*/  @P0 LOP3.LUT R7, R7, R6, RZ, 0x3c, !PT ;  /* 0x0000000607070212 */ /* 0x000fca00078e3cff */
[----:B------:R0:W2:Y:S04]  /*100f0*/  @P0 LDG.E.U16 R3, [R6.64] ;  /* 0x0000000606030981 */ /* 0x0000a8000c1e1500 */
[----:B0-----:R-:W4:Y:S04]  /*10100*/  LDL R6, [R1+0x1474] ;  /* 0x0014740001067983 */ /* 0x001f280000100800 */
[----:B------:R-:W4:Y:S01]  /*10110*/  LDL R7, [R1+0x1478] ;  /* 0x0014780001077983 */ /* 0x000f220000100800 */
[----:B---3--:R-:W-:-:S03]  /*10120*/  PRMT R2, RZ, 0x7610, R2 ;  /* 0x00007610ff027816 */ /* 0x008fc60000000002 */
[----:B--2---:R-:W-:Y:S01]  /*10130*/  STL [R1+0x3de0], R3 ;  /* 0x003de00301007387 */ /* 0x004fe20000100800 */
[----:B----4-:R-:W-:-:S04]  /*10140*/  @P0 LOP3.LUT R7, R7, R6, RZ, 0x3c, !PT ;  /* 0x0000000607070212 */ /* 0x010fc800078e3cff */
        /* <DEDUP_REMOVED lines=264> */
[----:B---3--:R-:W-:Y:S02]  /*111d0*/  PRMT R2, RZ, 0x7610, R2 ;  /* 0x00007610ff027816 */ /* 0x008fe40000000002 */
[----:B------:R-:W-:Y:S01]  /*111e0*/  ISETP.GT.AND P1, PT, R4, 0x17, PT ;  /* 0x000000170400780c */ /* 0x000fe20003f24270 */
        /* <DEDUP_REMOVED lines=644> */
[----:B0-----:R-:W2:Y:S01]  /*13a30*/  LDL.LU R2, [R1+0x3f78] ;  /* 0x003f780001027983 */ /* 0x001ea20000300800 */
[----:B------:R-:W3:Y:S02]  /*13a40*/  LDL R6, [R1+0x115c] ;  /* 0x00115c0001067983 */ /* 0x000ee40000100800 */
        /* <DEDUP_REMOVED lines=138> */
[----:B------:R-:W3:Y:S02]  /*142f0*/  LDL R7, [R1+0x10e8] ;  /* 0x0010e80001077983 */ /* 0x000ee40000100800 */
[----:B---3--:R-:W-:-:S04]  /*14300*/  @P1 LOP3.LUT R7, R7, R6, RZ, 0x3c, !PT ;  /* 0x0000000607071212 */ /* 0x008fc800078e3cff */
[----:B------:R-:W-:-:S04]  /*14310*/  @P1 LOP3.LUT R6, R7, R6, RZ, 0x3c, !PT ;  /* 0x0000000607061212 */ /* 0x000fc800078e3cff */
[----:B------:R-:W-:-:S05]  /*14320*/  @P1 LOP3.LUT R7, R7, R6, RZ, 0x3c, !PT ;  /* 0x0000000607071212 */ /* 0x000fca00078e3cff */
[----:B------:R-:W3:Y:S04]  /*14330*/  @P1 LDG.E.U16 R2, [R6.64] ;  /* 0x0000000606021981 */ /* 0x000ee8000c1e1500 */
[----:B---3--:R0:W-:Y:S04]  /*14340*/  STL [R1+0xa4], R2 ;  /* 0x0000a40201007387 */ /* 0x0081e80000100800 */
[----:B0-----:R-:W3:Y:S01]  /*14350*/  LDL.LU R2, [R1+0x3f38] ;  /* 0x003f380001027983 */ /* 0x001ee20000300800 */
[----:B------:R-:W4:Y:S02]  /*14360*/  LDL R6, [R1+0x10dc] ;  /* 0x0010dc0001067983 */ /* 0x000f240000100800 */
[----:B------:R-:W4:Y:S01]  /*14370*/  LDL R7, [R1+0x10e0] ;  /* 0x0010e00001077983 */ /* 0x000f220000100800 */
[----:B---3--:R-:W-:-:S02]  /*14380*/  PRMT R2, RZ, 0x7610, R2 ;  /* 0x00007610ff027816 */ /* 0x008fc40000000002 */
[----:B----4-:R-:W-:-:S04]  /*14390*/  @P1 LOP3.LUT R7, R7, R6, RZ, 0x3c, !PT ;  /* 0x0000000607071212 */ /* 0x010fc800078e3cff */
[----:B------:R-:W-:-:S04]  /*143a0*/  @P1 LOP3.LUT R6, R7, R6, RZ, 0x3c, !PT ;  /* 0x0000000607061212 */ /* 0x000fc800078e3cff */
[----:B------:R-:W-:-:S05]  /*143b0*/  @P1 LOP3.LUT R7, R7, R6, RZ, 0x3c, !PT ;  /* 0x0000000607071212 */ /* 0x000fca00078e3cff */
[----:B------:R-:W3:Y:S04]  /*143c0*/  @P1 LDG.E.U16 R2, [R6.64] ;  /* 0x0000000606021981 */ /* 0x000ee8000c1e1500 */
[----:B---3--:R0:W-:Y:S04]  /*143d0*/  STL [R1+0xa0], R2 ;  /* 0x0000a00201007387 */ /* 0x0081e80000100800 */
[----:B0-----:R-:W3:Y:S01]  /*143e0*/  LDL.LU R2, [R1+0x3f34] ;  /* 0x003f340001027983 */ /* 0x001ee20000300800 */
[----:B------:R-:W4:Y:S02]  /*143f0*/  LDL R6, [R1+0x10d4] ;  /* 0x0010d40001067983 */ /* 0x000f240000100800 */
[----:B------:R-:W4:Y:S01]  /*14400*/  LDL R7, [R1+0x10d8] ;  /* 0x0010d80001077983 */ /* 0x000f220000100800 */
[----:B------:R-:W-:-:S02]  /*14410*/  ISETP.GT.AND P0, PT, R4, 0x2c, PT ;  /* 0x0000002c0400780c */ /* 0x000fc40003f04270 */
[----:B---3--:R-:W-:Y:S02]  /*14420*/  PRMT R2, RZ, 0x7610, R2 ;  /* 0x00007610ff027816 */ /* 0x008fe40000000002 */
        /* <DEDUP_REMOVED lines=26> */
[----:B------:R-:W-:-:S02]  /*145d0*/  PRMT R29, RZ, 0x7610, R29 ;  /* 0x00007610ff1d7816 */ /* 0x000fc4000000001d */
[----:B----4-:R-:W-:-:S04]  /*145e0*/  @P0 LOP3.LUT R7, R7, R6, RZ, 0x3c, !PT ;  /* 0x0000000607070212 */ /* 0x010fc800078e3cff */
[----:B------:R-:W-:-:S04]  /*145f0*/  @P0 LOP3.LUT R6, R7, R6, RZ, 0x3c, !PT ;  /* 0x0000000607060212 */ /* 0x000fc800078e3cff */
[----:B------:R-:W-:-:S05]  /*14600*/  @P0 LOP3.LUT R7, R7, R6, RZ, 0x3c, !PT ;  /* 0x0000000607070212 */ /* 0x000fca00078e3cff */
[----:B------:R0:W4:Y:S04]  /*14610*/  @P0 LDG.E.U16 R29, [R6.64] ;  /* 0x00000006061d0981 */ /* 0x000128000c1e1500 */
[----:B0-----:R-:W2:Y:S04]  /*14620*/  LDL R6, [R1+0x10b4] ;  /* 0x0010b40001067983 */ /* 0x001ea80000100800 */
[----:B------:R-:W2:Y:S01]  /*14630*/  LDL R7, [R1+0x10b8] ;  /* 0x0010b80001077983 */ /* 0x000ea20000100800 */
[----:B---3--:R-:W-:Y:S02]  /*14640*/  PRMT R2, RZ, 0x7610, R2 ;  /* 0x00007610ff027816 */ /* 0x008fe40000000002 */
[----:B------:R-:W-:Y:S01]  /*14650*/  ISETP.GT.AND P1, PT, R4, 0x2d, PT ;  /* 0x0000002d0400780c */ /* 0x000fe20003f24270 */
[----:B----4-:R-:W-:Y:S01]  /*14660*/  STL [R1+0x3e40], R29 ;  /* 0x003e401d01007387 */ /* 0x010fe20000100800 */
[----:B--2---:R-:W-:-:S04]  /*14670*/  @P0 LOP3.LUT R7, R7, R6, RZ, 0x3c, !PT ;  /* 0x0000000607070212 */ /* 0x004fc800078e3cff */
        /* <DEDUP_REMOVED lines=118> */
[----:B------:R-:W-:-:S02]  /*14de0*/  PRMT R27, RZ, 0x7610, R27 ;  /* 0x00007610ff1b7816 */ /* 0x000fc4000000001b */
        /* <DEDUP_REMOVED lines=12> */
[----:B------:R-:W4:Y:S04]  /*14eb0*/  @P1 LDG.E.U16 R26, [R6.64] ;  /* 0x00000006061a1981 */ /* 0x000f28000c1e1500 */
[----:B----4-:R0:W-:Y:S04]  /*14ec0*/  STL [R1+0x70], R26 ;  /* 0x0000701a01007387 */ /* 0x0101e80000100800 */
[----:B0-----:R-:W4:Y:S01]  /*14ed0*/  LDL.LU R26, [R1+0x3eec] ;  /* 0x003eec00011a7983 */ /* 0x001f220000300800 */
[----:B------:R-:W2:Y:S02]  /*14ee0*/  LDL R6, [R1+0x1034] ;  /* 0x0010340001067983 */ /* 0x000ea40000100800 */
[----:B------:R-:W2:Y:S01]  /*14ef0*/  LDL R7, [R1+0x1038] ;  /* 0x0010380001077983 */ /* 0x000ea20000100800 */
[----:B------:R-:W-:-:S02]  /*14f00*/  PRMT R25, RZ, 0x7610, R25 ;  /* 0x00007610ff197816 */ /* 0x000fc40000000019 */
[----:B------:R-:W-:Y:S02]  /*14f10*/  ISETP.GT.AND P2, PT, R4, 0x31, PT ;  /* 0x000000310400780c */ /* 0x000fe40003f44270 */
[----:B--2---:R-:W-:-:S04]  /*14f20*/  @P1 LOP3.LUT R7, R7, R6, RZ, 0x3c, !PT ;  /* 0x0000000607071212 */ /* 0x004fc800078e3cff */
[----:B------:R-:W-:-:S04]  /*14f30*/  @P1 LOP3.LUT R6, R7, R6, RZ, 0x3c, !PT ;  /* 0x0000000607061212 */ /* 0x000fc800078e3cff */
[----:B------:R-:W-:-:S05]  /*14f40*/  @P1 LOP3.LUT R7, R7, R6, RZ, 0x3c, !PT ;  /* 0x0000000607071212 */ /* 0x000fca00078e3cff */
[----:B------:R-:W2:Y:S04]  /*14f50*/  @P1 LDG.E.U16 R25, [R6.64] ;  /* 0x0000000606191981 */ /* 0x000ea8000c1e1500 */
[----:B--2---:R0:W-:Y:S04]  /*14f60*/  STL [R1+0x6c], R25 ;  /* 0x00006c1901007387 */ /* 0x0041e80000100800 */
[----:B0-----:R-:W2:Y:S01]  /*14f70*/  LDL.LU R25, [R1+0x3ee8] ;  /* 0x003ee80001197983 */ /* 0x001ea20000300800 */
[----:B------:R-:W2:Y:S02]  /*14f80*/  LDL R6, [R1+0x102c] ;  /* 0x00102c0001067983 */ /* 0x000ea40000100800 */
[----:B------:R-:W2:Y:S01]  /*14f90*/  LDL R7, [R1+0x1030] ;  /* 0x0010300001077983 */ /* 0x000ea20000100800 */
[----:B------:R-:W-:-:S02]  /*14fa0*/  PRMT R24, RZ, 0x7610, R24 ;  /* 0x00007610ff187816 */ /* 0x000fc40000000018 */
        /* <DEDUP_REMOVED lines=105> */
[----:B------:R0:W2:Y:S04]  /*15640*/  @P2 LDG.E.U16 R29, [R6.64] ;  /* 0x00000006061d2981 */ /* 0x0000a8000c1e1500 */
[----:B0-----:R-:W3:Y:S04]  /*15650*/  LDL R6, [R1+0x1658] ;  /* 0x0016580001067983 */ /* 0x001ee80000100800 */
[----:B------:R-:W3:Y:S01]  /*15660*/  LDL R7, [R1+0x1664] ;  /* 0x0016640001077983 */ /* 0x000ee20000100800 */
[----:B------:R-:W-:-:S03]  /*15670*/  PRMT R13, RZ, 0x7610, R13 ;  /* 0x00007610ff0d7816 */ /* 0x000fc6000000000d */
[----:B--2---:R-:W-:Y:S01]  /*15680*/  STL [R1+0x3e50], R29 ;  /* 0x003e501d01007387 */ /* 0x004fe20000100800 */
        /* <DEDUP_REMOVED lines=15> */
[----:B------:R-:W2:Y:S02]  /*15780*/  LDL R6, [R1+0x1668] ;  /* 0x0016680001067983 */ /* 0x000ea40000100800 */
[----:B------:R-:W2:Y:S01]  /*15790*/  LDL R7, [R1+0x1674] ;  /* 0x0016740001077983 */ /* 0x000ea20000100800 */
[----:B------:R-:W-:-:S02]  /*157a0*/  PRMT R3, RZ, 0x7610, R3 ;  /* 0x00007610ff037816 */ /* 0x000fc40000000003 */
[----:B--2---:R-:W-:-:S04]  /*157b0*/  @P1 LOP3.LUT R7, R7, R6, RZ, 0x3c, !PT ;  /* 0x0000000607071212 */ /* 0x004fc800078e3cff */
[----:B------:R-:W-:-:S04]  /*157c0*/  @P1 LOP3.LUT R6, R7, R6, RZ, 0x3c, !PT ;  /* 0x0000000607061212 */ /* 0x000fc800078e3cff */
[----:B------:R-:W-:-:S05]  /*157d0*/  @P1 LOP3.LUT R7, R7, R6, RZ, 0x3c, !PT ;  /* 0x0000000607071212 */ /* 0x000fca00078e3cff */
[----:B------:R0:W2:Y:S04]  /*157e0*/  @P1 LDG.E.U16 R3, [R6.64] ;  /* 0x0000000606031981 */ /* 0x0000a8000c1e1500 */
[----:B0-----:R-:W3:Y:S04]  /*157f0*/  LDL R6, [R1+0x1670] ;  /* 0x0016700001067983 */ /* 0x001ee80000100800 */
[----:B------:R-:W3:Y:S01]  /*15800*/  LDL R7, [R1+0x167c] ;  /* 0x00167c0001077983 */ /* 0x000ee20000100800 */
[----:B------:R-:W-:Y:S02]  /*15810*/  PRMT R11, RZ, 0x7610, R11 ;  /* 0x00007610ff0b7816 */ /* 0x000fe4000000000b */
[----:B------:R-:W-:Y:S01]  /*15820*/  ISETP.GT.AND P2, PT, R4, 0x38, PT ;  /* 0x000000380400780c */ /* 0x000fe20003f44270 */
        /* <DEDUP_REMOVED lines=25> */
[----:B------:R-:W-:-:S03]  /*159c0*/  PRMT R9, RZ, 0x7610, R9 ;  /* 0x00007610ff097816 */ /* 0x000fc60000000009 */
[----:B--2---:R0:W-:Y:S04]  /*159d0*/  STL [R1+0x3e98], R29 ;  /* 0x003e981d01007387 */ /* 0x0041e80000100800 */
[----:B0-----:R-:W2:Y:S01]  /*159e0*/  LDL R29, [R1+0x1704] ;  /* 0x00170400011d7983 */ /* 0x001ea20000100800 */
        /* <DEDUP_REMOVED lines=23> */
[----:B------:R-:W2:Y:S01]  /*15b60*/  @P1 LDG.E.U16 R5, [R6.64] ;  /* 0x0000000606051981 */ /* 0x000ea2000c1e1500 */
[----:B------:R-:W-:-:S03]  /*15b70*/  PRMT R2, RZ, 0x7610, R2 ;  /* 0x00007610ff027816 */ /* 0x000fc60000000002 */
[----:B--2---:R0:W-:Y:S04]  /*15b80*/  STL [R1+0x8], R5 ;  /* 0x0000080501007387 */ /* 0x0041e80000100800 */
[----:B0-----:R-:W2:Y:S01]  /*15b90*/  LDL.LU R5, [R1+0x3ea0] ;  /* 0x003ea00001057983 */ /* 0x001ea20000300800 */
[----:B------:R-:W2:Y:S02]  /*15ba0*/  LDL R7, [R1+0x16f8] ;  /* 0x0016f80001077983 */ /* 0x000ea40000100800 */
[----:B------:R-:W-:Y:S02]  /*15bb0*/  @P2 IMAD.MOV.U32 R6, RZ, RZ, R29 ;  /* 0x000000ffff062224 */ /* 0x000fe400078e001d */
[----:B------:R-:W3:Y:S04]  /*15bc0*/  LDL R29, [R1+0x168c] ;  /* 0x00168c00011d7983 */ /* 0x000ee80000100800 */
[----:B--2---:R-:W2:Y:S04]  /*15bd0*/  @P2 LDG.E.U16 R2, [R6.64] ;  /* 0x0000000606022981 */ /* 0x004ea8000c1e1500 */
[----:B--2---:R0:W-:Y:S01]  /*15be0*/  STL [R1+0x4], R2 ;  /* 0x0000040201007387 */ /* 0x0041e20000100800 */
[----:B------:R-:W2:Y:S02]  /*15bf0*/  LDL R6, [R1+0x1700] ;  /* 0x0017000001067983 */ /* 0x000ea40000100800 */
[----:B------:R-:W2:Y:S01]  /*15c00*/  LDL R7, [R1+0x170c] ;  /* 0x00170c0001077983 */ /* 0x000ea20000100800 */
[----:B------:R-:W-:-:S02]  /*15c10*/  PRMT R3, RZ, 0x7610, R3 ;  /* 0x00007610ff037816 */ /* 0x000fc40000000003 */
[----:B------:R-:W-:Y:S02]  /*15c20*/  PRMT R27, RZ, 0x7610, R27 ;  /* 0x00007610ff1b7816 */ /* 0x000fe4000000001b */
[----:B----4-:R-:W-:Y:S02]  /*15c30*/  PRMT R26, RZ, 0x7610, R26 ;  /* 0x00007610ff1a7816 */ /* 0x010fe4000000001a */
[----:B------:R-:W-:Y:S02]  /*15c40*/  PRMT R25, RZ, 0x7610, R25 ;  /* 0x00007610ff197816 */ /* 0x000fe40000000019 */
[----:B------:R-:W-:Y:S02]  /*15c50*/  PRMT R24, RZ, 0x7610, R24 ;  /* 0x00007610ff187816 */ /* 0x000fe40000000018 */
[----:B------:R-:W-:Y:S02]  /*15c60*/  PRMT R23, RZ, 0x7610, R23 ;  /* 0x00007610ff177816 */ /* 0x000fe40000000017 */
[----:B------:R-:W-:-:S02]  /*15c70*/  PRMT R22, RZ, 0x7610, R22 ;  /* 0x00007610ff167816 */ /* 0x000fc40000000016 */
[----:B------:R-:W-:Y:S02]  /*15c80*/  PRMT R21, RZ, 0x7610, R21 ;  /* 0x00007610ff157816 */ /* 0x000fe40000000015 */
[----:B------:R-:W-:Y:S02]  /*15c90*/  PRMT R20, RZ, 0x7610, R20 ;  /* 0x00007610ff147816 */ /* 0x000fe40000000014 */
        /* <DEDUP_REMOVED lines=10> */
[----:B---3--:R-:W-:Y:S02]  /*15d40*/  PRMT R9, RZ, 0x7610, R9 ;  /* 0x00007610ff097816 */ /* 0x008fe40000000009 */
[----:B------:R-:W-:Y:S02]  /*15d50*/  PRMT R8, RZ, 0x7610, R8 ;  /* 0x00007610ff087816 */ /* 0x000fe40000000008 */
[----:B------:R-:W-:Y:S02]  /*15d60*/  PRMT R5, RZ, 0x7610, R5 ;  /* 0x00007610ff057816 */ /* 0x000fe40000000005 */
[----:B------:R-:W-:Y:S02]  /*15d70*/  PRMT R28, RZ, 0x7610, R28 ;  /* 0x00007610ff1c7816 */ /* 0x000fe4000000001c */
[----:B------:R-:W-:Y:S01]  /*15d80*/  PRMT R0, RZ, 0x7610, R0 ;  /* 0x00007610ff007816 */ /* 0x000fe20000000000 */
[----:B0-----:R-:W0:Y:S02]  /*15d90*/  S2R R2, SR_TID.X ;  /* 0x0000000000027919 */ /* 0x001e240000002100 */
[----:B0-----:R-:W-:-:S05]  /*15da0*/  LOP3.LUT R2, R2, 0x7f, RZ, 0xc0, !PT ;  /* 0x0000007f02027812 */ /* 0x001fca00078ec0ff */
[----:B------:R-:W-:Y:S01]  /*15db0*/  IMAD.SHL.U32 R2, R2, 0x2, RZ ;  /* 0x0000000202027824 */ /* 0x000fe200078e00ff */
[----:B--2---:R-:W-:-:S04]  /*15dc0*/  @P2 LOP3.LUT R7, R7, R6, RZ, 0x3c, !PT ;  /* 0x0000000607072212 */ /* 0x004fc800078e3cff */
[----:B------:R-:W-:-:S04]  /*15dd0*/  @P2 LOP3.LUT R6, R7, R6, RZ, 0x3c, !PT ;  /* 0x0000000607062212 */ /* 0x000fc800078e3cff */
[----:B------:R-:W-:-:S05]  /*15de0*/  @P2 LOP3.LUT R7, R7, R6, RZ, 0x3c, !PT ;  /* 0x0000000607072212 */ /* 0x000fca00078e3cff */
[----:B------:R0:W2:Y:S04]  /*15df0*/  @P2 LDG.E.U16 R3, [R6.64] ;  /* 0x0000000606032981 */ /* 0x0000a8000c1e1500 */
[----:B0-----:R-:W3:Y:S04]  /*15e00*/  LDL R6, [R1+0x1708] ;  /* 0x0017080001067983 */ /* 0x001ee80000100800 */
[----:B------:R-:W3:Y:S02]  /*15e10*/  LDL R7, [R1+0x1714] ;  /* 0x0017140001077983 */ /* 0x000ee40000100800 */
[----:B---3--:R-:W-:-:S04]  /*15e20*/  @P2 LOP3.LUT R7, R7, R6, RZ, 0x3c, !PT ;  /* 0x0000000607072212 */ /* 0x008fc800078e3cff */
[----:B------:R-:W-:-:S04]  /*15e30*/  @P2 LOP3.LUT R6, R7, R6, RZ, 0x3c, !PT ;  /* 0x0000000607062212 */ /* 0x000fc800078e3cff */
[----:B------:R-:W-:Y:S01]  /*15e40*/  @P2 LOP3.LUT R7, R7, R6, RZ, 0x3c, !PT ;  /* 0x0000000607072212 */ /* 0x000fe200078e3cff */
[----:B--2---:R-:W-:Y:S04]  /*15e50*/  STL [R1+0x3e84], R3 ;  /* 0x003e840301007387 */ /* 0x004fe80000100800 */
[----:B------:R0:W2:Y:S04]  /*15e60*/  @P2 LDG.E.U16 R27, [R6.64] ;  /* 0x00000006061b2981 */ /* 0x0000a8000c1e1500 */
[----:B0-----:R-:W3:Y:S04]  /*15e70*/  LDL R6, [R1+0x1710] ;  /* 0x0017100001067983 */ /* 0x001ee80000100800 */
[----:B------:R-:W3:Y:S02]  /*15e80*/  LDL R7, [R1+0x171c] ;  /* 0x00171c0001077983 */ /* 0x000ee40000100800 */
[----:B---3--:R-:W-:-:S04]  /*15e90*/  @P2 LOP3.LUT R7, R7, R6, RZ, 0x3c, !PT ;  /* 0x0000000607072212 */ /* 0x008fc800078e3cff */
[----:B------:R-:W-:-:S04]  /*15ea0*/  @P2 LOP3.LUT R6, R7, R6, RZ, 0x3c, !PT ;  /* 0x0000000607062212 */ /* 0x000fc800078e3cff */
[----:B------:R-:W-:Y:S01]  /*15eb0*/  @P2 LOP3.LUT R7, R7, R6, RZ, 0x3c, !PT ;  /* 0x0000000607072212 */ /* 0x000fe200078e3cff */
[----:B--2---:R0:W-:Y:S04]  /*15ec0*/  STL [R1+0x3e88], R27 ;  /* 0x003e881b01007387 */ /* 0x0041e80000100800 */
[----:B------:R1:W2:Y:S04]  /*15ed0*/  @P2 LDG.E.U16 R26, [R6.64] ;  /* 0x00000006061a2981 */ /* 0x0002a8000c1e1500 */
[----:B0-----:R-:W3:Y:S04]  /*15ee0*/  LDL R27, [R1+0x1724] ;  /* 0x00172400011b7983 */ /* 0x001ee80000100800 */
[----:B-1----:R-:W4:Y:S01]  /*15ef0*/  LDL R7, [R1+0x1680] ;  /* 0x0016800001077983 */ /* 0x002f220000100800 */
[----:B------:R-:W-:Y:S01]  /*15f00*/  @P1 IMAD.MOV.U32 R6, RZ, RZ, R29 ;  /* 0x000000ffff061224 */ /* 0x000fe200078e001d */
[----:B------:R-:W-:-:S02]  /*15f10*/  ISETP.GT.AND P2, PT, R4, 0x3a, PT ;  /* 0x0000003a0400780c */ /* 0x000fc40003f44270 */
[----:B--2---:R-:W-:Y:S01]  /*15f20*/  STL [R1+0x3e8c], R26 ;  /* 0x003e8c1a01007387 */ /* 0x004fe20000100800 */
[----:B------:R-:W2:Y:S03]  /*15f30*/  LDL R29, [R1+0x173c] ;  /* 0x00173c00011d7983 */ /* 0x000ea60000100800 */
[----:B----4-:R0:W4:Y:S04]  /*15f40*/  @P1 LDG.E.U16 R25, [R6.64] ;  /* 0x0000000606191981 */ /* 0x010128000c1e1500 */
[----:B0-----:R-:W2:Y:S03]  /*15f50*/  LDL R7, [R1+0x1718] ;  /* 0x0017180001077983 */ /* 0x001ea60000100800 */
[----:B---3--:R-:W-:Y:S01]  /*15f60*/  @P2 IMAD.MOV.U32 R6, RZ, RZ, R27 ;  /* 0x000000ffff062224 */ /* 0x008fe200078e001b */
[----:B----4-:R-:W-:Y:S01]  /*15f70*/  STL [R1+0x3dfc], R25 ;  /* 0x003dfc1901007387 */ /* 0x010fe20000100800 */
[----:B------:R-:W3:Y:S03]  /*15f80*/  LDL R27, [R1+0x1694] ;  /* 0x00169400011b7983 */ /* 0x000ee60000100800 */
[----:B--2---:R0:W2:Y:S04]  /*15f90*/  @P2 LDG.E.U16 R24, [R6.64] ;  /* 0x0000000606182981 */ /* 0x0040a8000c1e1500 */
[----:B0-----:R-:W4:Y:S04]  /*15fa0*/  LDL R6, [R1+0x1720] ;  /* 0x0017200001067983 */ /* 0x001f280000100800 */
[----:B------:R-:W4:Y:S02]  /*15fb0*/  LDL R7, [R1+0x172c] ;  /* 0x00172c0001077983 */ /* 0x000f240000100800 */
[----:B----4-:R-:W-:-:S04]  /*15fc0*/  @P2 LOP3.LUT R7, R7, R6, RZ, 0x3c, !PT ;  /* 0x0000000607072212 */ /* 0x010fc800078e3cff */
[----:B------:R-:W-:-:S04]  /*15fd0*/  @P2 LOP3.LUT R6, R7, R6, RZ, 0x3c, !PT ;  /* 0x0000000607062212 */ /* 0x000fc800078e3cff */
[----:B------:R-:W-:Y:S01]  /*15fe0*/  @P2 LOP3.LUT R7, R7, R6, RZ, 0x3c, !PT ;  /* 0x0000000607072212 */ /* 0x000fe200078e3cff */
[----:B--2---:R-:W-:Y:S04]  /*15ff0*/  STL [R1+0x3e70], R24 ;  /* 0x003e701801007387 */ /* 0x004fe80000100800 */
[----:B------:R0:W2:Y:S04]  /*16000*/  @P2 LDG.E.U16 R23, [R6.64] ;  /* 0x0000000606172981 */ /* 0x0000a8000c1e1500 */
[----:B0-----:R-:W4:Y:S04]  /*16010*/  LDL R6, [R1+0x1728] ;  /* 0x0017280001067983 */ /* 0x001f280000100800 */
[----:B------:R-:W4:Y:S02]  /*16020*/  LDL R7, [R1+0x1734] ;  /* 0x0017340001077983 */ /* 0x000f240000100800 */
[----:B----4-:R-:W-:-:S04]  /*16030*/  @P2 LOP3.LUT R7, R7, R6, RZ, 0x3c, !PT ;  /* 0x0000000607072212 */ /* 0x010fc800078e3cff */
[----:B------:R-:W-:-:S04]  /*16040*/  @P2 LOP3.LUT R6, R7, R6, RZ, 0x3c, !PT ;  /* 0x0000000607062212 */ /* 0x000fc800078e3cff */
[----:B------:R-:W-:Y:S01]  /*16050*/  @P2 LOP3.LUT R7, R7, R6, RZ, 0x3c, !PT ;  /* 0x0000000607072212 */ /* 0x000fe200078e3cff */
[----:B--2---:R0:W-:Y:S04]  /*16060*/  STL [R1+0x3e74], R23 ;  /* 0x003e741701007387 */ /* 0x0041e80000100800 */
[----:B------:R1:W2:Y:S04]  /*16070*/  @P2 LDG.E.U16 R22, [R6.64] ;  /* 0x0000000606162981 */ /* 0x0002a8000c1e1500 */
[----:B0-----:R-:W4:Y:S04]  /*16080*/  LDL R23, [R1+0x1688] ;  /* 0x0016880001177983 */ /* 0x001f280000100800 */
[----:B-1----:R-:W2:Y:S01]  /*16090*/  LDL R7, [R1+0x1730] ;  /* 0x0017300001077983 */ /* 0x002ea20000100800 */
[----:B------:R-:W-:-:S05]  /*160a0*/  @P2 IMAD.MOV.U32 R6, RZ, RZ, R29 ;  /* 0x000000ffff062224 */ /* 0x000fca00078e001d */
[----:B--2---:R3:W2:Y:S04]  /*160b0*/  @P2 LDG.E.U16 R21, [R6.64] ;  /* 0x0000000606152981 */ /* 0x0046a8000c1e1500 */
[----:B------:R-:W-:Y:S01]  /*160c0*/  STL [R1+0x3e78], R22 ;  /* 0x003e781601007387 */ /* 0x000fe20000100800 */
[----:B------:R-:W2:Y:S02]  /*160d0*/  LDL R29, [R1+0x1754] ;  /* 0x00175400011d7983 */ /* 0x000ea40000100800 */
[----:B---3--:R-:W-:Y:S02]  /*160e0*/  @P1 IMAD.MOV.U32 R6, RZ, RZ, R27 ;  /* 0x000000ffff061224 */ /* 0x008fe400078e001b */
[----:B----4-:R-:W-:-:S05]  /*160f0*/  @P1 IMAD.MOV.U32 R7, RZ, RZ, R23 ;  /* 0x000000ffff071224 */ /* 0x010fca00078e0017 */
[----:B------:R0:W3:Y:S04]  /*16100*/  @P1 LDG.E.U16 R20, [R6.64] ;  /* 0x0000000606141981 */ /* 0x0000e8000c1e1500 */
[----:B--2---:R-:W-:Y:S01]  /*16110*/  STL [R1+0x3e7c], R21 ;  /* 0x003e7c1501007387 */ /* 0x004fe20000100800 */
[----:B0-----:R-:W2:Y:S02]  /*16120*/  LDL R6, [R1+0x1738] ;  /* 0x0017380001067983 */ /* 0x001ea40000100800 */
[----:B------:R-:W2:Y:S01]  /*16130*/  LDL R7, [R1+0x1744] ;  /* 0x0017440001077983 */ /* 0x000ea20000100800 */
[----:B------:R-:W-:Y:S01]  /*16140*/  ISETP.GT.AND P2, PT, R4, 0x3b, PT ;  /* 0x0000003b0400780c */ /* 0x000fe20003f44270 */
[----:B------:R-:W4:Y:S04]  /*16150*/  LDL R27, [R1+0x1750] ;  /* 0x00175000011b7983 */ /* 0x000f280000100800 */
[----:B------:R-:W4:Y:S04]  /*16160*/  LDL R23, [R1+0x175c] ;  /* 0x00175c0001177983 */ /* 0x000f280000100800 */
[----:B---3--:R-:W-:Y:S04]  /*16170*/  STL [R1+0x3e00], R20 ;  /* 0x003e001401007387 */ /* 0x008fe80000100800 */
        /* <DEDUP_REMOVED lines=11> */
[----:B0-----:R-:W3:Y:S01]  /*16230*/  LDL R7, [R1+0x1748] ;  /* 0x0017480001077983 */ /* 0x001ee20000100800 */
[----:B------:R-:W-:-:S05]  /*16240*/  @P2 IMAD.MOV.U32 R6, RZ, RZ, R29 ;  /* 0x000000ffff062224 */ /* 0x000fca00078e001d */
[----:B---3--:R4:W3:Y:S04]  /*16250*/  @P2 LDG.E.U16 R17, [R6.64] ;  /* 0x0000000606112981 */ /* 0x0088e8000c1e1500 */
[----:B--2---:R-:W-:Y:S01]  /*16260*/  STL [R1+0x3e58], R18 ;  /* 0x003e581201007387 */ /* 0x004fe20000100800 */
[----:B------:R-:W2:Y:S02]  /*16270*/  LDL R29, [R1+0x176c] ;  /* 0x00176c00011d7983 */ /* 0x000ea40000100800 */
[----:B----4-:R-:W-:Y:S02]  /*16280*/  @P2 IMAD.MOV.U32 R6, RZ, RZ, R23 ;  /* 0x000000ffff062224 */ /* 0x010fe400078e0017 */
[----:B------:R-:W-:-:S05]  /*16290*/  @P2 IMAD.MOV.U32 R7, RZ, RZ, R27 ;  /* 0x000000ffff072224 */ /* 0x000fca00078e001b */
[----:B------:R0:W4:Y:S04]  /*162a0*/  @P2 LDG.E.U16 R16, [R6.64] ;  /* 0x0000000606102981 */ /* 0x000128000c1e1500 */
[----:B---3--:R-:W-:Y:S01]  /*162b0*/  STL [R1+0x3e5c], R17 ;  /* 0x003e5c1101007387 */ /* 0x008fe20000100800 */
[----:B0-----:R-:W3:Y:S02]  /*162c0*/  LDL R6, [R1+0x1690] ;  /* 0x0016900001067983 */ /* 0x001ee40000100800 */
[----:B------:R-:W3:Y:S02]  /*162d0*/  LDL R7, [R1+0x169c] ;  /* 0x00169c0001077983 */ /* 0x000ee40000100800 */
[----:B------:R-:W2:Y:S01]  /*162e0*/  LDL R27, [R1+0x1768] ;  /* 0x00176800011b7983 */ /* 0x000ea20000100800 */
[----:B------:R-:W2:Y:S04]  /*162f0*/  LDL R23, [R1+0x1774] ;  /* 0x0017740001177983 */ /* 0x000ea80000100800 */
[----:B----4-:R-:W-:Y:S01]  /*16300*/  STL [R1+0x3e60], R16 ;  /* 0x003e601001007387 */ /* 0x010fe20000100800 */
[----:B---3--:R-:W-:-:S04]  /*16310*/  @P1 LOP3.LUT R7, R7, R6, RZ, 0x3c, !PT ;  /* 0x0000000607071212 */ /* 0x008fc800078e3cff */
[----:B------:R-:W-:-:S04]  /*16320*/  @P1 LOP3.LUT R6, R7, R6, RZ, 0x3c, !PT ;  /* 0x0000000607061212 */ /* 0x000fc800078e3cff */
[----:B------:R-:W-:-:S05]  /*16330*/  @P1 LOP3.LUT R7, R7, R6, RZ, 0x3c, !PT ;  /* 0x0000000607071212 */ /* 0x000fca00078e3cff */
[----:B------:R0:W3:Y:S04]  /*16340*/  @P1 LDG.E.U16 R15, [R6.64] ;  /* 0x00000006060f1981 */ /* 0x0000e8000c1e1500 */
[----:B0-----:R-:W4:Y:S04]  /*16350*/  LDL R6, [R1+0x1758] ;  /* 0x0017580001067983 */ /* 0x001f280000100800 */
[----:B------:R-:W4:Y:S01]  /*16360*/  LDL R7, [R1+0x1764] ;  /* 0x0017640001077983 */ /* 0x000f220000100800 */
[----:B------:R-:W-:-:S13]  /*16370*/  ISETP.GT.AND P2, PT, R4, 0x3c, PT ;  /* 0x0000003c0400780c */ /* 0x000fda0003f44270 */
[----:B----4-:R-:W-:-:S04]  /*16380*/  @P2 LOP3.LUT R7, R7, R6, RZ, 0x3c, !PT ;  /* 0x0000000607072212 */ /* 0x010fc800078e3cff */
[----:B------:R-:W-:-:S04]  /*16390*/  @P2 LOP3.LUT R6, R7, R6, RZ, 0x3c, !PT ;  /* 0x0000000607062212 */ /* 0x000fc800078e3cff */
[----:B------:R-:W-:Y:S01]  /*163a0*/  @P2 LOP3.LUT R7, R7, R6, RZ, 0x3c, !PT ;  /* 0x0000000607072212 */ /* 0x000fe200078e3cff */
[----:B---3--:R0:W-:Y:S04]  /*163b0*/  STL [R1+0x3e04], R15 ;  /* 0x003e040f01007387 */ /* 0x0081e80000100800 */
[----:B------:R1:W3:Y:S04]  /*163c0*/  @P2 LDG.E.U16 R14, [R6.64] ;  /* 0x00000006060e2981 */ /* 0x0002e8000c1e1500 */
[----:B0-----:R-:W4:Y:S04]  /*163d0*/  LDL R15, [R1+0x177c] ;  /* 0x00177c00010f7983 */ /* 0x001f280000100800 */
[----:B-1----:R-:W3:Y:S01]  /*163e0*/  LDL R7, [R1+0x1760] ;  /* 0x0017600001077983 */ /* 0x002ee20000100800 */
[----:B--2---:R-:W-:-:S05]  /*163f0*/  @P2 IMAD.MOV.U32 R6, RZ, RZ, R29 ;  /* 0x000000ffff062224 */ /* 0x004fca00078e001d */
[----:B---3--:R0:W2:Y:S04]  /*16400*/  @P2 LDG.E.U16 R13, [R6.64] ;  /* 0x00000006060d2981 */ /* 0x0080a8000c1e1500 */
[----:B------:R-:W-:Y:S01]  /*16410*/  STL [R1+0x3e48], R14 ;  /* 0x003e480e01007387 */ /* 0x000fe20000100800 */
[----:B0-----:R-:W-:Y:S02]  /*16420*/  @P2 IMAD.MOV.U32 R6, RZ, RZ, R23 ;  /* 0x000000ffff062224 */ /* 0x001fe400078e0017 */
[----:B------:R-:W-:-:S05]  /*16430*/  @P2 IMAD.MOV.U32 R7, RZ, RZ, R27 ;  /* 0x000000ffff072224 */ /* 0x000fca00078e001b */
[----:B------:R4:W3:Y:S04]  /*16440*/  @P2 LDG.E.U16 R12, [R6.64] ;  /* 0x00000006060c2981 */ /* 0x0008e8000c1e1500 */
[----:B--2---:R0:W-:Y:S01]  /*16450*/  STL [R1+0x3e4c], R13 ;  /* 0x003e4c0d01007387 */ /* 0x0041e20000100800 */
[----:B----4-:R-:W-:Y:S02]  /*16460*/  @P2 IMAD.MOV.U32 R6, RZ, RZ, R15 ;  /* 0x000000ffff062224 */ /* 0x010fe400078e000f */
[----:B------:R-:W2:Y:S02]  /*16470*/  LDL R29, [R1+0x178c] ;  /* 0x00178c00011d7983 */ /* 0x000ea40000100800 */
[----:B------:R-:W4:Y:S01]  /*16480*/  LDL R27, [R1+0x1788] ;  /* 0x00178800011b7983 */ /* 0x000f220000100800 */
[----:B------:R-:W2:Y:S04]  /*16490*/  LDL R23, [R1+0x1794] ;  /* 0x0017940001177983 */ /* 0x000ea80000100800 */
[----:B0-----:R-:W2:Y:S04]  /*164a0*/  LDL R13, [R1+0x1770] ;  /* 0x00177000010d7983 */ /* 0x001ea80000100800 */
[----:B---3--:R-:W-:Y:S01]  /*164b0*/  STL [R1+0x3e64], R12 ;  /* 0x003e640c01007387 */ /* 0x008fe20000100800 */
[----:B------:R-:W-:Y:S01]  /*164c0*/  ISETP.GT.AND P1, PT, R4, 0x3d, PT ;  /* 0x0000003d0400780c */ /* 0x000fe20003f24270 */
[----:B------:R-:W3:Y:S02]  /*164d0*/  LDL R15, [R1+0x1790] ;  /* 0x00179000010f7983 */ /* 0x000ee40000100800 */
[----:B--2---:R-:W-:-:S02]  /*164e0*/  @P2 IMAD.MOV.U32 R7, RZ, RZ, R13 ;  /* 0x000000ffff072224 */ /* 0x004fc400078e000d */
[----:B------:R-:W2:Y:S04]  /*164f0*/  LDL R13, [R1+0x179c] ;  /* 0x00179c00010d7983 */ /* 0x000ea80000100800 */
[----:B------:R0:W2:Y:S04]  /*16500*/  @P2 LDG.E.U16 R11, [R6.64] ;  /* 0x00000006060b2981 */ /* 0x0000a8000c1e1500 */
[----:B0-----:R-:W2:Y:S04]  /*16510*/  LDL R6, [R1+0x1778] ;  /* 0x0017780001067983 */ /* 0x001ea80000100800 */
[----:B------:R-:W2:Y:S02]  /*16520*/  LDL R7, [R1+0x1784] ;  /* 0x0017840001077983 */ /* 0x000ea40000100800 */
[----:B--2---:R-:W-:-:S04]  /*16530*/  @P1 LOP3.LUT R7, R7, R6, RZ, 0x3c, !PT ;  /* 0x0000000607071212 */ /* 0x004fc800078e3cff */
[----:B------:R-:W-:-:S04]  /*16540*/  @P1 LOP3.LUT R6, R7, R6, RZ, 0x3c, !PT ;  /* 0x0000000607061212 */ /* 0x000fc800078e3cff */
[----:B------:R-:W-:Y:S01]  /*16550*/  @P1 LOP3.LUT R7, R7, R6, RZ, 0x3c, !PT ;  /* 0x0000000607071212 */ /* 0x000fe200078e3cff */
[----:B------:R-:W-:Y:S04]  /*16560*/  STL [R1+0x3e68], R11 ;  /* 0x003e680b01007387 */ /* 0x000fe80000100800 */
[----:B------:R0:W2:Y:S04]  /*16570*/  @P1 LDG.E.U16 R10, [R6.64] ;  /* 0x00000006060a1981 */ /* 0x0000a8000c1e1500 */
[----:B0-----:R-:W2:Y:S01]  /*16580*/  LDL R7, [R1+0x1780] ;  /* 0x0017800001077983 */ /* 0x001ea20000100800 */
[----:B------:R-:W-:-:S05]  /*16590*/  @P1 IMAD.MOV.U32 R6, RZ, RZ, R29 ;  /* 0x000000ffff061224 */ /* 0x000fca00078e001d */
[----:B--2---:R0:W2:Y:S02]  /*165a0*/  @P1 LDG.E.U16 R9, [R6.64] ;  /* 0x0000000606091981 */ /* 0x0040a4000c1e1500 */
[----:B0-----:R-:W-:Y:S02]  /*165b0*/  @P1 IMAD.MOV.U32 R6, RZ, RZ, R23 ;  /* 0x000000ffff061224 */ /* 0x001fe400078e0017 */
[----:B----4-:R-:W-:-:S05]  /*165c0*/  @P1 IMAD.MOV.U32 R7, RZ, RZ, R27 ;  /* 0x000000ffff071224 */ /* 0x010fca00078e001b */
[----:B------:R0:W4:Y:S04]  /*165d0*/  @P1 LDG.E.U16 R8, [R6.64] ;  /* 0x0000000606081981 */ /* 0x000128000c1e1500 */
[----:B------:R1:W-:Y:S01]  /*165e0*/  STL [R1+0x3e08], R10 ;  /* 0x003e080a01007387 */ /* 0x0003e20000100800 */
[----:B------:R-:W4:Y:S02]  /*165f0*/  LDL R29, [R1+0x1058] ;  /* 0x00105800011d7983 */ /* 0x000f240000100800 */
[----:B0-----:R-:W-:Y:S02]  /*16600*/  @P1 IMAD.MOV.U32 R6, RZ, RZ, R13 ;  /* 0x000000ffff061224 */ /* 0x001fe400078e000d */
[----:B---3--:R-:W-:-:S05]  /*16610*/  @P1 IMAD.MOV.U32 R7, RZ, RZ, R15 ;  /* 0x000000ffff071224 */ /* 0x008fca00078e000f */
[----:B------:R0:W3:Y:S04]  /*16620*/  @P1 LDG.E.U16 R5, [R6.64] ;  /* 0x0000000606051981 */ /* 0x0000e8000c1e1500 */
[----:B--2---:R2:W-:Y:S01]  /*16630*/  STL [R1+0x3e0c], R9 ;  /* 0x003e0c0901007387 */ /* 0x0045e20000100800 */
[----:B------:R-:W3:Y:S02]  /*16640*/  LDL R27, [R1+0x1698] ;  /* 0x00169800011b7983 */ /* 0x000ee40000100800 */
[----:B------:R-:W3:Y:S01]  /*16650*/  LDL R23, [R1+0x16a4] ;  /* 0x0016a40001177983 */ /* 0x000ee20000100800 */
[----:B----4-:R4:W-:Y:S01]  /*16660*/  STL [R1+0x3e10], R8 ;  /* 0x003e100801007387 */ /* 0x0109e20000100800 */
[----:B0-----:R-:W3:Y:S01]  /*16670*/  LDL R7, [R1+0x1054] ;  /* 0x0010540001077983 */ /* 0x001ee20000100800 */
[----:B------:R-:W-:Y:S01]  /*16680*/  ISETP.GT.AND P1, PT, R4, 0x36, PT ;  /* 0x000000360400780c */ /* 0x000fe20003f24270 */
[----:B------:R-:W-:Y:S01]  /*16690*/  @P0 IMAD.MOV.U32 R6, RZ, RZ, R29 ;  /* 0x000000ffff060224 */ /* 0x000fe200078e001d */
[----:B------:R-:W-:Y:S01]  /*166a0*/  PRMT R22, RZ, 0x7610, R22 ;  /* 0x00007610ff167816 */ /* 0x000fe20000000016 */
[----:B------:R-:W3:Y:S04]  /*166b0*/  LDL R15, [R1+0x16a0] ;  /* 0x0016a000010f7983 */ /* 0x000ee80000100800 */
[----:B------:R-:W3:Y:S04]  /*166c0*/  LDL R13, [R1+0x16ac] ;  /* 0x0016ac00010d7983 */ /* 0x000ee80000100800 */
[----:B-1----:R-:W3:Y:S04]  /*166d0*/  LDL R10, [R1+0x16a8] ;  /* 0x0016a800010a7983 */ /* 0x002ee80000100800 */
[----:B--2---:R-:W2:Y:S01]  /*166e0*/  LDL R9, [R1+0x16b4] ;  /* 0x0016b40001097983 */ /* 0x004ea20000100800 */
[----:B----4-:R-:W-:-:S06]  /*166f0*/  PRMT R8, RZ, 0x7610, R8 ;  /* 0x00007610ff087816 */ /* 0x010fcc0000000008 */
[----:B---3--:R0:W3:Y:S02]  /*16700*/  @P0 LDG.E.U16 R8, [R6.64] ;  /* 0x0000000606080981 */ /* 0x0080e4000c1e1500 */
[----:B0-----:R-:W-:Y:S02]  /*16710*/  @P1 IMAD.MOV.U32 R6, RZ, RZ, R23 ;  /* 0x000000ffff061224 */ /* 0x001fe400078e0017 */
[----:B------:R-:W-:-:S05]  /*16720*/  @P1 IMAD.MOV.U32 R7, RZ, RZ, R27 ;  /* 0x000000ffff071224 */ /* 0x000fca00078e001b */
[----:B------:R0:W4:Y:S04]  /*16730*/  @P1 LDG.E.U16 R22, [R6.64] ;  /* 0x0000000606161981 */ /* 0x000128000c1e1500 */
[----:B------:R1:W-:Y:S01]  /*16740*/  STL [R1+0x3e14], R5 ;  /* 0x003e140501007387 */ /* 0x0003e20000100800 */
[----:B0-----:R-:W-:Y:S02]  /*16750*/  @P1 IMAD.MOV.U32 R6, RZ, RZ, R13 ;  /* 0x000000ffff061224 */ /* 0x001fe400078e000d */
[----:B------:R-:W-:Y:S01]  /*16760*/  @P1 IMAD.MOV.U32 R7, RZ, RZ, R15 ;  /* 0x000000ffff071224 */ /* 0x000fe200078e000f */
[----:B---3--:R0:W-:Y:S01]  /*16770*/  STL [R1+0x138], R8 ;  /* 0x0001380801007387 */ /* 0x0081e20000100800 */
[----:B-1----:R-:W3:Y:S02]  /*16780*/  LDL R5, [R1+0x16bc] ;  /* 0x0016bc0001057983 */ /* 0x002ee40000100800 */
[----:B------:R-:W3:Y:S01]  /*16790*/  LDL R23, [R1+0x16b8] ;  /* 0x0016b80001177983 */ /* 0x000ee20000100800 */
[----:B0-----:R-:W3:Y:S04]  /*167a0*/  LDL R8, [R1+0x16b0] ;  /* 0x0016b00001087983 */ /* 0x001ee80000100800 */
[----:B----4-:R0:W-:Y:S01]  /*167b0*/  STL [R1+0x130], R22 ;  /* 0x0001301601007387 */ /* 0x0101e20000100800 */
[----:B------:R-:W4:Y:S02]  /*167c0*/  LDL R15, [R1+0x16c0] ;  /* 0x0016c000010f7983 */ /* 0x000f240000100800 */
[----:B------:R-:W4:Y:S01]  /*167d0*/  LDL R13, [R1+0x16cc] ;  /* 0x0016cc00010d7983 */ /* 0x000f220000100800 */
[----:B0-----:R-:W4:Y:S01]  /*167e0*/  LDL R22, [R1+0x16c4] ;  /* 0x0016c40001167983 */ /* 0x001f220000100800 */
[----:B------:R-:W-:-:S02]  /*167f0*/  PRMT R26, RZ, 0x7610, R26 ;  /* 0x00007610ff1a7816 */ /* 0x000fc4000000001a */
[----:B------:R-:W-:Y:S02]  /*16800*/  PRMT R25, RZ, 0x7610, R25 ;  /* 0x00007610ff197816 */ /* 0x000fe40000000019 */
[----:B------:R-:W-:Y:S02]  /*16810*/  ISETP.GT.AND P0, PT, R4, 0x37, PT ;  /* 0x000000370400780c */ /* 0x000fe40003f04270 */
[----:B------:R2:W4:Y:S01]  /*16820*/  @P1 LDG.E.U16 R26, [R6.64] ;  /* 0x00000006061a1981 */ /* 0x000522000c1e1500 */
[----:B------:R-:W-:Y:S01]  /*16830*/  PRMT R24, RZ, 0x7610, R24 ;  /* 0x00007610ff187816 */ /* 0x000fe20000000018 */
[----:B--2---:R-:W-:Y:S02]  /*16840*/  @P1 IMAD.MOV.U32 R6, RZ, RZ, R9 ;  /* 0x000000ffff061224 */ /* 0x004fe400078e0009 */
[----:B------:R-:W-:Y:S01]  /*16850*/  @P1 IMAD.MOV.U32 R7, RZ, RZ, R10 ;  /* 0x000000ffff071224 */ /* 0x000fe200078e000a */
[----:B------:R-:W2:Y:S04]  /*16860*/  LDL R9, [R1+0x16d4] ;  /* 0x0016d40001097983 */ /* 0x000ea80000100800 */
[----:B------:R-:W2:Y:S04]  /*16870*/  LDL R10, [R1+0x16c8] ;  /* 0x0016c800010a7983 */ /* 0x000ea80000100800 */
[----:B------:R3:W2:Y:S01]  /*16880*/  @P1 LDG.E.U16 R25, [R6.64] ;  /* 0x0000000606191981 */ /* 0x0006a2000c1e1500 */
[----:B------:R-:W-:Y:S01]  /*16890*/  PRMT R20, RZ, 0x7610, R20 ;  /* 0x00007610ff147816 */ /* 0x000fe20000000014 */
[----:B---3--:R-:W-:-:S02]  /*168a0*/  @P1 IMAD.MOV.U32 R6, RZ, RZ, R5 ;  /* 0x000000ffff061224 */ /* 0x008fc400078e0005 */
[----:B------:R-:W3:Y:S01]  /*168b0*/  LDL R5, [R1+0x16dc] ;  /* 0x0016dc0001057983 */ /* 0x000ee20000100800 */
[----:B------:R-:W-:-:S03]  /*168c0*/  @P1 IMAD.MOV.U32 R7, RZ, RZ, R8 ;  /* 0x000000ffff071224 */ /* 0x000fc600078e0008 */
[----:B------:R-:W3:Y:S04]  /*168d0*/  LDL R8, [R1+0x16d0] ;  /* 0x0016d00001087983 */ /* 0x000ee80000100800 */
[----:B------:R0:W3:Y:S02]  /*168e0*/  @P1 LDG.E.U16 R24, [R6.64] ;  /* 0x0000000606181981 */ /* 0x0000e4000c1e1500 */
[----:B0-----:R-:W-:Y:S02]  /*168f0*/  @P0 IMAD.MOV.U32 R7, RZ, RZ, R23 ;  /* 0x000000ffff070224 */ /* 0x001fe400078e0017 */
[----:B----4-:R-:W-:-:S05]  /*16900*/  @P0 IMAD.MOV.U32 R6, RZ, RZ, R22 ;  /* 0x000000ffff060224 */ /* 0x010fca00078e0016 */
[----:B------:R0:W4:Y:S02]  /*16910*/  @P0 LDG.E.U16 R20, [R6.64] ;  /* 0x0000000606140981 */ /* 0x000124000c1e1500 */
[----:B0-----:R-:W-:Y:S02]  /*16920*/  @P0 IMAD.MOV.U32 R6, RZ, RZ, R13 ;  /* 0x000000ffff060224 */ /* 0x001fe400078e000d */
[----:B------:R-:W-:Y:S01]  /*16930*/  @P0 IMAD.MOV.U32 R7, RZ, RZ, R15 ;  /* 0x000000ffff070224 */ /* 0x000fe200078e000f */
[----:B------:R-:W4:Y:S04]  /*16940*/  LDL R13, [R1+0x17a4] ;  /* 0x0017a400010d7983 */ /* 0x000f280000100800 */
[----:B------:R-:W4:Y:S01]  /*16950*/  LDL R15, [R1+0x1798] ;  /* 0x00179800010f7983 */ /* 0x000f220000100800 */
[----:B------:R-:W-:-:S06]  /*16960*/  PRMT R19, RZ, 0x7610, R19 ;  /* 0x00007610ff137816 */ /* 0x000fcc0000000013 */
[----:B------:R2:W4:Y:S01]  /*16970*/  @P0 LDG.E.U16 R19, [R6.64] ;  /* 0x0000000606130981 */ /* 0x000522000c1e1500 */
[----:B------:R-:W-:Y:S01]  /*16980*/  ISETP.GT.AND P1, PT, R4, 0x3e, PT ;  /* 0x0000003e0400780c */ /* 0x000fe20003f24270 */
[----:B--2---:R-:W-:Y:S02]  /*16990*/  @P0 IMAD.MOV.U32 R6, RZ, RZ, R9 ;  /* 0x000000ffff060224 */ /* 0x004fe400078e0009 */
[----:B------:R-:W-:Y:S01]  /*169a0*/  @P0 IMAD.MOV.U32 R7, RZ, RZ, R10 ;  /* 0x000000ffff070224 */ /* 0x000fe200078e000a */
[----:B------:R-:W-:Y:S02]  /*169b0*/  PRMT R16, RZ, 0x7610, R16 ;  /* 0x00007610ff107816 */ /* 0x000fe40000000010 */
[----:B------:R-:W-:Y:S01]  /*169c0*/  PRMT R12, RZ, 0x7610, R12 ;  /* 0x00007610ff0c7816 */ /* 0x000fe2000000000c */
[----:B------:R-:W2:Y:S04]  /*169d0*/  LDL R10, [R1+0x17a0] ;  /* 0x0017a000010a7983 */ /* 0x000ea80000100800 */
[----:B------:R3:W2:Y:S04]  /*169e0*/  @P0 LDG.E.U16 R28, [R6.64] ;  /* 0x00000006061c0981 */ /* 0x0006a8000c1e1500 */
[----:B------:R-:W2:Y:S01]  /*169f0*/  LDL R9, [R1+0x17ac] ;  /* 0x0017ac0001097983 */ /* 0x000ea20000100800 */
[----:B---3--:R-:W-:-:S02]  /*16a00*/  @P0 IMAD.MOV.U32 R6, RZ, RZ, R5 ;  /* 0x000000ffff060224 */ /* 0x008fc400078e0005 */
[----:B------:R-:W-:-:S05]  /*16a10*/  @P0 IMAD.MOV.U32 R7, RZ, RZ, R8 ;  /* 0x000000ffff070224 */ /* 0x000fca00078e0008 */
[----:B------:R4:W3:Y:S02]  /*16a20*/  @P0 LDG.E.U16 R16, [R6.64] ;  /* 0x0000000606100981 */ /* 0x0008e4000c1e1500 */
[----:B----4-:R-:W-:Y:S02]  /*16a30*/  @P1 IMAD.MOV.U32 R6, RZ, RZ, R13 ;  /* 0x000000ffff061224 */ /* 0x010fe400078e000d */
[----:B------:R-:W-:-:S05]  /*16a40*/  @P1 IMAD.MOV.U32 R7, RZ, RZ, R15 ;  /* 0x000000ffff071224 */ /* 0x000fca00078e000f */
[----:B------:R0:W4:Y:S04]  /*16a50*/  @P1 LDG.E.U16 R12, [R6.64] ;  /* 0x00000006060c1981 */ /* 0x000128000c1e1500 */
[----:B--2---:R-:W-:Y:S01]  /*16a60*/  STL [R1+0x3d44], R28 ;  /* 0x003d441c01007387 */ /* 0x004fe20000100800 */
[----:B------:R1:W-:Y:S03]  /*16a70*/  STL [R1+0x110], R20 ;  /* 0x0001101401007387 */ /* 0x0003e60000100800 */
[----:B-1----:R-:W2:Y:S01]  /*16a80*/  LDL R20, [R1+0x17a8] ;  /* 0x0017a80001147983 */ /* 0x002ea20000100800 */
[----:B------:R1:W-:Y:S02]  /*16a90*/  STL [R1+0x108], R19 ;  /* 0x0001081301007387 */ /* 0x0003e40000100800 */
[----:B------:R-:W-:Y:S02]  /*16aa0*/  STL [R1+0x128], R26 ;  /* 0x0001281a01007387 */ /* 0x000fe40000100800 */
[----:B------:R-:W2:Y:S01]  /*16ab0*/  LDL R8, [R1+0x17b0] ;  /* 0x0017b00001087983 */ /* 0x000ea20000100800 */
[----:B------:R-:W2:Y:S04]  /*16ac0*/  LDL R5, [R1+0x17bc] ;  /* 0x0017bc0001057983 */ /* 0x000ea80000100800 */
[----:B-1----:R-:W2:Y:S01]  /*16ad0*/  LDL R19, [R1+0x17b4] ;  /* 0x0017b40001137983 */ /* 0x002ea20000100800 */
[----:B------:R-:W-:Y:S02]  /*16ae0*/  STL [R1+0x120], R25 ;  /* 0x0001201901007387 */ /* 0x000fe40000100800 */
[----:B0-----:R-:W-:-:S02]  /*16af0*/  @P1 IMAD.MOV.U32 R6, RZ, RZ, R9 ;  /* 0x000000ffff061224 */ /* 0x001fc400078e0009 */
[----:B------:R-:W-:Y:S01]  /*16b00*/  @P1 IMAD.MOV.U32 R7, RZ, RZ, R10 ;  /* 0x000000ffff071224 */ /* 0x000fe200078e000a */
[----:B---3--:R0:W-:Y:S01]  /*16b10*/  STL [R1+0xfc], R16 ;  /* 0x0000fc1001007387 */ /* 0x0081e20000100800 */
[----:B------:R-:W3:Y:S03]  /*16b20*/  LDL R15, [R1+0x17c4] ;  /* 0x0017c400010f7983 */ /* 0x000ee60000100800 */
[----:B0-----:R-:W3:Y:S01]  /*16b30*/  LDL R16, [R1+0x17b8] ;  /* 0x0017b80001107983 */ /* 0x001ee20000100800 */
[----:B------:R-:W-:Y:S02]  /*16b40*/  STL [R1+0x118], R24 ;  /* 0x0001181801007387 */ /* 0x000fe40000100800 */
[----:B------:R-:W3:Y:S01]  /*16b50*/  LDL R13, [R1+0x17c0] ;  /* 0x0017c000010d7983 */ /* 0x000ee20000100800 */
        /* <DEDUP_REMOVED lines=10> */
[----:B------:R-:W-:-:S05]  /*16c00*/  @P1 IMAD.MOV.U32 R6, RZ, RZ, R19 ;  /* 0x000000ffff061224 */ /* 0x000fca00078e0013 */
[----:B------:R0:W2:Y:S01]  /*16c10*/  @P1 LDG.E.U16 R18, [R6.64] ;  /* 0x0000000606121981 */ /* 0x0000a2000c1e1500 */
[----:B------:R-:W-:Y:S01]  /*16c20*/  PRMT R14, RZ, 0x7610, R14 ;  /* 0x00007610ff0e7816 */ /* 0x000fe2000000000e */
[----:B0-----:R-:W-:Y:S02]  /*16c30*/  @P1 IMAD.MOV.U32 R6, RZ, RZ, R5 ;  /* 0x000000ffff061224 */ /* 0x001fe400078e0005 */
[----:B------:R-:W-:Y:S01]  /*16c40*/  @P1 IMAD.MOV.U32 R7, RZ, RZ, R8 ;  /* 0x000000ffff071224 */ /* 0x000fe200078e0008 */
[----:B------:R-:W-:Y:S01]  /*16c50*/  PRMT R11, RZ, 0x7610, R11 ;  /* 0x00007610ff0b7816 */ /* 0x000fe2000000000b */
[----:B------:R-:W0:Y:S04]  /*16c60*/  S2R R28, SR_TID.X ;  /* 0x00000000001c7919 */ /* 0x000e280000002100 */
[----:B------:R3:W2:Y:S04]  /*16c70*/  @P1 LDG.E.U16 R17, [R6.64] ;  /* 0x0000000606111981 */ /* 0x0006a8000c1e1500 */
[----:B------:R-:W2:Y:S04]  /*16c80*/  LDL R8, [R1+0x17d0] ;  /* 0x0017d00001087983 */ /* 0x000ea80000100800 */
[----:B------:R-:W2:Y:S01]  /*16c90*/  LDL R5, [R1+0x17dc] ;  /* 0x0017dc0001057983 */ /* 0x000ea20000100800 */
[----:B---3--:R-:W-:-:S02]  /*16ca0*/  @P0 IMAD.MOV.U32 R6, RZ, RZ, R15 ;  /* 0x000000ffff060224 */ /* 0x008fc400078e000f */
[----:B------:R-:W-:-:S05]  /*16cb0*/  @P0 IMAD.MOV.U32 R7, RZ, RZ, R16 ;  /* 0x000000ffff070224 */ /* 0x000fca00078e0010 */
[----:B------:R1:W3:Y:S02]  /*16cc0*/  @P0 LDG.E.U16 R14, [R6.64] ;  /* 0x00000006060e0981 */ /* 0x0002e4000c1e1500 */
[----:B-1----:R-:W-:Y:S02]  /*16cd0*/  @P0 IMAD.MOV.U32 R7, RZ, RZ, R13 ;  /* 0x000000ffff070224 */ /* 0x002fe400078e000d */
[----:B----4-:R-:W-:-:S05]  /*16ce0*/  @P0 IMAD.MOV.U32 R6, RZ, RZ, R12 ;  /* 0x000000ffff060224 */ /* 0x010fca00078e000c */
[----:B------:R1:W4:Y:S02]  /*16cf0*/  @P0 LDG.E.U16 R11, [R6.64] ;  /* 0x00000006060b0981 */ /* 0x000324000c1e1500 */
[----:B-1----:R-:W-:Y:S02]  /*16d00*/  @P0 IMAD.MOV.U32 R6, RZ, RZ, R9 ;  /* 0x000000ffff060224 */ /* 0x002fe400078e0009 */
[----:B------:R-:W-:-:S05]  /*16d10*/  @P0 IMAD.MOV.U32 R7, RZ, RZ, R10 ;  /* 0x000000ffff070224 */ /* 0x000fca00078e000a */
[----:B------:R-:W2:Y:S04]  /*16d20*/  @P0 LDG.E.U16 R0, [R6.64] ;  /* 0x0000000606000981 */ /* 0x000ea8000c1e1500 */
[----:B--2---:R1:W-:Y:S01]  /*16d30*/  STL [R1+0xe0], R0 ;  /* 0x0000e00001007387 */ /* 0x0043e20000100800 */
[----:B0-----:R-:W-:Y:S02]  /*16d40*/  STL [R1+0x3d4c], R28 ;  /* 0x003d4c1c01007387 */ /* 0x001fe40000100800 */
[----:B------:R-:W-:Y:S02]  /*16d50*/  STL [R1+0x3d54], R28 ;  /* 0x003d541c01007387 */ /* 0x000fe40000100800 */
[----:B------:R-:W-:Y:S01]  /*16d60*/  STL [R1+0x3d60], R28 ;  /* 0x003d601c01007387 */ /* 0x000fe20000100800 */
[----:B------:R-:W-:Y:S01]  /*16d70*/  STL [R1+0x3d68], R28 ;  /* 0x003d681c01007387 */ /* 0x000fe20000100800 */
[----:B------:R-:W-:Y:S02]  /*16d80*/  STL [R1+0x3d78], R28 ;  /* 0x003d781c01007387 */ /* 0x000fe40000100800 */
        /* <DEDUP_REMOVED lines=15> */
[----:B------:R-:W2:Y:S01]  /*16e80*/  LDL.LU R29, [R1+0x384] ;  /* 0x00038400011d7983 */ /* 0x000ea20000300800 */
[----:B------:R-:W-:Y:S01]  /*16e90*/  PRMT R3, RZ, 0x7610, R3 ;  /* 0x00007610ff037816 */ /* 0x000fe20000000003 */
[----:B------:R-:W-:-:S02]  /*16ea0*/  @P0 IMAD.MOV.U32 R6, RZ, RZ, R5 ;  /* 0x000000ffff060224 */ /* 0x000fc400078e0005 */
[----:B------:R-:W-:-:S05]  /*16eb0*/  @P0 IMAD.MOV.U32 R7, RZ, RZ, R8 ;  /* 0x000000ffff070224 */ /* 0x000fca00078e0008 */
[----:B------:R-:W4:Y:S01]  /*16ec0*/  @P0 LDG.E.U16 R3, [R6.64] ;  /* 0x0000000606030981 */ /* 0x000f22000c1e1500 */
[----:B-1----:R-:W-:Y:S01]  /*16ed0*/  LOP3.LUT R0, R28, 0x3f, RZ, 0xc0, !PT ;  /* 0x0000003f1c007812 */ /* 0x002fe200078ec0ff */
[----:B------:R-:W-:Y:S06]  /*16ee0*/  BAR.SYNC.DEFER_BLOCKING 0x0 ;  /* 0x0000000000007b1d */ /* 0x000fec0000010000 */
[----:B--2---:R0:W-:Y:S01]  /*16ef0*/  STL [R1+0x3e9c], R29 ;  /* 0x003e9c1d01007387 */ /* 0x0041e20000100800 */
[----:B---3--:R-:W-:Y:S03]  /*16f00*/  STL [R1+0xe8], R14 ;  /* 0x0000e80e01007387 */ /* 0x008fe60000100800 */
[----:B0-----:R-:W2:Y:S01]  /*16f10*/  LDL.LU R29, [R1+0x388] ;  /* 0x00038800011d7983 */ /* 0x001ea20000300800 */
[----:B------:R-:W3:Y:S02]  /*16f20*/  LDL.LU R28, [R1+0x2f0] ;  /* 0x0002f000011c7983 */ /* 0x000ee40000300800 */
[----:B------:R-:W3:Y:S02]  /*16f30*/  LDL.LU R5, [R1+0x2ec] ;  /* 0x0002ec0001057983 */ /* 0x000ee40000300800 */
[----:B----4-:R0:W-:Y:S01]  /*16f40*/  STL [R1+0xe4], R11 ;  /* 0x0000e40b01007387 */ /* 0x0101e20000100800 */
[----:B------:R-:W4:Y:S01]  /*16f50*/  LDL.LU R8, [R1+0x258] ;  /* 0x0002580001087983 */ /* 0x000f220000300800 */
[----:B------:R-:W3:Y:S02]  /*16f60*/  LDL.LU R9, [R1+0x254] ;  /* 0x0002540001097983 */ /* 0x000ee40000300800 */
[----:B------:R-:W3:Y:S01]  /*16f70*/  LDL.LU R10, [R1+0x250] ;  /* 0x00025000010a7983 */ /* 0x000ee20000300800 */
[----:B0-----:R-:W3:Y:S01]  /*16f80*/  LDL.LU R11, [R1+0x24c] ;  /* 0x00024c00010b7983 */ /* 0x001ee20000300800 */
[----:B------:R-:W3:Y:S02]  /*16f90*/  LDL.LU R12, [R1+0x1dc] ;  /* 0x0001dc00010c7983 */ /* 0x000ee40000300800 */
[----:B------:R-:W3:Y:S02]  /*16fa0*/  LDL.LU R13, [R1+0x1d8] ;  /* 0x0001d800010d7983 */ /* 0x000ee40000300800 */
[----:B------:R-:W3:Y:S01]  /*16fb0*/  LDL.LU R14, [R1+0x1d4] ;  /* 0x0001d400010e7983 */ /* 0x000ee20000300800 */
[----:B------:R-:W3:Y:S01]  /*16fc0*/  LDL.LU R15, [R1+0x1d0] ;  /* 0x0001d000010f7983 */ /* 0x000ee20000300800 */
        /* <DEDUP_REMOVED lines=10> */
[----:B------:R-:W4:Y:S01]  /*17070*/  LDL.LU R26, [R1+0x70] ;  /* 0x00007000011a7983 */ /* 0x000f220000300800 */
[----:B------:R-:W4:Y:S01]  /*17080*/  LDL.LU R27, [R1+0x6c] ;  /* 0x00006c00011b7983 */ /* 0x000f220000300800 */
[----:B------:R0:W-:Y:S01]  /*17090*/  STL [R1+0xd8], R3 ;  /* 0x0000d80301007387 */ /* 0x0001e20000100800 */
[----:B------:R-:W-:-:S02]  /*170a0*/  ISETP.GE.AND P0, PT, R0, R4, PT ;  /* 0x000000040000720c */ /* 0x000fc40003f06270 */
[----:B0-----:R-:W4:Y:S01]  /*170b0*/  LDL.LU R3, [R1+0x18] ;  /* 0x0000180001037983 */ /* 0x001f220000300800 */
[----:B------:R0:W-:Y:S03]  /*170c0*/  STL [R1+0x3dec], R6 ;  /* 0x003dec0601007387 */ /* 0x0001e60000100800 */
[----:B0-----:R-:W4:Y:S01]  /*170d0*/  LDL.LU R6, [R1+0x2f4] ;  /* 0x0002f40001067983 */ /* 0x001f220000300800 */
[----:B------:R0:W-:Y:S03]  /*170e0*/  STL [R1+0x3de8], R7 ;  /* 0x003de80701007387 */ /* 0x0001e60000100800 */
[----:B0-----:R-:W4:Y:S01]  /*170f0*/  LDL.LU R7, [R1+0x2f8] ;  /* 0x0002f80001077983 */ /* 0x001f220000300800 */
[----:B------:R-:W4:Y:S02]  /*17100*/  LDL.LU R4, [R1+0x37c] ;  /* 0x00037c0001047983 */ /* 0x000f240000300800 */
[----:B------:R-:W-:Y:S02]  /*17110*/  STL [R1+0x3d10], R0 ;  /* 0x003d100001007387 */ /* 0x000fe40000100800 */
[----:B------:R0:W-:Y:S02]  /*17120*/  STL [R1+0x3df0], R0 ;  /* 0x003df00001007387 */ /* 0x0001e40000100800 */
[----:B0-----:R-:W4:Y:S04]  /*17130*/  LDL.LU R0, [R1+0x380] ;  /* 0x0003800001007983 */ /* 0x001f280000300800 */
[----:B--2---:R0:W-:Y:S04]  /*17140*/  STS.U16 [R2], R29 ;  /* 0x0000001d02007388 */ /* 0x0041e80000000400 */
[----:B0-----:R-:W2:Y:S04]  /*17150*/  LDL.LU R29, [R1+0x3e9c] ;  /* 0x003e9c00011d7983 */ /* 0x001ea80000300800 */
[----:B---3--:R-:W-:Y:S04]  /*17160*/  STS.U16 [R2+0xc100], R25 ;  /* 0x00c1001902007388 */ /* 0x008fe80000000400 */
[----:B----4-:R-:W-:Y:S04]  /*17170*/  STS.U16 [R2+0xc200], R26 ;  /* 0x00c2001a02007388 */ /* 0x010fe80000000400 */
[----:B------:R0:W-:Y:S02]  /*17180*/  STS.U16 [R2+0x200], R0 ;  /* 0x0002000002007388 */ /* 0x0001e40000000400 */
[----:B0-----:R-:W-:-:S02]  /*17190*/  LOP3.LUT R0, R2, 0x10, RZ, 0x3c, !PT ;  /* 0x0000001002007812 */ /* 0x001fc400078e3cff */
[----:B--2---:R0:W-:Y:S04]  /*171a0*/  STS.U16 [R2+0x100], R29 ;  /* 0x0001001d02007388 */ /* 0x0041e80000000400 */
[----:B0-----:R-:W2:Y:S01]  /*171b0*/  LDL.LU R29, [R1+0x3e98] ;  /* 0x003e9800011d7983 */ /* 0x001ea20000300800 */
[----:B------:R-:W3:Y:S02]  /*171c0*/  LDL.LU R25, [R1+0x10] ;  /* 0x0000100001197983 */ /* 0x000ee40000300800 */
[----:B------:R0:W-:Y:S02]  /*171d0*/  STL [R1+0x3e94], R0 ;  /* 0x003e940001007387 */ /* 0x0001e40000100800 */
[----:B0-----:R-:W4:Y:S01]  /*171e0*/  LDL.LU R0, [R1+0xc] ;  /* 0x00000c0001007983 */ /* 0x001f220000300800 */
[----:B------:R-:W2:Y:S03]  /*171f0*/  LDL.LU R26, [R1+0x374] ;  /* 0x00037400011a7983 */ /* 0x000ea60000300800 */
[----:B------:R-:W-:Y:S04]  /*17200*/  STS.U16 [R2+0xc300], R27 ;  /* 0x00c3001b02007388 */ /* 0x000fe80000000400 */
        /* <DEDUP_REMOVED lines=23> */
[----:B--2---:R0:W-:Y:S04]  /*17380*/  STL [R1+0x3e90], R26 ;  /* 0x003e901a01007387 */ /* 0x0041e80000100800 */
[----:B0-----:R-:W2:Y:S01]  /*17390*/  LDL.LU R26, [R1+0x378] ;  /* 0x00037800011a7983 */ /* 0x001ea20000300800 */
[----:B------:R-:W2:Y:S02]  /*173a0*/  LDL.LU R27, [R1+0x370] ;  /* 0x00037000011b7983 */ /* 0x000ea40000300800 */
[----:B------:R-:W2:Y:S02]  /*173b0*/  LDL.LU R3, [R1+0x36c] ;  /* 0x00036c0001037983 */ /* 0x000ea40000300800 */
[----:B------:R-:W2:Y:S01]  /*173c0*/  LDL.LU R4, [R1+0x2e4] ;  /* 0x0002e40001047983 */ /* 0x000ea20000300800 */
[----:B------:R-:W2:Y:S01]  /*173d0*/  LDL.LU R7, [R1+0x2e0] ;  /* 0x0002e00001077983 */ /* 0x000ea20000300800 */
        /* <DEDUP_REMOVED lines=15> */
[----:B------:R-:W2:Y:S04]  /*174d0*/  LDL.LU R20, [R1+0xc0] ;  /* 0x0000c00001147983 */ /* 0x000ea80000300800 */
[----:B------:R0:W-:Y:S01]  /*174e0*/  STS.U16 [R2+0xe100], R29 ;  /* 0x00e1001d02007388 */ /* 0x0001e20000000400 */
[----:B------:R-:W2:Y:S03]  /*174f0*/  LDL.LU R21, [R1+0xbc] ;  /* 0x0000bc0001157983 */ /* 0x000ea60000300800 */
[----:B---3--:R1:W-:Y:S04]  /*17500*/  STS.U16 [R2+0xe200], R25 ;  /* 0x00e2001902007388 */ /* 0x0083e80000000400 */
[----:B----4-:R3:W-:Y:S04]  /*17510*/  STS.U16 [R2+0xe300], R0 ;  /* 0x00e3000002007388 */ /* 0x0107e80000000400 */
[----:B0-----:R-:W4:Y:S01]  /*17520*/  LDL.LU R29, [R1+0x68] ;  /* 0x00006800011d7983 */ /* 0x001f220000300800 */
[----:B------:R-:W2:Y:S02]  /*17530*/  LDL.LU R22, [R1+0x64] ;  /* 0x0000640001167983 */ /* 0x000ea40000300800 */
[----:B------:R-:W2:Y:S02]  /*17540*/  LDL.LU R23, [R1+0x60] ;  /* 0x0000600001177983 */ /* 0x000ea40000300800 */
[----:B------:R-:W2:Y:S01]  /*17550*/  LDL.LU R24, [R1+0x5c] ;  /* 0x00005c0001187983 */ /* 0x000ea20000300800 */
[----:B-1----:R-:W2:Y:S01]  /*17560*/  LDL.LU R25, [R1+0x4] ;  /* 0x0000040001197983 */ /* 0x002ea20000300800 */
[----:B---3--:R-:W2:Y:S02]  /*17570*/  LDL.LU R0, [R1+0x3e94] ;  /* 0x003e940001007983 */ /* 0x008ea40000300800 */
[----:B------:R-:W3:Y:S01]  /*17580*/  LDL.LU R2, [R1+0x2e8] ;  /* 0x0002e80001027983 */ /* 0x000ee20000300800 */
[----:B--2---:R0:W-:Y:S04]  /*17590*/  STS.U16 [R0+0x400], R26 ;  /* 0x0004001a00007388 */ /* 0x0041e80000000400 */
[----:B0-----:R-:W2:Y:S04]  /*175a0*/  LDL.LU R26, [R1+0x3e90] ;  /* 0x003e9000011a7983 */ /* 0x001ea80000300800 */
[----:B--2---:R0:W-:Y:S01]  /*175b0*/  STS.U16 [R0+0x500], R26 ;  /* 0x0005001a00007388 */ /* 0x0041e20000000400 */
[----:B------:R1:W-:Y:S02]  /*175c0*/  STS.U16 [R0+0x600], R27 ;  /* 0x0006001b00007388 */ /* 0x0003e40000000400 */
[----:B------:R2:W-:Y:S02]  /*175d0*/  STS.U16 [R0+0x700], R3 ;  /* 0x0007000300007388 */ /* 0x0005e40000000400 */
[----:B---3--:R-:W-:Y:S01]  /*175e0*/  STS.U16 [R0+0x2400], R2 ;  /* 0x0024000200007388 */ /* 0x008fe20000000400 */
[----:B------:R-:W-:Y:S01]  /*175f0*/  STS.U16 [R0+0x2500], R4 ;  /* 0x0025000400007388 */ /* 0x000fe20000000400 */
[----:B------:R-:W-:Y:S02]  /*17600*/  STS.U16 [R0+0x2600], R7 ;  /* 0x0026000700007388 */ /* 0x000fe40000000400 */
[----:B------:R-:W-:Y:S02]  /*17610*/  STS.U16 [R0+0x2700], R6 ;  /* 0x0027000600007388 */ /* 0x000fe40000000400 */
[----:B------:R-:W-:Y:S01]  /*17620*/  STS.U16 [R0+0x4400], R28 ;  /* 0x0044001c00007388 */ /* 0x000fe20000000400 */
[----:B------:R-:W-:Y:S04]  /*17630*/  STS.U16 [R0+0x4500], R5 ;  /* 0x0045000500007388 */ /* 0x000fe80000000400 */
[----:B0-----:R-:W3:Y:S01]  /*17640*/  LDL.LU R26, [R1+0x3e8c] ;  /* 0x003e8c00011a7983 */ /* 0x001ee20000300800 */
[----:B-1----:R-:W3:Y:S02]  /*17650*/  LDL.LU R27, [R1+0x3e88] ;  /* 0x003e8800011b7983 */ /* 0x002ee40000300800 */
[----:B--2---:R-:W2:Y:S02]  /*17660*/  LDL.LU R3, [R1+0x3e84] ;  /* 0x003e840001037983 */ /* 0x004ea40000300800 */
[----:B------:R-:W-:Y:S01]  /*17670*/  STS.U16 [R0+0x4600], R8 ;  /* 0x0046000800007388 */ /* 0x000fe20000000400 */
[----:B------:R-:W-:Y:S01]  /*17680*/  STS.U16 [R0+0x4700], R9 ;  /* 0x0047000900007388 */ /* 0x000fe20000000400 */
[----:B------:R-:W-:Y:S02]  /*17690*/  STS.U16 [R0+0x6400], R10 ;  /* 0x0064000a00007388 */ /* 0x000fe40000000400 */
[----:B------:R-:W-:Y:S02]  /*176a0*/  STS.U16 [R0+0x6500], R11 ;  /* 0x0065000b00007388 */ /* 0x000fe40000000400 */
        /* <DEDUP_REMOVED lines=9> */
[----:B------:R0:W-:Y:S04]  /*17740*/  STS.U16 [R0+0xa700], R21 ;  /* 0x00a7001500007388 */ /* 0x0001e80000000400 */
[----:B0-----:R-:W3:Y:S01]  /*17750*/  LDL.LU R21, [R1+0x368] ;  /* 0x0003680001157983 */ /* 0x001ee20000300800 */
[----:B----4-:R0:W-:Y:S03]  /*17760*/  STS.U16 [R0+0xc400], R29 ;  /* 0x00c4001d00007388 */ /* 0x0101e60000000400 */
[----:B0-----:R-:W0:Y:S01]  /*17770*/  S2R R29, SR_TID.X ;  /* 0x00000000001d7919 */ /* 0x001e220000002100 */
[----:B------:R-:W-:Y:S02]  /*17780*/  STS.U16 [R0+0xc500], R22 ;  /* 0x00c5001600007388 */ /* 0x000fe40000000400 */
[----:B------:R-:W-:Y:S02]  /*17790*/  STS.U16 [R0+0xc600], R23 ;  /* 0x00c6001700007388 */ /* 0x000fe40000000400 */
[----:B------:R-:W-:Y:S01]  /*177a0*/  STS.U16 [R0+0xc700], R24 ;  /* 0x00c7001800007388 */ /* 0x000fe20000000400 */
[----:B------:R-:W-:Y:S01]  /*177b0*/  STS.U16 [R0+0xe400], R25 ;  /* 0x00e4001900007388 */ /* 0x000fe20000000400 */
[----:B0-----:R-:W-:-:S03]  /*177c0*/  LOP3.LUT R29, R29, 0x7f, RZ, 0xc0, !PT ;  /* 0x0000007f1d1d7812 */ /* 0x001fc600078ec0ff */
[----:B--2---:R-:W-:Y:S01]  /*177d0*/  STS.U16 [R0+0xe500], R3 ;  /* 0x00e5000300007388 */ /* 0x004fe20000000400 */
[----:B---3--:R0:W-:Y:S02]  /*177e0*/  STS.U16 [R0+0xe600], R27 ;  /* 0x00e6001b00007388 */ /* 0x0081e40000000400 */
[----:B0-----:R-:W-:Y:S02]  /*177f0*/  IMAD.SHL.U32 R0, R29, 0x2, RZ ;  /* 0x000000021d007824 */ /* 0x001fe400078e00ff */
[----:B------:R-:W0:Y:S04]  /*17800*/  S2R R29, SR_TID.X ;  /* 0x00000000001d7919 */ /* 0x000e280000002100 */
[----:B------:R0:W-:Y:S01]  /*17810*/  STL [R1+0x3e80], R21 ;  /* 0x003e801501007387 */ /* 0x0001e20000100800 */
[----:B------:R-:W2:Y:S02]  /*17820*/  LDL.LU R22, [R1+0x364] ;  /* 0x0003640001167983 */ /* 0x000ea40000300800 */
[----:B------:R-:W3:Y:S02]  /*17830*/  LDL.LU R23, [R1+0x360] ;  /* 0x0003600001177983 */ /* 0x000ee40000300800 */
[----:B------:R-:W4:Y:S01]  /*17840*/  LDL.LU R24, [R1+0x35c] ;  /* 0x00035c0001187983 */ /* 0x000f220000300800 */
        /* <DEDUP_REMOVED lines=9> */
[----:B0-----:R-:W-:-:S03]  /*178e0*/  LOP3.LUT R21, R29, 0x7f, RZ, 0xc0, !PT ;  /* 0x0000007f1d157812 */ /* 0x001fc600078ec0ff */
[----:B------:R-:W2:Y:S01]  /*178f0*/  LDL.LU R11, [R1+0x1b0] ;  /* 0x0001b000010b7983 */ /* 0x000ea20000300800 */
[----:B------:R-:W2:Y:S03]  /*17900*/  LDL.LU R12, [R1+0x15c] ;  /* 0x00015c00010c7983 */ /* 0x000ea60000300800 */
[----:B------:R-:W2:Y:S01]  /*17910*/  LDL.LU R13, [R1+0x158] ;  /* 0x00015800010d7983 */ /* 0x000ea20000300800 */
[----:B------:R-:W2:Y:S02]  /*17920*/  LDL.LU R14, [R1+0x154] ;  /* 0x00015400010e7983 */ /* 0x000ea40000300800 */
[----:B------:R-:W2:Y:S02]  /*17930*/  LDL.LU R15, [R1+0x150] ;  /* 0x00015000010f7983 */ /* 0x000ea40000300800 */
[----:B------:R-:W-:Y:S01]  /*17940*/  IMAD.SHL.U32 R21, R21, 0x2, RZ ;  /* 0x0000000215157824 */ /* 0x000fe200078e00ff */
[----:B------:R-:W2:Y:S01]  /*17950*/  LDL.LU R16, [R1+0xb8] ;  /* 0x0000b80001107983 */ /* 0x000ea20000300800 */
[----:B------:R-:W2:Y:S02]  /*17960*/  LDL.LU R17, [R1+0xb4] ;  /* 0x0000b40001117983 */ /* 0x000ea40000300800 */
[----:B------:R-:W2:Y:S02]  /*17970*/  LDL.LU R18, [R1+0xb0] ;  /* 0x0000b00001127983 */ /* 0x000ea40000300800 */
[----:B------:R-:W2:Y:S01]  /*17980*/  LDL.LU R19, [R1+0xac] ;  /* 0x0000ac0001137983 */ /* 0x000ea20000300800 */
[----:B------:R-:W2:Y:S01]  /*17990*/  LDL.LU R20, [R1+0x58] ;  /* 0x0000580001147983 */ /* 0x000ea20000300800 */
[----:B------:R-:W-:Y:S01]  /*179a0*/  LOP3.LUT R21, R21, 0x10, RZ, 0x3c, !PT ;  /* 0x0000001015157812 */ /* 0x000fe200078e3cff */
[----:B------:R-:W2:Y:S02]  /*179b0*/  LDL.LU R25, [R1+0x54] ;  /* 0x0000540001197983 */ /* 0x000ea40000300800 */
[----:B------:R-:W2:Y:S01]  /*179c0*/  LDL.LU R3, [R1+0x50] ;  /* 0x0000500001037983 */ /* 0x000ea20000300800 */
[----:B------:R-:W2:Y:S01]  /*179d0*/  LDL.LU R29, [R1+0x3c] ;  /* 0x00003c00011d7983 */ /* 0x000ea20000300800 */
[----:B------:R0:W-:Y:S03]  /*179e0*/  STL [R1+0x3df4], R27 ;  /* 0x003df41b01007387 */ /* 0x0001e60000100800 */
[----:B------:R1:W-:Y:S04]  /*179f0*/  STS.U16 [R21+0xe700], R26 ;  /* 0x00e7001a15007388 */ /* 0x0003e80000000400 */
[----:B0-----:R-:W2:Y:S01]  /*17a00*/  LDL.LU R27, [R1+0x2d4] ;  /* 0x0002d400011b7983 */ /* 0x001ea20000300800 */
[----:B-1----:R-:W2:Y:S02]  /*17a10*/  LDL.LU R21, [R1+0x3e80] ;  /* 0x003e800001157983 */ /* 0x002ea40000300800 */
[----:B------:R0:W-:Y:S01]  /*17a20*/  STL [R1+0x3df8], R26 ;  /* 0x003df81a01007387 */ /* 0x0001e20000100800 */
[----:B------:R-:W-:Y:S01]  /*17a30*/  LOP3.LUT R0, R0, 0x20, RZ, 0x3c, !PT ;  /* 0x0000002000007812 */ /* 0x000fe200078e3cff */
[----:B0-----:R-:W4:Y:S04]  /*17a40*/  LDL.LU R26, [R1+0x2d8] ;  /* 0x0002d800011a7983 */ /* 0x001f280000300800 */
[----:B--2---:R0:W-:Y:S01]  /*17a50*/  STS.U16 [R0+0x800], R21 ;  /* 0x0008001500007388 */ /* 0x0041e20000000400 */
[----:B------:R1:W-:Y:S02]  /*17a60*/  STS.U16 [R0+0x900], R22 ;  /* 0x0009001600007388 */ /* 0x0003e40000000400 */
[----:B---3--:R2:W-:Y:S02]  /*17a70*/  STS.U16 [R0+0xa00], R23 ;  /* 0x000a001700007388 */ /* 0x0085e40000000400 */
[----:B----4-:R3:W-:Y:S01]  /*17a80*/  STS.U16 [R0+0xb00], R24 ;  /* 0x000b001800007388 */ /* 0x0107e20000000400 */
[----:B0-----:R-:W4:Y:S01]  /*17a90*/  LDL.LU R21, [R1+0x3e7c] ;  /* 0x003e7c0001157983 */ /* 0x001f220000300800 */
[----:B-1----:R-:W4:Y:S02]  /*17aa0*/  LDL.LU R22, [R1+0x3e78] ;  /* 0x003e780001167983 */ /* 0x002f240000300800 */
[----:B--2---:R-:W2:Y:S01]  /*17ab0*/  LDL.LU R23, [R1+0x3e74] ;  /* 0x003e740001177983 */ /* 0x004ea20000300800 */
[----:B---3--:R-:W3:Y:S04]  /*17ac0*/  LDL.LU R24, [R1+0x3e70] ;  /* 0x003e700001187983 */ /* 0x008ee80000300800 */
        /* <DEDUP_REMOVED lines=11> */
[----:B------:R0:W-:Y:S01]  /*17b80*/  STS.U16 [R0+0x6b00], R11 ;  /* 0x006b000b00007388 */ /* 0x0001e20000000400 */
[----:B------:R-:W-:Y:S01]  /*17b90*/  STS.U16 [R0+0x8800], R12 ;  /* 0x0088000c00007388 */ /* 0x000fe20000000400 */
[----:B------:R-:W-:Y:S02]  /*17ba0*/  STS.U16 [R0+0x8900], R13 ;  /* 0x0089000d00007388 */ /* 0x000fe40000000400 */
[----:B------:R-:W-:Y:S02]  /*17bb0*/  STS.U16 [R0+0x8a00], R14 ;  /* 0x008a000e00007388 */ /* 0x000fe40000000400 */
[----:B------:R-:W-:Y:S01]  /*17bc0*/  STS.U16 [R0+0x8b00], R15 ;  /* 0x008b000f00007388 */ /* 0x000fe20000000400 */
[----:B------:R-:W-:Y:S01]  /*17bd0*/  STS.U16 [R0+0xa800], R16 ;  /* 0x00a8001000007388 */ /* 0x000fe20000000400 */
[----:B------:R-:W-:Y:S02]  /*17be0*/  STS.U16 [R0+0xa900], R17 ;  /* 0x00a9001100007388 */ /* 0x000fe40000000400 */
[----:B------:R-:W-:Y:S01]  /*17bf0*/  STS.U16 [R0+0xaa00], R18 ;  /* 0x00aa001200007388 */ /* 0x000fe20000000400 */
[----:B---3--:R-:W-:Y:S01]  /*17c00*/  STL [R1+0x3e18], R24 ;  /* 0x003e181801007387 */ /* 0x008fe20000100800 */
[----:B0-----:R-:W3:Y:S02]  /*17c10*/  LDL.LU R11, [R1+0x358] ;  /* 0x00035800010b7983 */ /* 0x001ee40000300800 */
[----:B------:R-:W-:Y:S02]  /*17c20*/  STS.U16 [R0+0xab00], R19 ;  /* 0x00ab001300007388 */ /* 0x000fe40000000400 */
[----:B------:R-:W-:Y:S01]  /*17c30*/  STS.U16 [R0+0xc800], R20 ;  /* 0x00c8001400007388 */ /* 0x000fe20000000400 */
[----:B------:R-:W-:Y:S01]  /*17c40*/  STS.U16 [R0+0xc900], R25 ;  /* 0x00c9001900007388 */ /* 0x000fe20000000400 */
[----:B------:R0:W-:Y:S03]  /*17c50*/  STS.U16 [R0+0xca00], R3 ;  /* 0x00ca000300007388 */ /* 0x0001e60000000400 */
[----:B0-----:R-:W0:Y:S01]  /*17c60*/  S2R R3, SR_TID.X ;  /* 0x0000000000037919 */ /* 0x001e220000002100 */
[----:B------:R1:W-:Y:S02]  /*17c70*/  STS.U16 [R0+0xcb00], R29 ;  /* 0x00cb001d00007388 */ /* 0x0003e40000000400 */
[----:B------:R0:W-:Y:S02]  /*17c80*/  STS.U16 [R0+0xe800], R24 ;  /* 0x00e8001800007388 */ /* 0x0001e40000000400 */
[C---:B0-----:R-:W-:Y:S01]  /*17c90*/  LOP3.LUT R20, R3.reuse, 0x7f, RZ, 0xc0, !PT ;  /* 0x0000007f03147812 */ /* 0x041fe200078ec0ff */
[----:B------:R-:W-:Y:S01]  /*17ca0*/  LOP3.LUT R3, R3, 0x7f, RZ, 0xc0, !PT ;  /* 0x0000007f03037812 */ /* 0x000fe200078ec0ff */
[----:B---3--:R0:W-:Y:S01]  /*17cb0*/  STL [R1+0x3e6c], R11 ;  /* 0x003e6c0b01007387 */ /* 0x0081e20000100800 */
[----:B------:R-:W3:Y:S02]  /*17cc0*/  LDL.LU R12, [R1+0x354] ;  /* 0x00035400010c7983 */ /* 0x000ee40000300800 */
[----:B------:R-:W3:Y:S02]  /*17cd0*/  LDL.LU R16, [R1+0x350] ;  /* 0x0003500001107983 */ /* 0x000ee40000300800 */
[----:B------:R-:W3:Y:S01]  /*17ce0*/  LDL.LU R17, [R1+0x34c] ;  /* 0x00034c0001117983 */ /* 0x000ee20000300800 */
[----:B------:R-:W3:Y:S01]  /*17cf0*/  LDL.LU R18, [R1+0x2b8] ;  /* 0x0002b80001127983 */ /* 0x000ee20000300800 */
[----:B------:R-:W3:Y:S02]  /*17d00*/  LDL.LU R19, [R1+0x2b4] ;  /* 0x0002b40001137983 */ /* 0x000ee40000300800 */
[----:B-1----:R-:W3:Y:S02]  /*17d10*/  LDL.LU R29, [R1+0x2b0] ;  /* 0x0002b000011d7983 */ /* 0x002ee40000300800 */
        /* <DEDUP_REMOVED lines=8> */
[----:B0-----:R-:W-:Y:S01]  /*17da0*/  IMAD.SHL.U32 R11, R3, 0x2, RZ ;  /* 0x00000002030b7824 */ /* 0x001fe200078e00ff */
[----:B------:R-:W3:Y:S01]  /*17db0*/  LDL.LU R28, [R1+0x144] ;  /* 0x00014400011c7983 */ /* 0x000ee20000300800 */
[----:B------:R-:W3:Y:S02]  /*17dc0*/  LDL.LU R5, [R1+0x140] ;  /* 0x0001400001057983 */ /* 0x000ee40000300800 */
[----:B------:R-:W3:Y:S02]  /*17dd0*/  LDL.LU R8, [R1+0xa8] ;  /* 0x0000a80001087983 */ /* 0x000ee40000300800 */
[----:B------:R-:W3:Y:S01]  /*17de0*/  LDL.LU R9, [R1+0xa4] ;  /* 0x0000a40001097983 */ /* 0x000ee20000300800 */
[----:B------:R-:W3:Y:S01]  /*17df0*/  LDL.LU R10, [R1+0xa0] ;  /* 0x0000a000010a7983 */ /* 0x000ee20000300800 */
[----:B------:R-:W-:Y:S01]  /*17e00*/  LOP3.LUT R11, R11, 0x20, RZ, 0x3c, !PT ;  /* 0x000000200b0b7812 */ /* 0x000fe200078e3cff */
[----:B------:R-:W3:Y:S02]  /*17e10*/  LDL.LU R14, [R1+0x9c] ;  /* 0x00009c00010e7983 */ /* 0x000ee40000300800 */
[----:B------:R-:W3:Y:S01]  /*17e20*/  LDL.LU R15, [R1+0x38] ;  /* 0x00003800010f7983 */ /* 0x000ee20000300800 */
[----:B------:R-:W3:Y:S01]  /*17e30*/  LDL.LU R25, [R1+0x34] ;  /* 0x0000340001197983 */ /* 0x000ee20000300800 */
[----:B------:R-:W3:Y:S03]  /*17e40*/  LDL.LU R3, [R1+0x30] ;  /* 0x0000300001037983 */ /* 0x000ee60000300800 */
[----:B--2---:R-:W-:Y:S01]  /*17e50*/  STS.U16 [R11+0xe900], R23 ;  /* 0x00e900170b007388 */ /* 0x004fe20000000400 */
[----:B------:R0:W-:Y:S02]  /*17e60*/  STL [R1+0x3e1c], R23 ;  /* 0x003e1c1701007387 */ /* 0x0001e40000100800 */
[----:B----4-:R-:W-:Y:S02]  /*17e70*/  STS.U16 [R11+0xea00], R22 ;  /* 0x00ea00160b007388 */ /* 0x010fe40000000400 */
[----:B------:R-:W-:Y:S01]  /*17e80*/  STS.U16 [R11+0xeb00], R21 ;  /* 0x00eb00150b007388 */ /* 0x000fe20000000400 */
[----:B0-----:R-:W2:Y:S01]  /*17e90*/  LDL.LU R23, [R1+0x224] ;  /* 0x0002240001177983 */ /* 0x001ea20000300800 */
[----:B------:R0:W-:Y:S03]  /*17ea0*/  STL [R1+0x3e20], R22 ;  /* 0x003e201601007387 */ /* 0x0001e60000100800 */
[----:B0-----:R-:W3:Y:S01]  /*17eb0*/  LDL.LU R22, [R1+0x228] ;  /* 0x0002280001167983 */ /* 0x001ee20000300800 */
[----:B------:R-:W2:Y:S02]  /*17ec0*/  LDL.LU R11, [R1+0x3e6c] ;  /* 0x003e6c00010b7983 */ /* 0x000ea40000300800 */
[----:B------:R0:W-:Y:S02]  /*17ed0*/  STL [R1+0x3e24], R21 ;  /* 0x003e241501007387 */ /* 0x0001e40000100800 */
[----:B------:R-:W-:Y:S01]  /*17ee0*/  IMAD.SHL.U32 R13, R20, 0x2, RZ ;  /* 0x00000002140d7824 */ /* 0x000fe200078e00ff */
[----:B0-----:R-:W3:Y:S04]  /*17ef0*/  LDL.LU R21, [R1+0x2ac] ;  /* 0x0002ac0001157983 */ /* 0x001ee80000300800 */
[----:B------:R-:W-:-:S05]  /*17f00*/  LOP3.LUT R13, R13, 0x30, RZ, 0x3c, !PT ;  /* 0x000000300d0d7812 */ /* 0x000fca00078e3cff */
[----:B--2---:R0:W-:Y:S01]  /*17f10*/  STS.U16 [R13+0xc00], R11 ;  /* 0x000c000b0d007388 */ /* 0x0041e20000000400 */
[----:B---3--:R1:W-:Y:S03]  /*17f20*/  STS.U16 [R13+0xd00], R12 ;  /* 0x000d000c0d007388 */ /* 0x0083e60000000400 */
[----:B------:R2:W-:Y:S01]  /*17f30*/  STS.U16 [R13+0xe00], R16 ;  /* 0x000e00100d007388 */ /* 0x0005e20000000400 */
[----:B------:R3:W-:Y:S03]  /*17f40*/  STS.U16 [R13+0xf00], R17 ;  /* 0x000f00110d007388 */ /* 0x0007e60000000400 */
[----:B------:R3:W-:Y:S01]  /*17f50*/  STS.U16 [R13+0x2c00], R18 ;  /* 0x002c00120d007388 */ /* 0x0007e20000000400 */
[----:B------:R3:W-:Y:S03]  /*17f60*/  STS.U16 [R13+0x2d00], R19 ;  /* 0x002d00130d007388 */ /* 0x0007e60000000400 */
[----:B0-----:R-:W4:Y:S04]  /*17f70*/  LDL.LU R11, [R1+0x3e68] ;  /* 0x003e6800010b7983 */ /* 0x001f280000300800 */
[----:B-1----:R-:W4:Y:S01]  /*17f80*/  LDL.LU R12, [R1+0x3e64] ;  /* 0x003e6400010c7983 */ /* 0x002f220000300800 */
[----:B--2---:R-:W2:Y:S02]  /*17f90*/  LDL.LU R16, [R1+0x3e60] ;  /* 0x003e600001107983 */ /* 0x004ea40000300800 */
[----:B---3--:R-:W3:Y:S01]  /*17fa0*/  LDL.LU R17, [R1+0x3e5c] ;  /* 0x003e5c0001117983 */ /* 0x008ee20000300800 */
[----:B------:R-:W2:Y:S01]  /*17fb0*/  LDL.LU R18, [R1+0x3e58] ;  /* 0x003e580001127983 */ /* 0x000ea20000300800 */
[----:B------:R-:W2:Y:S03]  /*17fc0*/  LDL.LU R19, [R1+0x3e54] ;  /* 0x003e540001137983 */ /* 0x000ea60000300800 */
[----:B------:R0:W-:Y:S04]  /*17fd0*/  STS.U16 [R13+0x2e00], R29 ;  /* 0x002e001d0d007388 */ /* 0x0001e80000000400 */
[----:B0-----:R-:W2:Y:S01]  /*17fe0*/  LDL.LU R29, [R1+0x3e50] ;  /* 0x003e5000011d7983 */ /* 0x001ea20000300800 */
        /* <DEDUP_REMOVED lines=16> */
[----:B------:R0:W-:Y:S02]  /*180f0*/  STS.U16 [R13+0xaf00], R14 ;  /* 0x00af000e0d007388 */ /* 0x0001e40000000400 */
[----:B------:R-:W-:Y:S02]  /*18100*/  STS.U16 [R13+0xcc00], R15 ;  /* 0x00cc000f0d007388 */ /* 0x000fe40000000400 */
[----:B------:R-:W-:Y:S01]  /*18110*/  STS.U16 [R13+0xcd00], R25 ;  /* 0x00cd00190d007388 */ /* 0x000fe20000000400 */
[----:B------:R1:W-:Y:S04]  /*18120*/  STS.U16 [R13+0xce00], R3 ;  /* 0x00ce00030d007388 */ /* 0x0003e80000000400 */
[----:B0-----:R-:W3:Y:S01]  /*18130*/  LDL.LU R14, [R1+0x348] ;  /* 0x00034800010e7983 */ /* 0x001ee20000300800 */
[----:B-1----:R-:W3:Y:S02]  /*18140*/  LDL.LU R3, [R1+0x344] ;  /* 0x0003440001037983 */ /* 0x002ee40000300800 */
[----:B------:R-:W-:Y:S01]  /*18150*/  IMAD.SHL.U32 R2, R20, 0x2, RZ ;  /* 0x0000000214027824 */ /* 0x000fe200078e00ff */
[----:B--2---:R0:W-:Y:S04]  /*18160*/  STS.U16 [R13+0xcf00], R29 ;  /* 0x00cf001d0d007388 */ /* 0x0041e80000000400 */
[----:B0-----:R-:W2:Y:S01]  /*18170*/  LDL.LU R29, [R1+0x340] ;  /* 0x00034000011d7983 */ /* 0x001ea20000300800 */
[----:B------:R-:W4:Y:S02]  /*18180*/  LDL.LU R21, [R1+0x29c] ;  /* 0x00029c0001157983 */ /* 0x000f240000300800 */
[----:B------:R-:W4:Y:S02]  /*18190*/  LDL.LU R22, [R1+0x218] ;  /* 0x0002180001167983 */ /* 0x000f240000300800 */
[----:B------:R-:W4:Y:S01]  /*181a0*/  LDL.LU R25, [R1+0x214] ;  /* 0x0002140001197983 */ /* 0x000f220000300800 */
[----:B------:R-:W4:Y:S01]  /*181b0*/  LDL.LU R23, [R1+0x210] ;  /* 0x0002100001177983 */ /* 0x000f220000300800 */
        /* <DEDUP_REMOVED lines=11> */
[----:B------:R-:W-:Y:S04]  /*18270*/  STS.U16 [R13+0xec00], R19 ;  /* 0x00ec00130d007388 */ /* 0x000fe80000000400 */
[----:B------:R0:W-:Y:S01]  /*18280*/  STL [R1+0x3e2c], R19 ;  /* 0x003e2c1301007387 */ /* 0x0001e20000100800 */
[----:B------:R-:W-:Y:S02]  /*18290*/  STS.U16 [R13+0xed00], R18 ;  /* 0x00ed00120d007388 */ /* 0x000fe40000000400 */
[----:B---3--:R-:W-:Y:S01]  /*182a0*/  STS.U16 [R13+0xee00], R17 ;  /* 0x00ee00110d007388 */ /* 0x008fe20000000400 */
[----:B------:R-:W-:Y:S04]  /*182b0*/  STS.U16 [R13+0xef00], R16 ;  /* 0x00ef00100d007388 */ /* 0x000fe80000000400 */
[----:B0-----:R-:W3:Y:S01]  /*182c0*/  LDL.LU R19, [R1+0x2a0] ;  /* 0x0002a00001137983 */ /* 0x001ee20000300800 */
[----:B------:R0:W-:Y:S03]  /*182d0*/  STL [R1+0x3e30], R18 ;  /* 0x003e301201007387 */ /* 0x0001e60000100800 */
[----:B0-----:R-:W3:Y:S01]  /*182e0*/  LDL.LU R18, [R1+0x2a4] ;  /* 0x0002a40001127983 */ /* 0x001ee20000300800 */
[----:B------:R-:W3:Y:S02]  /*182f0*/  LDL.LU R10, [R1+0x8c] ;  /* 0x00008c00010a7983 */ /* 0x000ee40000300800 */
[----:B------:R-:W3:Y:S02]  /*18300*/  LDL.LU R15, [R1+0x28] ;  /* 0x00002800010f7983 */ /* 0x000ee40000300800 */
[----:B------:R-:W3:Y:S01]  /*18310*/  LDL.LU R20, [R1+0x24] ;  /* 0x0000240001147983 */ /* 0x000ee20000300800 */
[----:B------:R0:W-:Y:S04]  /*18320*/  STL [R1+0x3e34], R17 ;  /* 0x003e341101007387 */ /* 0x0001e80000100800 */
[----:B0-----:R-:W3:Y:S01]  /*18330*/  LDL.LU R17, [R1+0x2a8] ;  /* 0x0002a80001117983 */ /* 0x001ee20000300800 */
[----:B------:R-:W3:Y:S02]  /*18340*/  LDL.LU R13, [R1+0x3e4c] ;  /* 0x003e4c00010d7983 */ /* 0x000ee40000300800 */
[----:B------:R0:W-:Y:S02]  /*18350*/  STL [R1+0x3e38], R16 ;  /* 0x003e381001007387 */ /* 0x0001e40000100800 */
[----:B0-----:R-:W3:Y:S01]  /*18360*/  LDL.LU R16, [R1+0x33c] ;  /* 0x00033c0001107983 */ /* 0x001ee20000300800 */
[----:B------:R-:W-:-:S05]  /*18370*/  LOP3.LUT R2, R2, 0x40, RZ, 0x3c, !PT ;  /* 0x0000004002027812 */ /* 0x000fca00078e3cff */
[----:B------:R0:W-:Y:S01]  /*18380*/  STS.U16 [R2+0x1000], R14 ;  /* 0x0010000e02007388 */ /* 0x0001e20000000400 */
[----:B------:R1:W-:Y:S03]  /*18390*/  STS.U16 [R2+0x1100], R3 ;  /* 0x0011000302007388 */ /* 0x0003e60000000400 */
[----:B0-----:R-:W4:Y:S01]  /*183a0*/  LDL.LU R14, [R1+0x3e48] ;  /* 0x003e4800010e7983 */ /* 0x001f220000300800 */
[----:B-1----:R-:W4:Y:S03]  /*183b0*/  LDL.LU R3, [R1+0x3e44] ;  /* 0x003e440001037983 */ /* 0x002f260000300800 */
[----:B--2---:R0:W-:Y:S04]  /*183c0*/  STS.U16 [R2+0x1200], R29 ;  /* 0x0012001d02007388 */ /* 0x0041e80000000400 */
[----:B0-----:R-:W2:Y:S04]  /*183d0*/  LDL.LU R29, [R1+0x3e40] ;  /* 0x003e4000011d7983 */ /* 0x001ea80000300800 */
[----:B---3--:R-:W-:Y:S01]  /*183e0*/  STS.U16 [R2+0x1300], R16 ;  /* 0x0013001002007388 */ /* 0x008fe20000000400 */
[----:B------:R-:W-:Y:S02]  /*183f0*/  STS.U16 [R2+0x3000], R17 ;  /* 0x0030001102007388 */ /* 0x000fe40000000400 */
[----:B------:R-:W-:Y:S02]  /*18400*/  STS.U16 [R2+0x3100], R18 ;  /* 0x0031001202007388 */ /* 0x000fe40000000400 */
[----:B------:R-:W-:Y:S01]  /*18410*/  STS.U16 [R2+0x3200], R19 ;  /* 0x0032001302007388 */ /* 0x000fe20000000400 */
[----:B----4-:R-:W-:Y:S01]  /*18420*/  STS.U16 [R2+0x3300], R21 ;  /* 0x0033001502007388 */ /* 0x010fe20000000400 */
[----:B------:R-:W-:Y:S02]  /*18430*/  STS.U16 [R2+0x5000], R22 ;  /* 0x0050001602007388 */ /* 0x000fe40000000400 */
[----:B------:R0:W-:Y:S02]  /*18440*/  STS.U16 [R2+0x5100], R25 ;  /* 0x0051001902007388 */ /* 0x0001e40000000400 */
[----:B0-----:R-:W3:Y:S01]  /*18450*/  LDL.LU R25, [R1+0x1c] ;  /* 0x00001c0001197983 */ /* 0x001ee20000300800 */
[----:B------:R-:W4:Y:S02]  /*18460*/  LDL.LU R16, [R1+0x334] ;  /* 0x0003340001107983 */ /* 0x000f240000300800 */
        /* <DEDUP_REMOVED lines=11> */
[----:B------:R-:W-:Y:S03]  /*18520*/  STS.U16 [R2+0xb100], R9 ;  /* 0x00b1000902007388 */ /* 0x000fe60000000400 */
[----:B----4-:R0:W-:Y:S04]  /*18530*/  STL [R1+0x3e3c], R16 ;  /* 0x003e3c1001007387 */ /* 0x0101e80000100800 */
[----:B0-----:R-:W4:Y:S04]  /*18540*/  LDL.LU R16, [R1+0x338] ;  /* 0x0003380001107983 */ /* 0x001f280000300800 */
[----:B--2---:R0:W-:Y:S01]  /*18550*/  STS.U16 [R2+0xb200], R29 ;  /* 0x00b2001d02007388 */ /* 0x0041e20000000400 */
[----:B------:R-:W2:Y:S03]  /*18560*/  LDL.LU R17, [R1+0x330] ;  /* 0x0003300001117983 */ /* 0x000ea60000300800 */
[----:B0-----:R-:W0:Y:S01]  /*18570*/  S2R R29, SR_TID.X ;  /* 0x00000000001d7919 */ /* 0x001e220000002100 */
[----:B------:R-:W-:Y:S02]  /*18580*/  STS.U16 [R2+0xb300], R10 ;  /* 0x00b3000a02007388 */ /* 0x000fe40000000400 */
[----:B------:R-:W-:Y:S02]  /*18590*/  STS.U16 [R2+0xd000], R15 ;  /* 0x00d0000f02007388 */ /* 0x000fe40000000400 */
[----:B------:R-:W-:Y:S01]  /*185a0*/  STS.U16 [R2+0xd100], R20 ;  /* 0x00d1001402007388 */ /* 0x000fe20000000400 */
[----:B------:R-:W2:Y:S04]  /*185b0*/  LDL.LU R18, [R1+0x32c] ;  /* 0x00032c0001127983 */ /* 0x000ea80000300800 */
[----:B------:R1:W-:Y:S01]  /*185c0*/  STS.U16 [R2+0xd200], R3 ;  /* 0x00d2000302007388 */ /* 0x0003e20000000400 */
[----:B------:R-:W2:Y:S03]  /*185d0*/  LDL.LU R19, [R1+0x298] ;  /* 0x0002980001137983 */ /* 0x000ea60000300800 */
[----:B-1----:R-:W2:Y:S01]  /*185e0*/  LDL.LU R3, [R1+0x294] ;  /* 0x0002940001037983 */ /* 0x002ea20000300800 */
        /* <DEDUP_REMOVED lines=8> */
[----:B0-----:R-:W-:Y:S01]  /*18670*/  LOP3.LUT R29, R29, 0x7f, RZ, 0xc0, !PT ;  /* 0x0000007f1d1d7812 */ /* 0x001fe200078ec0ff */
[----:B------:R-:W2:Y:S02]  /*18680*/  LDL.LU R24, [R1+0x180] ;  /* 0x0001800001187983 */ /* 0x000ea40000300800 */
[----:B------:R-:W2:Y:S01]  /*18690*/  LDL.LU R5, [R1+0x11c] ;  /* 0x00011c0001057983 */ /* 0x000ea20000300800 */
[----:B------:R-:W2:Y:S04]  /*186a0*/  LDL.LU R8, [R1+0x114] ;  /* 0x0001140001087983 */ /* 0x000ea80000300800 */
[----:B---3--:R0:W-:Y:S01]  /*186b0*/  STS.U16 [R2+0xd300], R25 ;  /* 0x00d3001902007388 */ /* 0x0081e20000000400 */
[----:B------:R-:W-:-:S02]  /*186c0*/  IMAD.SHL.U32 R26, R29, 0x2, RZ ;  /* 0x000000021d1a7824 */ /* 0x000fc400078e00ff */
[----:B------:R-:W4:Y:S02]  /*186d0*/  LDL.LU R9, [R1+0x10c] ;  /* 0x00010c0001097983 */ /* 0x000f240000300800 */
[----:B------:R-:W-:Y:S01]  /*186e0*/  STS.U16 [R2+0xf000], R14 ;  /* 0x00f0000e02007388 */ /* 0x000fe20000000400 */
[----:B------:R-:W2:Y:S04]  /*186f0*/  LDL.LU R10, [R1+0x104] ;  /* 0x00010400010a7983 */ /* 0x000ea80000300800 */
[----:B------:R-:W-:Y:S01]  /*18700*/  STS.U16 [R2+0xf100], R13 ;  /* 0x00f1000d02007388 */ /* 0x000fe20000000400 */
[----:B------:R-:W-:Y:S01]  /*18710*/  LOP3.LUT R26, R26, 0x50, RZ, 0x3c, !PT ;  /* 0x000000501a1a7812 */ /* 0x000fe200078e3cff */
[----:B------:R-:W2:Y:S02]  /*18720*/  LDL.LU R15, [R1+0x88] ;  /* 0x00008800010f7983 */ /* 0x000ea40000300800 */
[----:B------:R-:W-:Y:S01]  /*18730*/  STS.U16 [R2+0xf200], R12 ;  /* 0x00f2000c02007388 */ /* 0x000fe20000000400 */
[----:B------:R-:W2:Y:S04]  /*18740*/  LDL.LU R20, [R1+0x84] ;  /* 0x0000840001147983 */ /* 0x000ea80000300800 */
[----:B------:R1:W-:Y:S01]  /*18750*/  STS.U16 [R2+0xf300], R11 ;  /* 0x00f3000b02007388 */ /* 0x0003e20000000400 */
[----:B0-----:R-:W2:Y:S03]  /*18760*/  LDL.LU R25, [R1+0x80] ;  /* 0x0000800001197983 */ /* 0x001ea60000300800 */
[----:B-1----:R-:W2:Y:S01]  /*18770*/  LDL.LU R2, [R1+0x7c] ;  /* 0x00007c0001027983 */ /* 0x002ea20000300800 */
[----:B------:R-:W2:Y:S03]  /*18780*/  LDL.LU R4, [R1+0x8] ;  /* 0x0000080001047983 */ /* 0x000ea60000300800 */
[----:B----4-:R0:W-:Y:S04]  /*18790*/  STS.U16 [R26+0x1400], R16 ;  /* 0x001400101a007388 */ /* 0x0101e80000000400 */
[----:B0-----:R-:W4:Y:S04]  /*187a0*/  LDL.LU R16, [R1+0x3e3c] ;  /* 0x003e3c0001107983 */ /* 0x001f280000300800 */
[----:B----4-:R0:W-:Y:S01]  /*187b0*/  STS.U16 [R26+0x1500], R16 ;  /* 0x001500101a007388 */ /* 0x0101e20000000400 */
[----:B--2---:R1:W-:Y:S02]  /*187c0*/  STS.U16 [R26+0x1600], R17 ;  /* 0x001600111a007388 */ /* 0x0043e40000000400 */
[----:B------:R2:W-:Y:S02]  /*187d0*/  STS.U16 [R26+0x1700], R18 ;  /* 0x001700121a007388 */ /* 0x0005e40000000400 */
[----:B------:R4:W-:Y:S01]  /*187e0*/  STS.U16 [R26+0x3400], R19 ;  /* 0x003400131a007388 */ /* 0x0009e20000000400 */
[----:B------:R4:W-:Y:S04]  /*187f0*/  STS.U16 [R26+0x3500], R3 ;  /* 0x003500031a007388 */ /* 0x0009e80000000400 */
[----:B0-----:R-:W4:Y:S01]  /*18800*/  LDL.LU R16, [R1+0x3e38] ;  /* 0x003e380001107983 */ /* 0x001f220000300800 */
[----:B-1----:R-:W4:Y:S02]  /*18810*/  LDL.LU R17, [R1+0x3e34] ;  /* 0x003e340001117983 */ /* 0x002f240000300800 */
[----:B--2---:R-:W2:Y:S02]  /*18820*/  LDL.LU R18, [R1+0x3e30] ;  /* 0x003e300001127983 */ /* 0x004ea40000300800 */
[----:B----4-:R-:W4:Y:S01]  /*18830*/  LDL.LU R19, [R1+0x3e2c] ;  /* 0x003e2c0001137983 */ /* 0x010f220000300800 */
[----:B------:R-:W2:Y:S04]  /*18840*/  LDL.LU R3, [R1+0x3e28] ;  /* 0x003e280001037983 */ /* 0x000ea80000300800 */
[----:B------:R0:W-:Y:S01]  /*18850*/  STS.U16 [R26+0x3600], R27 ;  /* 0x0036001b1a007388 */ /* 0x0001e20000000400 */
[----:B------:R1:W-:Y:S02]  /*18860*/  STS.U16 [R26+0x3700], R0 ;  /* 0x003700001a007388 */ /* 0x0003e40000000400 */
[----:B------:R-:W-:Y:S02]  /*18870*/  STS.U16 [R26+0x5400], R7 ;  /* 0x005400071a007388 */ /* 0x000fe40000000400 */
[----:B------:R1:W-:Y:S01]  /*18880*/  STS.U16 [R26+0x5500], R6 ;  /* 0x005500061a007388 */ /* 0x0003e20000000400 */
[----:B------:R1:W-:Y:S04]  /*18890*/  STS.U16 [R26+0x5600], R28 ;  /* 0x0056001c1a007388 */ /* 0x0003e80000000400 */
[----:B0-----:R-:W4:Y:S01]  /*188a0*/  LDL.LU R27, [R1+0x328] ;  /* 0x00032800011b7983 */ /* 0x001f220000300800 */
[----:B-1----:R-:W4:Y:S03]  /*188b0*/  LDL.LU R0, [R1+0x320] ;  /* 0x0003200001007983 */ /* 0x002f260000300800 */
[----:B------:R-:W4:Y:S01]  /*188c0*/  LDL.LU R6, [R1+0x318] ;  /* 0x0003180001067983 */ /* 0x000f220000300800 */
[----:B------:R-:W4:Y:S03]  /*188d0*/  LDL.LU R7, [R1+0x310] ;  /* 0x0003100001077983 */ /* 0x000f260000300800 */
[----:B------:R-:W4:Y:S04]  /*188e0*/  LDL.LU R28, [R1+0x288] ;  /* 0x00028800011c7983 */ /* 0x000f280000300800 */
[----:B--2---:R0:W-:Y:S01]  /*188f0*/  STS.U16 [R26+0x5700], R3 ;  /* 0x005700031a007388 */ /* 0x0041e20000000400 */
[----:B------:R1:W-:Y:S02]  /*18900*/  STS.U16 [R26+0x7400], R21 ;  /* 0x007400151a007388 */ /* 0x0003e40000000400 */
[----:B------:R2:W-:Y:S02]  /*18910*/  STS.U16 [R26+0x7500], R22 ;  /* 0x007500161a007388 */ /* 0x0005e40000000400 */
[----:B------:R4:W-:Y:S01]  /*18920*/  STS.U16 [R26+0x7600], R23 ;  /* 0x007600171a007388 */ /* 0x0009e20000000400 */
[----:B------:R4:W-:Y:S01]  /*18930*/  STS.U16 [R26+0x7700], R24 ;  /* 0x007700181a007388 */ /* 0x0009e20000000400 */
[----:B------:R4:W-:Y:S03]  /*18940*/  STS.U16 [R26+0x9400], R5 ;  /* 0x009400051a007388 */ /* 0x0009e60000000400 */
[----:B0-----:R-:W3:Y:S01]  /*18950*/  LDL.LU R3, [R1+0x280] ;  /* 0x0002800001037983 */ /* 0x001ee20000300800 */
[----:B-1----:R-:W3:Y:S02]  /*18960*/  LDL.LU R21, [R1+0x3e24] ;  /* 0x003e240001157983 */ /* 0x002ee40000300800 */
[----:B--2---:R-:W2:Y:S02]  /*18970*/  LDL.LU R22, [R1+0x3e20] ;  /* 0x003e200001167983 */ /* 0x004ea40000300800 */
[----:B----4-:R-:W4:Y:S01]  /*18980*/  LDL.LU R23, [R1+0x3e1c] ;  /* 0x003e1c0001177983 */ /* 0x010f220000300800 */
[----:B------:R-:W2:Y:S01]  /*18990*/  LDL.LU R24, [R1+0x3e18] ;  /* 0x003e180001187983 */ /* 0x000ea20000300800 */
[----:B------:R-:W2:Y:S03]  /*189a0*/  LDL.LU R5, [R1+0x3e14] ;  /* 0x003e140001057983 */ /* 0x000ea60000300800 */
[----:B------:R0:W-:Y:S01]  /*189b0*/  STS.U16 [R26+0x9500], R8 ;  /* 0x009500081a007388 */ /* 0x0001e20000000400 */
[----:B------:R1:W-:Y:S02]  /*189c0*/  STS.U16 [R26+0x9600], R9 ;  /* 0x009600091a007388 */ /* 0x0003e40000000400 */
[----:B------:R1:W-:Y:S02]  /*189d0*/  STS.U16 [R26+0x9700], R10 ;  /* 0x0097000a1a007388 */ /* 0x0003e40000000400 */
[----:B------:R1:W-:Y:S01]  /*189e0*/  STS.U16 [R26+0xb400], R15 ;  /* 0x00b4000f1a007388 */ /* 0x0003e20000000400 */
[----:B------:R1:W-:Y:S01]  /*189f0*/  STS.U16 [R26+0xb500], R20 ;  /* 0x00b500141a007388 */ /* 0x0003e20000000400 */
[----:B------:R1:W-:Y:S03]  /*18a00*/  STS.U16 [R26+0xb600], R25 ;  /* 0x00b600191a007388 */ /* 0x0003e60000000400 */
[----:B0-----:R-:W2:Y:S01]  /*18a10*/  LDL.LU R8, [R1+0x3e10] ;  /* 0x003e100001087983 */ /* 0x001ea20000300800 */
[----:B-1----:R-:W2:Y:S03]  /*18a20*/  LDL.LU R9, [R1+0x3e0c] ;  /* 0x003e0c0001097983 */ /* 0x002ea60000300800 */
[----:B------:R-:W2:Y:S01]  /*18a30*/  LDL.LU R10, [R1+0x3e08] ;  /* 0x003e0800010a7983 */ /* 0x000ea20000300800 */
[----:B------:R-:W2:Y:S03]  /*18a40*/  LDL.LU R15, [R1+0x3e04] ;  /* 0x003e0400010f7983 */ /* 0x000ea60000300800 */
[----:B------:R-:W2:Y:S01]  /*18a50*/  LDL.LU R20, [R1+0x3e00] ;  /* 0x003e000001147983 */ /* 0x000ea20000300800 */
[----:B------:R-:W2:Y:S03]  /*18a60*/  LDL.LU R25, [R1+0x3dfc] ;  /* 0x003dfc0001197983 */ /* 0x000ea60000300800 */
[----:B------:R-:W-:Y:S01]  /*18a70*/  STS.U16 [R26+0xb700], R2 ;  /* 0x00b700021a007388 */ /* 0x000fe20000000400 */
[----:B------:R-:W-:-:S02]  /*18a80*/  IMAD.SHL.U32 R29, R29, 0x2, RZ ;  /* 0x000000021d1d7824 */ /* 0x000fc400078e00ff */
[----:B------:R0:W-:Y:S03]  /*18a90*/  STS.U16 [R26+0xd400], R4 ;  /* 0x00d400041a007388 */ /* 0x0001e60000000400 */
[----:B------:R-:W-:Y:S01]  /*18aa0*/  LOP3.LUT R29, R29, 0x60, RZ, 0x3c, !PT ;  /* 0x000000601d1d7812 */ /* 0x000fe200078e3cff */
[----:B0-----:R-:W3:Y:S01]  /*18ab0*/  LDL R4, [R1+0x19c0] ;  /* 0x0019c00001047983 */ /* 0x001ee20000100800 */
[----:B------:R-:W3:Y:S03]  /*18ac0*/  LDL.LU R2, [R1+0x19b8] ;  /* 0x0019b80001027983 */ /* 0x000ee60000300800 */
[----:B--2---:R-:W-:Y:S01]  /*18ad0*/  STS.U16 [R26+0xd500], R25 ;  /* 0x00d500191a007388 */ /* 0x004fe20000000400 */
[----:B------:R-:W-:Y:S02]  /*18ae0*/  STS.U16 [R26+0xd600], R20 ;  /* 0x00d600141a007388 */ /* 0x000fe40000000400 */
[----:B------:R-:W-:Y:S02]  /*18af0*/  STS.U16 [R26+0xd700], R15 ;  /* 0x00d7000f1a007388 */ /* 0x000fe40000000400 */
[----:B------:R-:W-:Y:S01]  /*18b00*/  STS.U16 [R26+0xf400], R10 ;  /* 0x00f4000a1a007388 */ /* 0x000fe20000000400 */
[----:B------:R-:W-:Y:S01]  /*18b10*/  STS.U16 [R26+0xf500], R9 ;  /* 0x00f500091a007388 */ /* 0x000fe20000000400 */
[----:B------:R-:W-:Y:S02]  /*18b20*/  STS.U16 [R26+0xf600], R8 ;  /* 0x00f600081a007388 */ /* 0x000fe40000000400 */
[----:B------:R0:W-:Y:S02]  /*18b30*/  STS.U16 [R26+0xf700], R5 ;  /* 0x00f700051a007388 */ /* 0x0001e40000000400 */
[----:B------:R1:W-:Y:S01]  /*18b40*/  STS.U16 [R29+0x1800], R27 ;  /* 0x0018001b1d007388 */ /* 0x0003e20000000400 */
[----:B------:R2:W-:Y:S01]  /*18b50*/  STS.U16 [R29+0x1900], R0 ;  /* 0x001900001d007388 */ /* 0x0005e20000000400 */
[----:B------:R2:W-:Y:S02]  /*18b60*/  STS.U16 [R29+0x1a00], R6 ;  /* 0x001a00061d007388 */ /* 0x0005e40000000400 */
[----:B------:R3:W-:Y:S02]  /*18b70*/  STS.U16 [R29+0x1b00], R7 ;  /* 0x001b00071d007388 */ /* 0x0007e40000000400 */
[----:B------:R3:W-:Y:S01]  /*18b80*/  STS.U16 [R29+0x3800], R28 ;  /* 0x0038001c1d007388 */ /* 0x0007e20000000400 */
[----:B0-----:R-:W4:Y:S01]  /*18b90*/  LDL.LU R26, [R1+0x3df8] ;  /* 0x003df800011a7983 */ /* 0x001f220000300800 */
[----:B------:R-:W4:Y:S02]  /*18ba0*/  LDL.LU R5, [R1+0x270] ;  /* 0x0002700001057983 */ /* 0x000f240000300800 */
[----:B-1----:R-:W4:Y:S02]  /*18bb0*/  LDL.LU R27, [R1+0x3df4] ;  /* 0x003df400011b7983 */ /* 0x002f240000300800 */
[----:B--2---:R-:W2:Y:S01]  /*18bc0*/  LDL.LU R0, [R1+0x3df0] ;  /* 0x003df00001007983 */ /* 0x004ea20000300800 */
[----:B------:R-:W2:Y:S01]  /*18bd0*/  LDL.LU R6, [R1+0x3dec] ;  /* 0x003dec0001067983 */ /* 0x000ea20000300800 */
[----:B---3--:R-:W3:Y:S02]  /*18be0*/  LDL.LU R7, [R1+0x3de8] ;  /* 0x003de80001077983 */ /* 0x008ee40000300800 */
[----:B------:R-:W2:Y:S01]  /*18bf0*/  LDL.LU R28, [R1+0x3de4] ;  /* 0x003de400011c7983 */ /* 0x000ea20000300800 */
[----:B------:R0:W-:Y:S04]  /*18c00*/  STS.U16 [R29+0x3900], R3 ;  /* 0x003900031d007388 */ /* 0x0001e80000000400 */
[----:B0-----:R-:W2:Y:S04]  /*18c10*/  LDL.LU R3, [R1+0x3de0] ;  /* 0x003de00001037983 */ /* 0x001ea80000300800 */
[----:B--2---:R0:W-:Y:S04]  /*18c20*/  STS.U16 [R29+0x3a00], R3 ;  /* 0x003a00031d007388 */ /* 0x0041e80000000400 */
[----:B0-----:R-:W2:Y:S01]  /*18c30*/  LDL.LU R3, [R1+0x3ddc] ;  /* 0x003ddc0001037983 */ /* 0x001ea20000300800 */
[----:B----4-:R0:W-:Y:S02]  /*18c40*/  STS.U16 [R29+0x3b00], R5 ;  /* 0x003b00051d007388 */ /* 0x0101e40000000400 */
[----:B0-----:R-:W-:Y:S01]  /*18c50*/  @!P0 IMAD.MOV.U32 R5, RZ, RZ, R2 ;  /* 0x000000ffff058224 */ /* 0x001fe200078e0002 */
[----:B------:R-:W4:Y:S01]  /*18c60*/  LDL.LU R29, [R1+0x3dd8] ;  /* 0x003dd800011d7983 */ /* 0x000f220000300800 */
[----:B------:R-:W-:Y:S01]  /*18c70*/  STL [R1+0x1a0c], R2 ;  /* 0x001a0c0201007387 */ /* 0x000fe20000100800 */
[----:B--2---:R-:W-:-:S06]  /*18c80*/  PRMT R3, RZ, 0x7610, R3 ;  /* 0x00007610ff037816 */ /* 0x004fcc0000000003 */
[----:B------:R0:W2:Y:S04]  /*18c90*/  @!P0 LDG.E.U16 R3, [R4.64] ;  /* 0x0000000604038981 */ /* 0x0000a8000c1e1500 */
[----:B0-----:R-:W2:Y:S04]  /*18ca0*/  LDL R4, [R1+0x17d8] ;  /* 0x0017d80001047983 */ /* 0x001ea80000100800 */
[----:B------:R-:W2:Y:S01]  /*18cb0*/  LDL R5, [R1+0x17f4] ;  /* 0x0017f40001057983 */ /* 0x000ea20000100800 */
[----:B----4-:R-:W-:Y:S02]  /*18cc0*/  PRMT R29, RZ, 0x7610, R29 ;  /* 0x00007610ff1d7816 */ /* 0x010fe4000000001d */
[----:B--2---:R-:W-:-:S04]  /*18cd0*/  @!P0 LOP3.LUT R5, R5, R4, RZ, 0x3c, !PT ;  /* 0x0000000405058212 */ /* 0x004fc800078e3cff */
[----:B------:R-:W-:-:S04]  /*18ce0*/  @!P0 LOP3.LUT R4, R5, R4, RZ, 0x3c, !PT ;  /* 0x0000000405048212 */ /* 0x000fc800078e3cff */
[----:B------:R-:W-:-:S05]  /*18cf0*/  @!P0 LOP3.LUT R5, R5, R4, RZ, 0x3c, !PT ;  /* 0x0000000405058212 */ /* 0x000fca00078e3cff */
[----:B------:R-:W2:Y:S04]  /*18d00*/  @!P0 LDG.E.U16 R29, [R4.64] ;  /* 0x00000006041d8981 */ /* 0x000ea8000c1e1500 */
[----:B------:R-:W-:Y:S04]  /*18d10*/  STL [R1+0x3cec], R3 ;  /* 0x003cec0301007387 */ /* 0x000fe80000100800 */
[----:B--2---:R0:W-:Y:S04]  /*18d20*/  STL [R1+0xb4], R29 ;  /* 0x0000b41d01007387 */ /* 0x0041e80000100800 */
[----:B0-----:R-:W2:Y:S01]  /*18d30*/  LDL.LU R29, [R1+0x3dd4] ;  /* 0x003dd400011d7983 */ /* 0x001ea20000300800 */
[----:B------:R-:W4:Y:S02]  /*18d40*/  LDL R4, [R1+0x17e4] ;  /* 0x0017e40001047983 */ /* 0x000f240000100800 */
[----:B------:R-:W4:Y:S01]  /*18d50*/  LDL R5, [R1+0x18f8] ;  /* 0x0018f80001057983 */ /* 0x000f220000100800 */
[----:B------:R-:W-:-:S02]  /*18d60*/  PRMT R28, RZ, 0x7610, R28 ;  /* 0x00007610ff1c7816 */ /* 0x000fc4000000001c */
[----:B----4-:R-:W-:-:S04]  /*18d70*/  @!P0 LOP3.LUT R5, R5, R4, RZ, 0x3c, !PT ;  /* 0x0000000405058212 */ /* 0x010fc800078e3cff */
[----:B------:R-:W-:-:S04]  /*18d80*/  @!P0 LOP3.LUT R4, R5, R4, RZ, 0x3c, !PT ;  /* 0x0000000405048212 */ /* 0x000fc800078e3cff */
[----:B------:R-:W-:-:S05]  /*18d90*/  @!P0 LOP3.LUT R5, R5, R4, RZ, 0x3c, !PT ;  /* 0x0000000405058212 */ /* 0x000fca00078e3cff */
[----:B------:R-:W4:Y:S04]  /*18da0*/  @!P0 LDG.E.U16 R28, [R4.64] ;  /* 0x00000006041c8981 */ /* 0x000f28000c1e1500 */
[----:B----4-:R0:W-:Y:S04]  /*18db0*/  STL [R1+0xb0], R28 ;  /* 0x0000b01c01007387 */ /* 0x0101e80000100800 */
[----:B0-----:R-:W4:Y:S01]  /*18dc0*/  LDL.LU R28, [R1+0x3dd0] ;  /* 0x003dd000011c7983 */ /* 0x001f220000300800 */
[----:B------:R-:W3:Y:S02]  /*18dd0*/  LDL R4, [R1+0x18dc] ;  /* 0x0018dc0001047983 */ /* 0x000ee40000100800 */
[----:B------:R-:W3:Y:S01]  /*18de0*/  LDL R5, [R1+0x18e0] ;  /* 0x0018e00001057983 */ /* 0x000ee20000100800 */
[----:B--2---:R-:W-:-:S02]  /*18df0*/  PRMT R29, RZ, 0x7610, R29 ;  /* 0x00007610ff1d7816 */ /* 0x004fc4000000001d */
[----:B---3--:R-:W-:-:S04]  /*18e00*/  @!P0 LOP3.LUT R5, R5, R4, RZ, 0x3c, !PT ;  /* 0x0000000405058212 */ /* 0x008fc800078e3cff */
[----:B------:R-:W-:-:S04]  /*18e10*/  @!P0 LOP3.LUT R4, R5, R4, RZ, 0x3c, !PT ;  /* 0x0000000405048212 */ /* 0x000fc800078e3cff */
[----:B------:R-:W-:-:S05]  /*18e20*/  @!P0 LOP3.LUT R5, R5, R4, RZ, 0x3c, !PT ;  /* 0x0000000405058212 */ /* 0x000fca00078e3cff */
[----:B------:R-:W2:Y:S04]  /*18e30*/  @!P0 LDG.E.U16 R29, [R4.64] ;  /* 0x00000006041d8981 */ /* 0x000ea8000c1e1500 */
[----:B--2---:R0:W-:Y:S04]  /*18e40*/  STL [R1+0xa8], R29 ;  /* 0x0000a81d01007387 */ /* 0x0041e80000100800 */
[----:B0-----:R-:W2:Y:S01]  /*18e50*/  LDL.LU R29, [R1+0x3dcc] ;  /* 0x003dcc00011d7983 */ /* 0x001ea20000300800 */
[----:B------:R-:W3:Y:S02]  /*18e60*/  LDL R4, [R1+0x18bc] ;  /* 0x0018bc0001047983 */ /* 0x000ee40000100800 */
[----:B------:R-:W3:Y:S01]  /*18e70*/  LDL R5, [R1+0x18c0] ;  /* 0x0018c00001057983 */ /* 0x000ee20000100800 */
[----:B----4-:R-:W-:-:S02]  /*18e80*/  PRMT R28, RZ, 0x7610, R28 ;  /* 0x00007610ff1c7816 */ /* 0x010fc4000000001c */
[----:B---3--:R-:W-:-:S04]  /*18e90*/  @!P0 LOP3.LUT R5, R5, R4, RZ, 0x3c, !PT ;  /* 0x0000000405058212 */ /* 0x008fc800078e3cff */
[----:B------:R-:W-:-:S04]  /*18ea0*/  @!P0 LOP3.LUT R4, R5, R4, RZ, 0x3c, !PT ;  /* 0x0000000405048212 */ /* 0x000fc800078e3cff */
[----:B------:R-:W-:-:S05]  /*18eb0*/  @!P0 LOP3.LUT R5, R5, R4, RZ, 0x3c, !PT ;  /* 0x0000000405058212 */ /* 0x000fca00078e3cff */
[----:B------:R-:W3:Y:S04]  /*18ec0*/  @!P0 LDG.E.U16 R28, [R4.64] ;  /* 0x00000006041c8981 */ /* 0x000ee8000c1e1500 */
[----:B---3--:R0:W-:Y:S04]  /*18ed0*/  STL [R1+0xa4], R28 ;  /* 0x0000a41c01007387 */ /* 0x0081e80000100800 */
[----:B0-----:R-:W3:Y:S01]  /*18ee0*/  LDL.LU R28, [R1+0x3dc8] ;  /* 0x003dc800011c7983 */ /* 0x001ee20000300800 */
[----:B------:R-:W4:Y:S02]  /*18ef0*/  LDL R4, [R1+0x189c] ;  /* 0x00189c0001047983 */ /* 0x000f240000100800 */
[----:B------:R-:W4:Y:S01]  /*18f00*/  LDL R5, [R1+0x18a0] ;  /* 0x0018a00001057983 */ /* 0x000f220000100800 */
[----:B--2---:R-:W-:-:S02]  /*18f10*/  PRMT R29, RZ, 0x7610, R29 ;  /* 0x00007610ff1d7816 */ /* 0x004fc4000000001d */
[----:B----4-:R-:W-:-:S04]  /*18f20*/  @!P0 LOP3.LUT R5, R5, R4, RZ, 0x3c, !PT ;  /* 0x0000000405058212 */ /* 0x010fc800078e3cff */
[----:B------:R-:W-:-:S04]  /*18f30*/  @!P0 LOP3.LUT R4, R5, R4, RZ, 0x3c, !PT ;  /* 0x0000000405048212 */ /* 0x000fc800078e3cff */
[----:B------:R-:W-:-:S05]  /*18f40*/  @!P0 LOP3.LUT R5, R5, R4, RZ, 0x3c, !PT ;  /* 0x0000000405058212 */ /* 0x000fca00078e3cff */
[----:B------:R-:W2:Y:S04]  /*18f50*/  @!P0 LDG.E.U16 R29, [R4.64] ;  /* 0x00000006041d8981 */ /* 0x000ea8000c1e1500 */
[----:B--2---:R0:W-:Y:S04]  /*18f60*/  STL [R1+0xa0], R29 ;  /* 0x0000a01d01007387 */ /* 0x0041e80000100800 */
[----:B0-----:R-:W2:Y:S01]  /*18f70*/  LDL.LU R29, [R1+0x3dc4] ;  /* 0x003dc400011d7983 */ /* 0x001ea20000300800 */
[----:B------:R-:W4:Y:S02]  /*18f80*/  LDL R4, [R1+0x187c] ;  /* 0x00187c0001047983 */ /* 0x000f240000100800 */
[----:B------:R-:W4:Y:S01]  /*18f90*/  LDL R5, [R1+0x1880] ;  /* 0x0018800001057983 */ /* 0x000f220000100800 */
[----:B---3--:R-:W-:-:S02]  /*18fa0*/  PRMT R28, RZ, 0x7610, R28 ;  /* 0x00007610ff1c7816 */ /* 0x008fc4000000001c */
[----:B----4-:R-:W-:-:S04]  /*18fb0*/  @!P0 LOP3.LUT R5, R5, R4, RZ, 0x3c, !PT ;  /* 0x0000000405058212 */ /* 0x010fc800078e3cff */
        /* <DEDUP_REMOVED lines=182> */
[----:B------:R0:W4:Y:S04]  /*19b20*/  @!P0 LDG.E.U16 R2, [R4.64] ;  /* 0x0000000604028981 */ /* 0x000128000c1e1500 */
[----:B0-----:R-:W3:Y:S04]  /*19b30*/  LDL R4, [R1+0x1908] ;  /* 0x0019080001047983 */ /* 0x001ee80000100800 */
[----:B------:R-:W3:Y:S01]  /*19b40*/  LDL R5, [R1+0x1944] ;  /* 0x0019440001057983 */ /* 0x000ee20000100800 */
[----:B--2---:R-:W-:Y:S02]  /*19b50*/  PRMT R29, RZ, 0x7610, R29 ;  /* 0x00007610ff1d7816 */ /* 0x004fe4000000001d */
[----:B---3--:R-:W-:-:S04]  /*19b60*/  @!P0 LOP3.LUT R5, R5, R4, RZ, 0x3c, !PT ;  /* 0x0000000405058212 */ /* 0x008fc800078e3cff */
[----:B------:R-:W-:-:S04]  /*19b70*/  @!P0 LOP3.LUT R4, R5, R4, RZ, 0x3c, !PT ;  /* 0x0000000405048212 */ /* 0x000fc800078e3cff */
[----:B------:R-:W-:-:S05]  /*19b80*/  @!P0 LOP3.LUT R5, R5, R4, RZ, 0x3c, !PT ;  /* 0x0000000405058212 */ /* 0x000fca00078e3cff */
[----:B------:R-:W2:Y:S04]  /*19b90*/  @!P0 LDG.E.U16 R29, [R4.64] ;  /* 0x00000006041d8981 */ /* 0x000ea8000c1e1500 */
[----:B----4-:R0:W-:Y:S04]  /*19ba0*/  STL [R1+0x3c], R2 ;  /* 0x00003c0201007387 */ /* 0x0101e80000100800 */
[----:B0-----:R-:W3:Y:S04]  /*19bb0*/  LDL R2, [R1+0x19c8] ;  /* 0x0019c80001027983 */ /* 0x001ee80000100800 */
        /* <DEDUP_REMOVED lines=16> */
[----:B----4-:R-:W-:Y:S04]  /*19cc0*/  STL [R1+0x3d14], R0 ;  /* 0x003d140001007387 */ /* 0x010fe80000100800 */
[----:B--2---:R0:W-:Y:S04]  /*19cd0*/  STL [R1+0x30], R29 ;  /* 0x0000301d01007387 */ /* 0x0041e80000100800 */
[----:B0-----:R-:W2:Y:S01]  /*19ce0*/  LDL.LU R29, [R1+0x3d6c] ;  /* 0x003d6c00011d7983 */ /* 0x001ea20000300800 */
[----:B------:R-:W3:Y:S02]  /*19cf0*/  LDL R4, [R1+0x1968] ;  /* 0x0019680001047983 */ /* 0x000ee40000100800 */
[----:B------:R-:W3:Y:S01]  /*19d00*/  LDL R5, [R1+0x19a4] ;  /* 0x0019a40001057983 */ /* 0x000ee20000100800 */
[----:B------:R-:W-:-:S02]  /*19d10*/  PRMT R28, RZ, 0x7610, R28 ;  /* 0x00007610ff1c7816 */ /* 0x000fc4000000001c */
        /* <DEDUP_REMOVED lines=12> */
[----:B------:R-:W2:Y:S01]  /*19de0*/  @!P0 LDG.E.U16 R29, [R4.64] ;  /* 0x00000006041d8981 */ /* 0x000ea2000c1e1500 */
[----:B---3--:R-:W-:-:S03]  /*19df0*/  PRMT R28, RZ, 0x7610, R28 ;  /* 0x00007610ff1c7816 */ /* 0x008fc6000000001c */
[----:B--2---:R0:W-:Y:S04]  /*19e00*/  STL [R1+0x28], R29 ;  /* 0x0000281d01007387 */ /* 0x0041e80000100800 */
[----:B0-----:R-:W2:Y:S01]  /*19e10*/  LDL.LU R29, [R1+0x3d64] ;  /* 0x003d6400011d7983 */ /* 0x001ea20000300800 */
[----:B------:R-:W3:Y:S02]  /*19e20*/  LDL R5, [R1+0x19a8] ;  /* 0x0019a80001057983 */ /* 0x000ee40000100800 */
[----:B------:R-:W-:Y:S02]  /*19e30*/  @!P0 IMAD.MOV.U32 R4, RZ, RZ, R2 ;  /* 0x000000ffff048224 */ /* 0x000fe400078e0002 */
[----:B------:R-:W4:Y:S04]  /*19e40*/  LDL.LU R2, [R1+0x19c4] ;  /* 0x0019c40001027983 */ /* 0x000f280000300800 */
[----:B---3--:R-:W3:Y:S04]  /*19e50*/  @!P0 LDG.E.U16 R28, [R4.64] ;  /* 0x00000006041c8981 */ /* 0x008ee8000c1e1500 */
[----:B---3--:R0:W-:Y:S04]  /*19e60*/  STL [R1+0x24], R28 ;  /* 0x0000241c01007387 */ /* 0x0081e80000100800 */
[----:B0-----:R-:W3:Y:S01]  /*19e70*/  LDL.LU R28, [R1+0x3d60] ;  /* 0x003d6000011c7983 */ /* 0x001ee20000300800 */
        /* <DEDUP_REMOVED lines=15> */
[----:B------:R0:W3:Y:S04]  /*19f70*/  @!P0 LDG.E.U16 R0, [R4.64] ;  /* 0x0000000604008981 */ /* 0x0000e8000c1e1500 */
[----:B0-----:R-:W3:Y:S04]  /*19f80*/  LDL R4, [R1+0x18cc] ;  /* 0x0018cc0001047983 */ /* 0x001ee80000100800 */
[----:B------:R-:W3:Y:S01]  /*19f90*/  LDL R5, [R1+0x18d0] ;  /* 0x0018d00001057983 */ /* 0x000ee20000100800 */
[----:B--2---:R-:W-:Y:S02]  /*19fa0*/  PRMT R29, RZ, 0x7610, R29 ;  /* 0x00007610ff1d7816 */ /* 0x004fe4000000001d */
[----:B---3--:R-:W-:-:S04]  /*19fb0*/  @!P0 LOP3.LUT R5, R5, R4, RZ, 0x3c, !PT ;  /* 0x0000000405058212 */ /* 0x008fc800078e3cff */
[----:B------:R-:W-:-:S04]  /*19fc0*/  @!P0 LOP3.LUT R4, R5, R4, RZ, 0x3c, !PT ;  /* 0x0000000405048212 */ /* 0x000fc800078e3cff */
[----:B------:R-:W-:-:S05]  /*19fd0*/  @!P0 LOP3.LUT R5, R5, R4, RZ, 0x3c, !PT ;  /* 0x0000000405058212 */ /* 0x000fca00078e3cff */
[----:B------:R-:W2:Y:S04]  /*19fe0*/  @!P0 LDG.E.U16 R29, [R4.64] ;  /* 0x00000006041d8981 */ /* 0x000ea8000c1e1500 */
[----:B------:R0:W-:Y:S04]  /*19ff0*/  STL [R1+0x1c], R0 ;  /* 0x00001c0001007387 */ /* 0x0001e80000100800 */
[----:B0-----:R-:W3:Y:S04]  /*1a000*/  LDL R0, [R1+0x1830] ;  /* 0x0018300001007983 */ /* 0x001ee80000100800 */
[----:B--2---:R0:W-:Y:S04]  /*1a010*/  STL [R1+0x18], R29 ;  /* 0x0000181d01007387 */ /* 0x0041e80000100800 */
[----:B0-----:R-:W2:Y:S01]  /*1a020*/  LDL.LU R29, [R1+0x3d58] ;  /* 0x003d5800011d7983 */ /* 0x001ea20000300800 */
[----:B------:R-:W2:Y:S02]  /*1a030*/  LDL R4, [R1+0x18ac] ;  /* 0x0018ac0001047983 */ /* 0x000ea40000100800 */
[----:B------:R-:W2:Y:S01]  /*1a040*/  LDL R5, [R1+0x18b0] ;  /* 0x0018b00001057983 */ /* 0x000ea20000100800 */
[----:B------:R-:W-:-:S02]  /*1a050*/  PRMT R28, RZ, 0x7610, R28 ;  /* 0x00007610ff1c7816 */ /* 0x000fc4000000001c */
[----:B--2---:R-:W-:-:S04]  /*1a060*/  @!P0 LOP3.LUT R5, R5, R4, RZ, 0x3c, !PT ;  /* 0x0000000405058212 */ /* 0x004fc800078e3cff */
[----:B------:R-:W-:-:S04]  /*1a070*/  @!P0 LOP3.LUT R4, R5, R4, RZ, 0x3c, !PT ;  /* 0x0000000405048212 */ /* 0x000fc800078e3cff */
[----:B------:R-:W-:-:S05]  /*1a080*/  @!P0 LOP3.LUT R5, R5, R4, RZ, 0x3c, !PT ;  /* 0x0000000405058212 */ /* 0x000fca00078e3cff */
[----:B------:R-:W2:Y:S04]  /*1a090*/  @!P0 LDG.E.U16 R28, [R4.64] ;  /* 0x00000006041c8981 */ /* 0x000ea8000c1e1500 */
        /* <DEDUP_REMOVED lines=26> */
[----:B------:R-:W2:Y:S01]  /*1a240*/  @!P0 LDG.E.U16 R29, [R4.64] ;  /* 0x00000006041d8981 */ /* 0x000ea2000c1e1500 */
[----:B------:R-:W-:-:S03]  /*1a250*/  PRMT R3, RZ, 0x7610, R3 ;  /* 0x00007610ff037816 */ /* 0x000fc60000000003 */
[----:B--2---:R0:W-:Y:S04]  /*1a260*/  STL [R1+0x8], R29 ;  /* 0x0000081d01007387 */ /* 0x0041e80000100800 */
[----:B0-----:R-:W2:Y:S01]  /*1a270*/  LDL.LU R29, [R1+0x3d48] ;  /* 0x003d4800011d7983 */ /* 0x001ea20000300800 */
[----:B------:R-:W2:Y:S02]  /*1a280*/  LDL R5, [R1+0x182c] ;  /* 0x00182c0001057983 */ /* 0x000ea40000100800 */
[----:B---3--:R-:W-:Y:S02]  /*1a290*/  @!P0 IMAD.MOV.U32 R4, RZ, RZ, R0 ;  /* 0x000000ffff048224 */ /* 0x008fe400078e0000 */
[----:B------:R-:W3:Y:S04]  /*1a2a0*/  LDL R0, [R1+0x196c] ;  /* 0x00196c0001007983 */ /* 0x000ee80000100800 */
[----:B--2---:R0:W2:Y:S04]  /*1a2b0*/  @!P0 LDG.E.U16 R3, [R4.64] ;  /* 0x0000000604038981 */ /* 0x0040a8000c1e1500 */
[----:B0-----:R-:W2:Y:S04]  /*1a2c0*/  LDL R4, [R1+0x1810] ;  /* 0x0018100001047983 */ /* 0x001ea80000100800 */
[----:B------:R-:W2:Y:S01]  /*1a2d0*/  LDL R5, [R1+0x190c] ;  /* 0x00190c0001057983 */ /* 0x000ea20000100800 */
[----:B------:R-:W-:-:S02]  /*1a2e0*/  PRMT R29, RZ, 0x7610, R29 ;  /* 0x00007610ff1d7816 */ /* 0x000fc4000000001d */
[----:B--2---:R-:W-:-:S04]  /*1a2f0*/  @!P0 LOP3.LUT R5, R5, R4, RZ, 0x3c, !PT ;  /* 0x0000000405058212 */ /* 0x004fc800078e3cff */
[----:B------:R-:W-:-:S04]  /*1a300*/  @!P0 LOP3.LUT R4, R5, R4, RZ, 0x3c, !PT ;  /* 0x0000000405048212 */ /* 0x000fc800078e3cff */
[----:B------:R-:W-:Y:S01]  /*1a310*/  @!P0 LOP3.LUT R5, R5, R4, RZ, 0x3c, !PT ;  /* 0x0000000405058212 */ /* 0x000fe200078e3cff */
[----:B------:R0:W-:Y:S04]  /*1a320*/  STL [R1+0x3cf0], R3 ;  /* 0x003cf00301007387 */ /* 0x0001e80000100800 */
[----:B------:R1:W2:Y:S01]  /*1a330*/  @!P0 LDG.E.U16 R29, [R4.64] ;  /* 0x00000006041d8981 */ /* 0x0002a2000c1e1500 */
[----:B------:R-:W-:-:S03]  /*1a340*/  PRMT R27, RZ, 0x7610, R27 ;  /* 0x00007610ff1b7816 */ /* 0x000fc6000000001b */
[----:B0-----:R-:W2:Y:S04]  /*1a350*/  LDL R3, [R1+0x194c] ;  /* 0x00194c0001037983 */ /* 0x001ea80000100800 */
[----:B-1----:R-:W2:Y:S04]  /*1a360*/  LDL R4, [R1+0x1800] ;  /* 0x0018000001047983 */ /* 0x002ea80000100800 */
[----:B------:R-:W2:Y:S02]  /*1a370*/  LDL R5, [R1+0x192c] ;  /* 0x00192c0001057983 */ /* 0x000ea40000100800 */
[----:B--2---:R-:W-:-:S04]  /*1a380*/  @!P0 LOP3.LUT R5, R5, R4, RZ, 0x3c, !PT ;  /* 0x0000000405058212 */ /* 0x004fc800078e3cff */
[----:B------:R-:W-:-:S04]  /*1a390*/  @!P0 LOP3.LUT R4, R5, R4, RZ, 0x3c, !PT ;  /* 0x0000000405048212 */ /* 0x000fc800078e3cff */
[----:B------:R-:W-:Y:S01]  /*1a3a0*/  @!P0 LOP3.LUT R5, R5, R4, RZ, 0x3c, !PT ;  /* 0x0000000405058212 */ /* 0x000fe200078e3cff */
[----:B------:R0:W-:Y:S04]  /*1a3b0*/  STL [R1+0x3cf4], R29 ;  /* 0x003cf41d01007387 */ /* 0x0001e80000100800 */
[----:B------:R1:W2:Y:S01]  /*1a3c0*/  @!P0 LDG.E.U16 R27, [R4.64] ;  /* 0x00000006041b8981 */ /* 0x0002a2000c1e1500 */
[----:B------:R-:W-:-:S03]  /*1a3d0*/  PRMT R26, RZ, 0x7610, R26 ;  /* 0x00007610ff1a7816 */ /* 0x000fc6000000001a */
[----:B0-----:R-:W3:Y:S04]  /*1a3e0*/  LDL R29, [R1+0x19ac] ;  /* 0x0019ac00011d7983 */ /* 0x001ee80000100800 */
[----:B-1----:R-:W3:Y:S01]  /*1a3f0*/  LDL R5, [R1+0x1910] ;  /* 0x0019100001057983 */ /* 0x002ee20000100800 */
[----:B------:R-:W-:-:S03]  /*1a400*/  @!P0 IMAD.MOV.U32 R4, RZ, RZ, R3 ;  /* 0x000000ffff048224 */ /* 0x000fc600078e0003 */
[----:B--2---:R0:W-:Y:S01]  /*1a410*/  STL [R1+0x3cf8], R27 ;  /* 0x003cf81b01007387 */ /* 0x0041e20000100800 */
[----:B------:R-:W-:Y:S01]  /*1a420*/  PRMT R25, RZ, 0x7610, R25 ;  /* 0x00007610ff197816 */ /* 0x000fe20000000019 */
[----:B------:R-:W2:Y:S02]  /*1a430*/  LDL R3, [R1+0x19d4] ;  /* 0x0019d40001037983 */ /* 0x000ea40000100800 */
[----:B---3--:R1:W3:Y:S04]  /*1a440*/  @!P0 LDG.E.U16 R26, [R4.64] ;  /* 0x00000006041a8981 */ /* 0x0082e8000c1e1500 */
[----:B0-----:R-:W2:Y:S04]  /*1a450*/  LDL R27, [R1+0x1970] ;  /* 0x00197000011b7983 */ /* 0x001ea80000100800 */
[----:B-1----:R-:W2:Y:S01]  /*1a460*/  LDL R5, [R1+0x1930] ;  /* 0x0019300001057983 */ /* 0x002ea20000100800 */
[----:B------:R-:W-:-:S03]  /*1a470*/  @!P0 IMAD.MOV.U32 R4, RZ, RZ, R0 ;  /* 0x000000ffff048224 */ /* 0x000fc600078e0000 */
[----:B---3--:R0:W-:Y:S01]  /*1a480*/  STL [R1+0x3cfc], R26 ;  /* 0x003cfc1a01007387 */ /* 0x0081e20000100800 */
[----:B------:R-:W-:Y:S01]  /*1a490*/  PRMT R24, RZ, 0x7610, R24 ;  /* 0x00007610ff187816 */ /* 0x000fe20000000018 */
[----:B------:R-:W3:Y:S02]  /*1a4a0*/  LDL R0, [R1+0x19b0] ;  /* 0x0019b00001007983 */ /* 0x000ee40000100800 */
[----:B--2---:R1:W2:Y:S04]  /*1a4b0*/  @!P0 LDG.E.U16 R25, [R4.64] ;  /* 0x0000000604198981 */ /* 0x0042a8000c1e1500 */
[----:B0-----:R-:W2:Y:S04]  /*1a4c0*/  LDL R26, [R1+0x1990] ;  /* 0x00199000011a7983 */ /* 0x001ea80000100800 */
[----:B-1----:R-:W2:Y:S04]  /*1a4d0*/  LDL R4, [R1+0x1950] ;  /* 0x0019500001047983 */ /* 0x002ea80000100800 */
[----:B------:R-:W2:Y:S01]  /*1a4e0*/  LDL R5, [R1+0x198c] ;  /* 0x00198c0001057983 */ /* 0x000ea20000100800 */
[----:B------:R-:W-:-:S02]  /*1a4f0*/  PRMT R23, RZ, 0x7610, R23 ;  /* 0x00007610ff177816 */ /* 0x000fc40000000017 */
[----:B------:R-:W-:Y:S02]  /*1a500*/  PRMT R22, RZ, 0x7610, R22 ;  /* 0x00007610ff167816 */ /* 0x000fe40000000016 */
[----:B--2---:R-:W-:-:S04]  /*1a510*/  @!P0 LOP3.LUT R5, R5, R4, RZ, 0x3c, !PT ;  /* 0x0000000405058212 */ /* 0x004fc800078e3cff */
[----:B------:R-:W-:-:S04]  /*1a520*/  @!P0 LOP3.LUT R4, R5, R4, RZ, 0x3c, !PT ;  /* 0x0000000405048212 */ /* 0x000fc800078e3cff */
[----:B------:R-:W-:-:S05]  /*1a530*/  @!P0 LOP3.LUT R5, R5, R4, RZ, 0x3c, !PT ;  /* 0x0000000405058212 */ /* 0x000fca00078e3cff */
[----:B------:R0:W2:Y:S02]  /*1a540*/  @!P0 LDG.E.U16 R24, [R4.64] ;  /* 0x0000000604188981 */ /* 0x0000a4000c1e1500 */
[----:B0-----:R-:W-:Y:S02]  /*1a550*/  @!P0 IMAD.MOV.U32 R4, RZ, RZ, R29 ;  /* 0x000000ffff048224 */ /* 0x001fe400078e001d */
[----:B------:R-:W-:-:S05]  /*1a560*/  @!P0 IMAD.MOV.U32 R5, RZ, RZ, R27 ;  /* 0x000000ffff058224 */ /* 0x000fca00078e001b */
[----:B------:R0:W2:Y:S02]  /*1a570*/  @!P0 LDG.E.U16 R23, [R4.64] ;  /* 0x0000000604178981 */ /* 0x0000a4000c1e1500 */
[----:B0-----:R-:W-:Y:S02]  /*1a580*/  @!P0 IMAD.MOV.U32 R4, RZ, RZ, R3 ;  /* 0x000000ffff048224 */ /* 0x001fe400078e0003 */
[----:B------:R-:W-:-:S05]  /*1a590*/  @!P0 IMAD.MOV.U32 R5, RZ, RZ, R26 ;  /* 0x000000ffff058224 */ /* 0x000fca00078e001a */
[----:B------:R4:W2:Y:S01]  /*1a5a0*/  @!P0 LDG.E.U16 R22, [R4.64] ;  /* 0x0000000604168981 */ /* 0x0008a2000c1e1500 */
[----:B------:R-:W-:-:S03]  /*1a5b0*/  PRMT R21, RZ, 0x7610, R21 ;  /* 0x00007610ff157816 */ /* 0x000fc60000000015 */
[----:B------:R-:W-:Y:S01]  /*1a5c0*/  STL [R1+0x3d00], R25 ;  /* 0x003d001901007387 */ /* 0x000fe20000100800 */
[----:B----4-:R-:W-:Y:S02]  /*1a5d0*/  @!P0 IMAD.MOV.U32 R4, RZ, RZ, R2 ;  /* 0x000000ffff048224 */ /* 0x010fe400078e0002 */
[----:B---3--:R-:W-:-:S05]  /*1a5e0*/  @!P0 IMAD.MOV.U32 R5, RZ, RZ, R0 ;  /* 0x000000ffff058224 */ /* 0x008fca00078e0000 */
[----:B------:R-:W3:Y:S04]  /*1a5f0*/  @!P0 LDG.E.U16 R21, [R4.64] ;  /* 0x0000000604158981 */ /* 0x000ee8000c1e1500 */
[----:B--2---:R-:W-:Y:S01]  /*1a600*/  STL [R1+0x3d04], R24 ;  /* 0x003d041801007387 */ /* 0x004fe20000100800 */
[----:B------:R-:W2:Y:S02]  /*1a610*/  LDL R29, [R1+0x17e8] ;  /* 0x0017e800011d7983 */ /* 0x000ea40000100800 */
[----:B------:R-:W4:Y:S01]  /*1a620*/  LDL R27, [R1+0x18fc] ;  /* 0x0018fc00011b7983 */ /* 0x000f220000100800 */
[----:B------:R0:W-:Y:S01]  /*1a630*/  STL [R1+0x3d08], R23 ;  /* 0x003d081701007387 */ /* 0x0001e20000100800 */
[----:B------:R-:W4:Y:S03]  /*1a640*/  LDL R26, [R1+0x18e4] ;  /* 0x0018e400011a7983 */ /* 0x000f260000100800 */
[----:B0-----:R-:W4:Y:S04]  /*1a650*/  LDL R23, [R1+0x18e8] ;  /* 0x0018e80001177983 */ /* 0x001f280000100800 */
[----:B------:R-:W-:Y:S01]  /*1a660*/  STL [R1+0x3d0c], R22 ;  /* 0x003d0c1601007387 */ /* 0x000fe20000100800 */
[----:B------:R-:W4:Y:S02]  /*1a670*/  LDL R25, [R1+0x18c4] ;  /* 0x0018c40001197983 */ /* 0x000f240000100800 */
[----:B------:R-:W4:Y:S02]  /*1a680*/  LDL R24, [R1+0x18c8] ;  /* 0x0018c80001187983 */ /* 0x000f240000100800 */
[----:B------:R-:W4:Y:S01]  /*1a690*/  LDL R3, [R1+0x18a4] ;  /* 0x0018a40001037983 */ /* 0x000f220000100800 */
[----:B------:R-:W4:Y:S01]  /*1a6a0*/  LDL R0, [R1+0x18a8] ;  /* 0x0018a80001007983 */ /* 0x000f220000100800 */
[----:B------:R0:W-:Y:S01]  /*1a6b0*/  STL [R1+0x1a10], R2 ;  /* 0x001a100201007387 */ /* 0x0001e20000100800 */
[----:B------:R-:W-:-:S02]  /*1a6c0*/  PRMT R20, RZ, 0x7610, R20 ;  /* 0x00007610ff147816 */ /* 0x000fc40000000014 */
[----:B0-----:R-:W4:Y:S01]  /*1a6d0*/  LDL.LU R2, [R1+0x1958] ;  /* 0x0019580001027983 */ /* 0x001f220000300800 */
[----:B---3--:R0:W-:Y:S02]  /*1a6e0*/  STL [R1+0x3d18], R21 ;  /* 0x003d181501007387 */ /* 0x0081e40000100800 */
[----:B------:R-:W3:Y:S01]  /*1a6f0*/  LDL R22, [R1+0x1884] ;  /* 0x0018840001167983 */ /* 0x000ee20000100800 */
[----:B0-----:R-:W3:Y:S01]  /*1a700*/  LDL R21, [R1+0x1888] ;  /* 0x0018880001157983 */ /* 0x001ee20000100800 */
[----:B--2---:R-:W-:Y:S02]  /*1a710*/  @!P0 IMAD.MOV.U32 R5, RZ, RZ, R29 ;  /* 0x000000ffff058224 */ /* 0x004fe400078e001d */
[----:B----4-:R-:W-:-:S05]  /*1a720*/  @!P0 IMAD.MOV.U32 R4, RZ, RZ, R27 ;  /* 0x000000ffff048224 */ /* 0x010fca00078e001b */
[----:B------:R0:W2:Y:S01]  /*1a730*/  @!P0 LDG.E.U16 R20, [R4.64] ;  /* 0x0000000604148981 */ /* 0x0000a2000c1e1500 */
[----:B------:R-:W-:Y:S02]  /*1a740*/  PRMT R19, RZ, 0x7610, R19 ;  /* 0x00007610ff137816 */ /* 0x000fe40000000013 */
[----:B------:R-:W-:Y:S01]  /*1a750*/  PRMT R18, RZ, 0x7610, R18 ;  /* 0x00007610ff127816 */ /* 0x000fe20000000012 */
[----:B0-----:R-:W-:Y:S02]  /*1a760*/  @!P0 IMAD.MOV.U32 R5, RZ, RZ, R26 ;  /* 0x000000ffff058224 */ /* 0x001fe400078e001a */
[----:B------:R-:W-:-:S05]  /*1a770*/  @!P0 IMAD.MOV.U32 R4, RZ, RZ, R23 ;  /* 0x000000ffff048224 */ /* 0x000fca00078e0017 */
[----:B------:R0:W4:Y:S01]  /*1a780*/  @!P0 LDG.E.U16 R19, [R4.64] ;  /* 0x0000000604138981 */ /* 0x000122000c1e1500 */
[----:B------:R-:W-:Y:S01]  /*1a790*/  PRMT R17, RZ, 0x7610, R17 ;  /* 0x00007610ff117816 */ /* 0x000fe20000000011 */
[----:B0-----:R-:W-:Y:S02]  /*1a7a0*/  @!P0 IMAD.MOV.U32 R4, RZ, RZ, R24 ;  /* 0x000000ffff048224 */ /* 0x001fe400078e0018 */
[----:B------:R-:W-:-:S05]  /*1a7b0*/  @!P0 IMAD.MOV.U32 R5, RZ, RZ, R25 ;  /* 0x000000ffff058224 */ /* 0x000fca00078e0019 */
[----:B------:R0:W4:Y:S01]  /*1a7c0*/  @!P0 LDG.E.U16 R18, [R4.64] ;  /* 0x0000000604128981 */ /* 0x000122000c1e1500 */
[----:B------:R-:W-:Y:S01]  /*1a7d0*/  PRMT R16, RZ, 0x7610, R16 ;  /* 0x00007610ff107816 */ /* 0x000fe20000000010 */
[----:B0-----:R-:W-:Y:S02]  /*1a7e0*/  @!P0 IMAD.MOV.U32 R4, RZ, RZ, R0 ;  /* 0x000000ffff048224 */ /* 0x001fe400078e0000 */
[----:B------:R-:W-:-:S05]  /*1a7f0*/  @!P0 IMAD.MOV.U32 R5, RZ, RZ, R3 ;  /* 0x000000ffff058224 */ /* 0x000fca00078e0003 */
[----:B------:R3:W4:Y:S02]  /*1a800*/  @!P0 LDG.E.U16 R17, [R4.64] ;  /* 0x0000000604118981 */ /* 0x000724000c1e1500 */
[----:B---3--:R-:W-:Y:S02]  /*1a810*/  @!P0 IMAD.MOV.U32 R4, RZ, RZ, R21 ;  /* 0x000000ffff048224 */ /* 0x008fe400078e0015 */
[----:B------:R-:W-:-:S05]  /*1a820*/  @!P0 IMAD.MOV.U32 R5, RZ, RZ, R22 ;  /* 0x000000ffff058224 */ /* 0x000fca00078e0016 */
[----:B------:R-:W3:Y:S04]  /*1a830*/  @!P0 LDG.E.U16 R16, [R4.64] ;  /* 0x0000000604108981 */ /* 0x000ee8000c1e1500 */
[----:B--2---:R0:W-:Y:S01]  /*1a840*/  STL [R1+0x3d1c], R20 ;  /* 0x003d1c1401007387 */ /* 0x0041e20000100800 */
[----:B------:R-:W2:Y:S03]  /*1a850*/  LDL R23, [R1+0x1864] ;  /* 0x0018640001177983 */ /* 0x000ea60000100800 */
[----:B0-----:R-:W2:Y:S01]  /*1a860*/  LDL R20, [R1+0x1868] ;  /* 0x0018680001147983 */ /* 0x001ea20000100800 */
[----:B------:R-:W-:-:S03]  /*1a870*/  PRMT R15, RZ, 0x7610, R15 ;  /* 0x00007610ff0f7816 */ /* 0x000fc6000000000f */
[----:B----4-:R0:W-:Y:S04]  /*1a880*/  STL [R1+0x3d20], R19 ;  /* 0x003d201301007387 */ /* 0x0101e80000100800 */
[----:B------:R1:W-:Y:S01]  /*1a890*/  STL [R1+0x3d24], R18 ;  /* 0x003d241201007387 */ /* 0x0003e20000100800 */
[----:B------:R-:W4:Y:S02]  /*1a8a0*/  LDL R3, [R1+0x1844] ;  /* 0x0018440001037983 */ /* 0x000f240000100800 */
[----:B------:R-:W4:Y:S01]  /*1a8b0*/  LDL R0, [R1+0x1848] ;  /* 0x0018480001007983 */ /* 0x000f220000100800 */
[----:B------:R0:W-:Y:S01]  /*1a8c0*/  STL [R1+0x3d28], R17 ;  /* 0x003d281101007387 */ /* 0x0001e20000100800 */
[----:B------:R-:W4:Y:S02]  /*1a8d0*/  LDL R22, [R1+0x1824] ;  /* 0x0018240001167983 */ /* 0x000f240000100800 */
[----:B------:R-:W4:Y:S01]  /*1a8e0*/  LDL R21, [R1+0x1828] ;  /* 0x0018280001157983 */ /* 0x000f220000100800 */
[----:B---3--:R3:W-:Y:S01]  /*1a8f0*/  STL [R1+0x3d2c], R16 ;  /* 0x003d2c1001007387 */ /* 0x0087e20000100800 */
[----:B0-----:R-:W3:Y:S01]  /*1a900*/  LDL R19, [R1+0x1914] ;  /* 0x0019140001137983 */ /* 0x001ee20000100800 */
[----:B------:R-:W-:-:S02]  /*1a910*/  PRMT R14, RZ, 0x7610, R14 ;  /* 0x00007610ff0e7816 */ /* 0x000fc4000000000e */
[----:B------:R-:W-:Y:S02]  /*1a920*/  PRMT R13, RZ, 0x7610, R13 ;  /* 0x00007610ff0d7816 */ /* 0x000fe4000000000d */
[----:B------:R-:W-:Y:S01]  /*1a930*/  PRMT R12, RZ, 0x7610, R12 ;  /* 0x00007610ff0c7816 */ /* 0x000fe2000000000c */
[----:B-1----:R-:W3:Y:S04]  /*1a940*/  LDL R18, [R1+0x17fc] ;  /* 0x0017fc0001127983 */ /* 0x002ee80000100800 */
[----:B------:R-:W3:Y:S01]  /*1a950*/  LDL R17, [R1+0x1934] ;  /* 0x0019340001117983 */ /* 0x000ee20000100800 */
[----:B--2---:R-:W-:Y:S02]  /*1a960*/  @!P0 IMAD.MOV.U32 R5, RZ, RZ, R23 ;  /* 0x000000ffff058224 */ /* 0x004fe400078e0017 */
[----:B------:R-:W-:-:S02]  /*1a970*/  @!P0 IMAD.MOV.U32 R4, RZ, RZ, R20 ;  /* 0x000000ffff048224 */ /* 0x000fc400078e0014 */
[----:B------:R-:W2:Y:S04]  /*1a980*/  LDL R20, [R1+0x180c] ;  /* 0x00180c0001147983 */ /* 0x000ea80000100800 */
[----:B------:R4:W2:Y:S02]  /*1a990*/  @!P0 LDG.E.U16 R15, [R4.64] ;  /* 0x00000006040f8981 */ /* 0x0008a4000c1e1500 */
[----:B----4-:R-:W-:Y:S02]  /*1a9a0*/  @!P0 IMAD.MOV.U32 R5, RZ, RZ, R3 ;  /* 0x000000ffff058224 */ /* 0x010fe400078e0003 */
[----:B------:R-:W-:-:S05]  /*1a9b0*/  @!P0 IMAD.MOV.U32 R4, RZ, RZ, R0 ;  /* 0x000000ffff048224 */ /* 0x000fca00078e0000 */
[----:B------:R0:W4:Y:S02]  /*1a9c0*/  @!P0 LDG.E.U16 R14, [R4.64] ;  /* 0x00000006040e8981 */ /* 0x000124000c1e1500 */
[----:B0-----:R-:W-:Y:S02]  /*1a9d0*/  @!P0 IMAD.MOV.U32 R5, RZ, RZ, R22 ;  /* 0x000000ffff058224 */ /* 0x001fe400078e0016 */
[----:B------:R-:W-:-:S05]  /*1a9e0*/  @!P0 IMAD.MOV.U32 R4, RZ, RZ, R21 ;  /* 0x000000ffff048224 */ /* 0x000fca00078e0015 */
[----:B------:R3:W4:Y:S02]  /*1a9f0*/  @!P0 LDG.E.U16 R13, [R4.64] ;  /* 0x00000006040d8981 */ /* 0x000724000c1e1500 */
[----:B---3--:R-:W-:Y:S02]  /*1aa00*/  @!P0 IMAD.MOV.U32 R4, RZ, RZ, R19 ;  /* 0x000000ffff048224 */ /* 0x008fe400078e0013 */
[----:B--2---:R-:W-:Y:S01]  /*1aa10*/  @!P0 IMAD.MOV.U32 R5, RZ, RZ, R20 ;  /* 0x000000ffff058224 */ /* 0x004fe200078e0014 */
[----:B------:R0:W-:Y:S01]  /*1aa20*/  STL [R1+0x3d30], R15 ;  /* 0x003d300f01007387 */ /* 0x0001e20000100800 */
[----:B------:R-:W2:Y:S02]  /*1aa30*/  LDL R16, [R1+0x1918] ;  /* 0x0019180001107983 */ /* 0x000ea40000100800 */
[----:B------:R-:W3:Y:S02]  /*1aa40*/  LDL R3, [R1+0x1954] ;  /* 0x0019540001037983 */ /* 0x000ee40000100800 */
[----:B------:R-:W3:Y:S01]  /*1aa50*/  LDL R0, [R1+0x1974] ;  /* 0x0019740001007983 */ /* 0x000ee20000100800 */
[----:B------:R1:W3:Y:S04]  /*1aa60*/  @!P0 LDG.E.U16 R12, [R4.64] ;  /* 0x00000006040c8981 */ /* 0x0002e8000c1e1500 */
[----:B0-----:R-:W3:Y:S01]  /*1aa70*/  LDL R15, [R1+0x1938] ;  /* 0x00193800010f7983 */ /* 0x001ee20000100800 */
[----:B------:R-:W-:Y:S01]  /*1aa80*/  PRMT R11, RZ, 0x7610, R11 ;  /* 0x00007610ff0b7816 */ /* 0x000fe2000000000b */
[----:B-1----:R-:W-:-:S02]  /*1aa90*/  @!P0 IMAD.MOV.U32 R4, RZ, RZ, R17 ;  /* 0x000000ffff048224 */ /* 0x002fc400078e0011 */
[----:B------:R-:W-:Y:S01]  /*1aaa0*/  @!P0 IMAD.MOV.U32 R5, RZ, RZ, R18 ;  /* 0x000000ffff058224 */ /* 0x000fe200078e0012 */
[----:B------:R-:W-:-:S04]  /*1aab0*/  PRMT R10, RZ, 0x7610, R10 ;  /* 0x00007610ff0a7816 */ /* 0x000fc8000000000a */
[----:B------:R2:W3:Y:S04]  /*1aac0*/  @!P0 LDG.E.U16 R11, [R4.64] ;  /* 0x00000006040b8981 */ /* 0x0004e8000c1e1500 */
[----:B----4-:R-:W-:Y:S04]  /*1aad0*/  STL [R1+0x3d34], R14 ;  /* 0x003d340e01007387 */ /* 0x010fe80000100800 */
[----:B------:R-:W-:Y:S01]  /*1aae0*/  STL [R1+0x3d38], R13 ;  /* 0x003d380d01007387 */ /* 0x000fe20000100800 */
[----:B--2---:R-:W-:Y:S02]  /*1aaf0*/  @!P0 IMAD.MOV.U32 R5, RZ, RZ, R16 ;  /* 0x000000ffff058224 */ /* 0x004fe400078e0010 */
[----:B---3--:R-:W-:Y:S01]  /*1ab00*/  @!P0 IMAD.MOV.U32 R4, RZ, RZ, R3 ;  /* 0x000000ffff048224 */ /* 0x008fe200078e0003 */
[----:B------:R0:W-:Y:S01]  /*1ab10*/  STL [R1+0x3d3c], R12 ;  /* 0x003d3c0c01007387 */ /* 0x0001e20000100800 */
[----:B------:R-:W2:Y:S02]  /*1ab20*/  LDL.LU R29, [R1+0x3a8] ;  /* 0x0003a800011d7983 */ /* 0x000ea40000300800 */
[----:B------:R-:W3:Y:S01]  /*1ab30*/  LDL R3, [R1+0x1994] ;  /* 0x0019940001037983 */ /* 0x000ee20000100800 */
[----:B------:R1:W4:Y:S01]  /*1ab40*/  @!P0 LDG.E.U16 R10, [R4.64] ;  /* 0x00000006040a8981 */ /* 0x000322000c1e1500 */
[----:B------:R-:W2:Y:S03]  /*1ab50*/  LDL R18, [R1+0x1998] ;  /* 0x0019980001127983 */ /* 0x000ea60000100800 */
[----:B0-----:R-:W2:Y:S01]  /*1ab60*/  LDL R12, [R1+0x19d0] ;  /* 0x0019d000010c7983 */ /* 0x001ea20000100800 */
[----:B-1----:R-:W-:-:S03]  /*1ab70*/  @!P0 IMAD.MOV.U32 R4, RZ, RZ, R0 ;  /* 0x000000ffff048224 */ /* 0x002fc600078e0000 */
[----:B------:R-:W2:Y:S01]  /*1ab80*/  LDL R0, [R1+0x19b4] ;  /* 0x0019b40001007983 */ /* 0x000ea20000100800 */
[----:B------:R-:W-:Y:S02]  /*1ab90*/  @!P0 IMAD.MOV.U32 R5, RZ, RZ, R15 ;  /* 0x000000ffff058224 */ /* 0x000fe400078e000f */
[----:B------:R-:W2:Y:S01]  /*1aba0*/  LDL R15, [R1+0x1978] ;  /* 0x00197800010f7983 */ /* 0x000ea20000100800 */
[----:B------:R-:W-:Y:S01]  /*1abb0*/  PRMT R9, RZ, 0x7610, R9 ;  /* 0x00007610ff097816 */ /* 0x000fe20000000009 */
[----:B------:R-:W4:Y:S01]  /*1abc0*/  LDL.LU R13, [R1+0x3a4] ;  /* 0x0003a400010d7983 */ /* 0x000f220000300800 */
[----:B------:R-:W4:Y:S01]  /*1abd0*/  LDL.LU R14, [R1+0x3a0] ;  /* 0x0003a000010e7983 */ /* 0x000f220000300800 */
[----:B------:R-:W-:Y:S01]  /*1abe0*/  PRMT R8, RZ, 0x7610, R8 ;  /* 0x00007610ff087816 */ /* 0x000fe20000000008 */
[----:B------:R-:W4:Y:S01]  /*1abf0*/  LDL.LU R16, [R1+0x39c] ;  /* 0x00039c0001107983 */ /* 0x000f220000300800 */
[----:B------:R-:W4:Y:S04]  /*1ac00*/  LDL.LU R17, [R1+0x324] ;  /* 0x0003240001117983 */ /* 0x000f280000300800 */
[----:B------:R0:W4:Y:S01]  /*1ac10*/  @!P0 LDG.E.U16 R9, [R4.64] ;  /* 0x0000000604098981 */ /* 0x000122000c1e1500 */
[----:B------:R-:W4:Y:S02]  /*1ac20*/  LDL.LU R22, [R1+0x31c] ;  /* 0x00031c0001167983 */ /* 0x000f240000300800 */
[----:B------:R-:W4:Y:S02]  /*1ac30*/  LDL.LU R23, [R1+0x314] ;  /* 0x0003140001177983 */ /* 0x000f240000300800 */
[----:B------:R-:W4:Y:S01]  /*1ac40*/  LDL.LU R25, [R1+0x30c] ;  /* 0x00030c0001197983 */ /* 0x000f220000300800 */
[----:B------:R-:W4:Y:S01]  /*1ac50*/  LDL.LU R26, [R1+0x284] ;  /* 0x00028400011a7983 */ /* 0x000f220000300800 */
[----:B------:R-:W4:Y:S02]  /*1ac60*/  LDL.LU R27, [R1+0x27c] ;  /* 0x00027c00011b7983 */ /* 0x000f240000300800 */
[----:B0-----:R-:W-:Y:S01]  /*1ac70*/  @!P0 IMAD.MOV.U32 R5, RZ, RZ, R2 ;  /* 0x000000ffff058224 */ /* 0x001fe200078e0002 */
[----:B------:R0:W-:Y:S01]  /*1ac80*/  STL [R1+0x1a14], R2 ;  /* 0x001a140201007387 */ /* 0x0001e20000100800 */
[----:B---3--:R-:W-:Y:S01]  /*1ac90*/  @!P0 IMAD.MOV.U32 R4, RZ, RZ, R3 ;  /* 0x000000ffff048224 */ /* 0x008fe200078e0003 */
[----:B------:R-:W-:-:S04]  /*1aca0*/  LOP3.LUT R3, R28, 0x7f, RZ, 0xc0, !PT ;  /* 0x0000007f1c037812 */ /* 0x000fc800078ec0ff */
[----:B------:R2:W3:Y:S02]  /*1acb0*/  @!P0 LDG.E.U16 R8, [R4.64] ;  /* 0x0000000604088981 */ /* 0x0004e4000c1e1500 */
[----:B--2---:R-:W-:Y:S02]  /*1acc0*/  @!P0 IMAD.MOV.U32 R4, RZ, RZ, R0 ;  /* 0x000000ffff048224 */ /* 0x004fe400078e0000 */
[----:B------:R-:W2:Y:S01]  /*1acd0*/  LDL.LU R0, [R1+0x274] ;  /* 0x0002740001007983 */ /* 0x000ea20000300800 */
[----:B------:R-:W3:Y:S01]  /*1ace0*/  LDL.LU R28, [R1+0x26c] ;  /* 0x00026c00011c7983 */ /* 0x000ee20000300800 */
[----:B------:R-:W-:Y:S01]  /*1acf0*/  PRMT R7, RZ, 0x7610, R7 ;  /* 0x00007610ff077816 */ /* 0x000fe20000000007 */
[----:B------:R-:W-:Y:S01]  /*1ad00*/  @!P0 IMAD.MOV.U32 R5, RZ, RZ, R15 ;  /* 0x000000ffff058224 */ /* 0x000fe200078e000f */
[----:B------:R-:W-:-:S04]  /*1ad10*/  PRMT R6, RZ, 0x7610, R6 ;  /* 0x00007610ff067816 */ /* 0x000fc80000000006 */
[----:B------:R1:W3:Y:S01]  /*1ad20*/  @!P0 LDG.E.U16 R7, [R4.64] ;  /* 0x0000000604078981 */ /* 0x0002e2000c1e1500 */
[----:B------:R-:W-:Y:S02]  /*1ad30*/  IMAD.SHL.U32 R15, R3, 0x2, RZ ;  /* 0x00000002030f7824 */ /* 0x000fe400078e00ff */
[----:B-1----:R-:W-:Y:S02]  /*1ad40*/  @!P0 IMAD.MOV.U32 R4, RZ, RZ, R12 ;  /* 0x000000ffff048224 */ /* 0x002fe400078e000c */
[----:B------:R-:W-:Y:S01]  /*1ad50*/  @!P0 IMAD.MOV.U32 R5, RZ, RZ, R18 ;  /* 0x000000ffff058224 */ /* 0x000fe200078e0012 */
[----:B------:R-:W-:-:S04]  /*1ad60*/  LOP3.LUT R15, R15, 0x60, RZ, 0x3c, !PT ;  /* 0x000000600f0f7812 */ /* 0x000fc800078e3cff */
[----:B------:R1:W3:Y:S04]  /*1ad70*/  @!P0 LDG.E.U16 R6, [R4.64] ;  /* 0x0000000604068981 */ /* 0x0002e8000c1e1500 */
[----:B------:R0:W-:Y:S04]  /*1ad80*/  STS.U16 [R15+0x5800], R29 ;  /* 0x0058001d0f007388 */ /* 0x0001e80000000400 */
[----:B-1----:R-:W3:Y:S01]  /*1ad90*/  LDL.LU R5, [R1+0x1f8] ;  /* 0x0001f80001057983 */ /* 0x002ee20000300800 */
[----:B0-----:R-:W3:Y:S02]  /*1ada0*/  LDL.LU R2, [R1+0x1f4] ;  /* 0x0001f40001027983 */ /* 0x001ee40000300800 */
[----:B------:R-:W3:Y:S02]  /*1adb0*/  LDL.LU R12, [R1+0x1f0] ;  /* 0x0001f000010c7983 */ /* 0x000ee40000300800 */
[----:B------:R-:W3:Y:S01]  /*1adc0*/  LDL.LU R18, [R1+0x1ec] ;  /* 0x0001ec0001127983 */ /* 0x000ee20000300800 */
[----:B------:R-:W3:Y:S01]  /*1add0*/  LDL.LU R19, [R1+0x130] ;  /* 0x0001300001137983 */ /* 0x000ee20000300800 */
[----:B------:R-:W3:Y:S02]  /*1ade0*/  LDL.LU R20, [R1+0x128] ;  /* 0x0001280001147983 */ /* 0x000ee40000300800 */
[----:B------:R-:W3:Y:S02]  /*1adf0*/  LDL.LU R21, [R1+0x120] ;  /* 0x0001200001157983 */ /* 0x000ee40000300800 */
[----:B------:R-:W3:Y:S01]  /*1ae00*/  LDL.LU R24, [R1+0x118] ;  /* 0x0001180001187983 */ /* 0x000ee20000300800 */
[----:B------:R-:W3:Y:S04]  /*1ae10*/  LDL.LU R29, [R1+0xf8] ;  /* 0x0000f800011d7983 */ /* 0x000ee80000300800 */
[----:B----4-:R0:W-:Y:S01]  /*1ae20*/  STS.U16 [R15+0x5900], R13 ;  /* 0x0059000d0f007388 */ /* 0x0101e20000000400 */
[----:B------:R1:W-:Y:S02]  /*1ae30*/  STS.U16 [R15+0x5a00], R14 ;  /* 0x005a000e0f007388 */ /* 0x0003e40000000400 */
[----:B------:R4:W-:Y:S02]  /*1ae40*/  STS.U16 [R15+0x5b00], R16 ;  /* 0x005b00100f007388 */ /* 0x0009e40000000400 */
[----:B------:R4:W-:Y:S01]  /*1ae50*/  STS.U16 [R15+0x7800], R17 ;  /* 0x007800110f007388 */ /* 0x0009e20000000400 */
[----:B------:R4:W-:Y:S01]  /*1ae60*/  STS.U16 [R15+0x7900], R22 ;  /* 0x007900160f007388 */ /* 0x0009e20000000400 */
[----:B------:R4:W-:Y:S03]  /*1ae70*/  STS.U16 [R15+0x7a00], R23 ;  /* 0x007a00170f007388 */ /* 0x0009e60000000400 */
[----:B0-----:R-:W3:Y:S01]  /*1ae80*/  LDL.LU R13, [R1+0xf4] ;  /* 0x0000f400010d7983 */ /* 0x001ee20000300800 */
[----:B-1----:R-:W3:Y:S02]  /*1ae90*/  LDL.LU R14, [R1+0xf0] ;  /* 0x0000f000010e7983 */ /* 0x002ee40000300800 */
[----:B----4-:R-:W4:Y:S01]  /*1aea0*/  LDL.LU R16, [R1+0xec] ;  /* 0x0000ec0001107983 */ /* 0x010f220000300800 */
[----:B------:R-:W4:Y:S04]  /*1aeb0*/  LDL.LU R17, [R1+0x3c8] ;  /* 0x0003c80001117983 */ /* 0x000f280000300800 */
[----:B------:R-:W4:Y:S04]  /*1aec0*/  LDL.LU R22, [R1+0x3c4] ;  /* 0x0003c40001167983 */ /* 0x000f280000300800 */
[----:B------:R0:W-:Y:S01]  /*1aed0*/  STS.U16 [R15+0x7b00], R25 ;  /* 0x007b00190f007388 */ /* 0x0001e20000000400 */
[----:B------:R-:W4:Y:S02]  /*1aee0*/  LDL.LU R23, [R1+0x3c0] ;  /* 0x0003c00001177983 */ /* 0x000f240000300800 */
[----:B------:R1:W-:Y:S02]  /*1aef0*/  STS.U16 [R15+0x9800], R26 ;  /* 0x0098001a0f007388 */ /* 0x0003e40000000400 */
[----:B------:R1:W-:Y:S01]  /*1af00*/  STS.U16 [R15+0x9900], R27 ;  /* 0x0099001b0f007388 */ /* 0x0003e20000000400 */
[----:B0-----:R-:W4:Y:S01]  /*1af10*/  LDL.LU R25, [R1+0x3bc] ;  /* 0x0003bc0001197983 */ /* 0x001f220000300800 */
[----:B-1----:R-:W4:Y:S02]  /*1af20*/  LDL.LU R26, [R1+0x3b8] ;  /* 0x0003b800011a7983 */ /* 0x002f240000300800 */
[----:B------:R-:W4:Y:S01]  /*1af30*/  LDL.LU R27, [R1+0x3b4] ;  /* 0x0003b400011b7983 */ /* 0x000f220000300800 */
[----:B--2---:R0:W-:Y:S01]  /*1af40*/  STS.U16 [R15+0x9a00], R0 ;  /* 0x009a00000f007388 */ /* 0x0041e20000000400 */
[----:B---3--:R1:W-:Y:S03]  /*1af50*/  STS.U16 [R15+0x9b00], R28 ;  /* 0x009b001c0f007388 */ /* 0x0083e60000000400 */
[----:B0-----:R-:W2:Y:S04]  /*1af60*/  LDL.LU R0, [R1+0x3b0] ;  /* 0x0003b00001007983 */ /* 0x001ea80000300800 */
[----:B-1----:R-:W3:Y:S04]  /*1af70*/  LDL.LU R28, [R1+0x3ac] ;  /* 0x0003ac00011c7983 */ /* 0x002ee80000300800 */
[----:B------:R-:W-:Y:S01]  /*1af80*/  STS.U16 [R15+0xb800], R5 ;  /* 0x00b800050f007388 */ /* 0x000fe20000000400 */
[----:B------:R0:W-:Y:S02]  /*1af90*/  STS.U16 [R15+0xb900], R2 ;  /* 0x00b900020f007388 */ /* 0x0001e40000000400 */
[----:B------:R-:W-:Y:S02]  /*1afa0*/  STS.U16 [R15+0xba00], R12 ;  /* 0x00ba000c0f007388 */ /* 0x000fe40000000400 */
[----:B------:R1:W-:Y:S01]  /*1afb0*/  STS.U16 [R15+0xbb00], R18 ;  /* 0x00bb00120f007388 */ /* 0x0003e20000000400 */
[----:B------:R-:W-:Y:S01]  /*1afc0*/  STS.U16 [R15+0xd800], R19 ;  /* 0x00d800130f007388 */ /* 0x000fe20000000400 */
[----:B------:R-:W-:Y:S02]  /*1afd0*/  STS.U16 [R15+0xd900], R20 ;  /* 0x00d900140f007388 */ /* 0x000fe40000000400 */
[----:B------:R-:W-:Y:S02]  /*1afe0*/  STS.U16 [R15+0xda00], R21 ;  /* 0x00da00150f007388 */ /* 0x000fe40000000400 */
[----:B------:R-:W-:Y:S02]  /*1aff0*/  STS.U16 [R15+0xdb00], R24 ;  /* 0x00db00180f007388 */ /* 0x000fe40000000400 */
[----:B0-----:R-:W-:Y:S01]  /*1b000*/  IMAD.SHL.U32 R2, R3, 0x2, RZ ;  /* 0x0000000203027824 */ /* 0x001fe200078e00ff */
[----:B------:R0:W-:Y:S04]  /*1b010*/  STS.U16 [R15+0xf800], R29 ;  /* 0x00f8001d0f007388 */ /* 0x0001e80000000400 */
[----:B-1----:R-:W3:Y:S01]  /*1b020*/  LDL.LU R18, [R1+0x398] ;  /* 0x0003980001127983 */ /* 0x002ee20000300800 */
[----:B------:R-:W-:-:S03]  /*1b030*/  LOP3.LUT R2, R2, 0x70, RZ, 0x3c, !PT ;  /* 0x0000007002027812 */ /* 0x000fc600078e3cff */
[----:B------:R-:W-:Y:S04]  /*1b040*/  STS.U16 [R15+0xf900], R13 ;  /* 0x00f9000d0f007388 */ /* 0x000fe80000000400 */
[----:B0-----:R-:W3:Y:S01]  /*1b050*/  LDL.LU R29, [R1+0x394] ;  /* 0x00039400011d7983 */ /* 0x001ee20000300800 */
[----:B------:R-:W3:Y:S02]  /*1b060*/  LDL.LU R3, [R1+0x390] ;  /* 0x0003900001037983 */ /* 0x000ee40000300800 */
[----:B------:R-:W-:Y:S02]  /*1b070*/  STS.U16 [R15+0xfa00], R14 ;  /* 0x00fa000e0f007388 */ /* 0x000fe40000000400 */
[----:B----4-:R-:W-:Y:S01]  /*1b080*/  STS.U16 [R15+0xfb00], R16 ;  /* 0x00fb00100f007388 */ /* 0x010fe20000000400 */
[----:B------:R-:W-:Y:S04]  /*1b090*/  STS.U16 [R2+0x1c00], R17 ;  /* 0x001c001102007388 */ /* 0x000fe80000000400 */
[----:B------:R-:W4:Y:S01]  /*1b0a0*/  LDL.LU R19, [R1+0x38c] ;  /* 0x00038c0001137983 */ /* 0x000f220000300800 */
[----:B------:R0:W-:Y:S02]  /*1b0b0*/  STS.U16 [R2+0x1d00], R22 ;  /* 0x001d001602007388 */ /* 0x0001e40000000400 */
[----:B------:R-:W4:Y:S02]  /*1b0c0*/  LDL.LU R20, [R1+0x308] ;  /* 0x0003080001147983 */ /* 0x000f240000300800 */
[----:B------:R1:W-:Y:S01]  /*1b0d0*/  STS.U16 [R2+0x1e00], R23 ;  /* 0x001e001702007388 */ /* 0x0003e20000000400 */
[----:B------:R-:W4:Y:S01]  /*1b0e0*/  LDL.LU R21, [R1+0x304] ;  /* 0x0003040001157983 */ /* 0x000f220000300800 */
[----:B------:R-:W4:Y:S03]  /*1b0f0*/  LDL.LU R24, [R1+0x300] ;  /* 0x0003000001187983 */ /* 0x000f260000300800 */
[----:B------:R-:W-:Y:S01]  /*1b100*/  STS.U16 [R2+0x1f00], R25 ;  /* 0x001f001902007388 */ /* 0x000fe20000000400 */
[----:B------:R-:W-:Y:S02]  /*1b110*/  STS.U16 [R2+0x3c00], R26 ;  /* 0x003c001a02007388 */ /* 0x000fe40000000400 */
[----:B------:R-:W-:Y:S01]  /*1b120*/  STS.U16 [R2+0x3d00], R27 ;  /* 0x003d001b02007388 */ /* 0x000fe20000000400 */
[----:B0-----:R-:W4:Y:S01]  /*1b130*/  LDL.LU R22, [R1+0x2fc] ;  /* 0x0002fc0001167983 */ /* 0x001f220000300800 */
[----:B-1----:R-:W4:Y:S03]  /*1b140*/  LDL.LU R23, [R1+0x268] ;  /* 0x0002680001177983 */ /* 0x002f260000300800 */
[----:B--2---:R-:W-:Y:S04]  /*1b150*/  STS.U16 [R2+0x3e00], R0 ;  /* 0x003e000002007388 */ /* 0x004fe80000000400 */
[----:B---3--:R0:W-:Y:S04]  /*1b160*/  STS.U16 [R2+0x3f00], R28 ;  /* 0x003f001c02007388 */ /* 0x0081e80000000400 */
[----:B0-----:R-:W2:Y:S01]  /*1b170*/  LDL.LU R28, [R1+0x264] ;  /* 0x00026400011c7983 */ /* 0x001ea20000300800 */
[----:B------:R-:W3:Y:S02]  /*1b180*/  LDL.LU R4, [R1+0x260] ;  /* 0x0002600001047983 */ /* 0x000ee40000300800 */
[----:B------:R-:W3:Y:S02]  /*1b190*/  LDL.LU R5, [R1+0x25c] ;  /* 0x00025c0001057983 */ /* 0x000ee40000300800 */
[----:B------:R-:W3:Y:S01]  /*1b1a0*/  LDL.LU R12, [R1+0x1e8] ;  /* 0x0001e800010c7983 */ /* 0x000ee20000300800 */
[----:B------:R-:W3:Y:S01]  /*1b1b0*/  LDL.LU R13, [R1+0x1e4] ;  /* 0x0001e400010d7983 */ /* 0x000ee20000300800 */
[----:B------:R-:W3:Y:S02]  /*1b1c0*/  LDL.LU R25, [R1+0x1e0] ;  /* 0x0001e00001197983 */ /* 0x000ee40000300800 */
[----:B------:R-:W3:Y:S02]  /*1b1d0*/  LDL.LU R26, [R1+0x138] ;  /* 0x00013800011a7983 */ /* 0x000ee40000300800 */
[----:B------:R-:W3:Y:S01]  /*1b1e0*/  LDL.LU R27, [R1+0x110] ;  /* 0x00011000011b7983 */ /* 0x000ee20000300800 */
[----:B------:R-:W3:Y:S04]  /*1b1f0*/  LDL.LU R0, [R1+0x108] ;  /* 0x0001080001007983 */ /* 0x000ee80000300800 */
[----:B------:R-:W-:Y:S04]  /*1b200*/  STS.U16 [R2+0x5c00], R18 ;  /* 0x005c001202007388 */ /* 0x000fe80000000400 */
[----:B------:R0:W-:Y:S01]  /*1b210*/  STS.U16 [R2+0x5d00], R29 ;  /* 0x005d001d02007388 */ /* 0x0001e20000000400 */
[----:B------:R1:W-:Y:S03]  /*1b220*/  STS.U16 [R2+0x5e00], R3 ;  /* 0x005e000302007388 */ /* 0x0003e60000000400 */
[----:B----4-:R4:W-:Y:S04]  /*1b230*/  STS.U16 [R2+0x5f00], R19 ;  /* 0x005f001302007388 */ /* 0x0109e80000000400 */
[----:B0-----:R-:W3:Y:S01]  /*1b240*/  LDL.LU R29, [R1+0xfc] ;  /* 0x0000fc00011d7983 */ /* 0x001ee20000300800 */
[----:B-1----:R-:W3:Y:S02]  /*1b250*/  LDL.LU R3, [R1+0xe8] ;  /* 0x0000e80001037983 */ /* 0x002ee40000300800 */
[----:B------:R-:W3:Y:S02]  /*1b260*/  LDL.LU R14, [R1+0xe4] ;  /* 0x0000e400010e7983 */ /* 0x000ee40000300800 */
[----:B------:R-:W3:Y:S01]  /*1b270*/  LDL.LU R15, [R1+0xe0] ;  /* 0x0000e000010f7983 */ /* 0x000ee20000300800 */
[----:B------:R-:W3:Y:S01]  /*1b280*/  LDL.LU R16, [R1+0xd8] ;  /* 0x0000d80001107983 */ /* 0x000ee20000300800 */
[----:B------:R-:W3:Y:S03]  /*1b290*/  LDL.LU R17, [R1+0xb4] ;  /* 0x0000b40001117983 */ /* 0x000ee60000300800 */
[----:B------:R0:W-:Y:S01]  /*1b2a0*/  STS.U16 [R2+0x7c00], R20 ;  /* 0x007c001402007388 */ /* 0x0001e20000000400 */
[----:B------:R-:W3:Y:S02]  /*1b2b0*/  LDL.LU R18, [R1+0xb0] ;  /* 0x0000b00001127983 */ /* 0x000ee40000300800 */
[----:B------:R-:W-:Y:S02]  /*1b2c0*/  STS.U16 [R2+0x7d00], R21 ;  /* 0x007d001502007388 */ /* 0x000fe40000000400 */
[----:B----4-:R-:W4:Y:S01]  /*1b2d0*/  LDL.LU R19, [R1+0xa8] ;  /* 0x0000a80001137983 */ /* 0x010f220000300800 */
[----:B------:R1:W-:Y:S01]  /*1b2e0*/  STS.U16 [R2+0x7e00], R24 ;  /* 0x007e001802007388 */ /* 0x0003e20000000400 */
[----:B------:R1:W-:Y:S02]  /*1b2f0*/  STS.U16 [R2+0x7f00], R22 ;  /* 0x007f001602007388 */ /* 0x0003e40000000400 */
[----:B------:R1:W-:Y:S01]  /*1b300*/  STS.U16 [R2+0x9c00], R23 ;  /* 0x009c001702007388 */ /* 0x0003e20000000400 */
[----:B0-----:R-:W4:Y:S04]  /*1b310*/  LDL.LU R20, [R1+0xa4] ;  /* 0x0000a40001147983 */ /* 0x001f280000300800 */
[----:B-1----:R-:W4:Y:S01]  /*1b320*/  LDL.LU R24, [R1+0xa0] ;  /* 0x0000a00001187983 */ /* 0x002f220000300800 */
[----:B------:R-:W4:Y:S02]  /*1b330*/  LDL.LU R21, [R1+0x9c] ;  /* 0x00009c0001157983 */ /* 0x000f240000300800 */
[----:B------:R-:W4:Y:S02]  /*1b340*/  LDL.LU R22, [R1+0x98] ;  /* 0x0000980001167983 */ /* 0x000f240000300800 */
[----:B------:R-:W4:Y:S01]  /*1b350*/  LDL.LU R23, [R1+0x94] ;  /* 0x0000940001177983 */ /* 0x000f220000300800 */
[----:B--2---:R0:W-:Y:S04]  /*1b360*/  STS.U16 [R2+0x9d00], R28 ;  /* 0x009d001c02007388 */ /* 0x0041e80000000400 */
[----:B0-----:R-:W2:Y:S01]  /*1b370*/  LDL.LU R28, [R1+0x3d44] ;  /* 0x003d4400011c7983 */ /* 0x001ea20000300800 */
[----:B---3--:R-:W-:Y:S03]  /*1b380*/  STS.U16 [R2+0x9e00], R4 ;  /* 0x009e000402007388 */ /* 0x008fe60000000400 */
[----:B------:R-:W-:Y:S01]  /*1b390*/  STS.U16 [R2+0x9f00], R5 ;  /* 0x009f000502007388 */ /* 0x000fe20000000400 */
[----:B------:R-:W-:Y:S03]  /*1b3a0*/  STS.U16 [R2+0xbc00], R12 ;  /* 0x00bc000c02007388 */ /* 0x000fe60000000400 */
[----:B------:R-:W-:Y:S01]  /*1b3b0*/  STS.U16 [R2+0xbd00], R13 ;  /* 0x00bd000d02007388 */ /* 0x000fe20000000400 */
[----:B------:R-:W-:Y:S02]  /*1b3c0*/  STS.U16 [R2+0xbe00], R25 ;  /* 0x00be001902007388 */ /* 0x000fe40000000400 */
[----:B------:R-:W-:Y:S02]  /*1b3d0*/  STS.U16 [R2+0xbf00], R26 ;  /* 0x00bf001a02007388 */ /* 0x000fe40000000400 */
[----:B------:R-:W-:Y:S01]  /*1b3e0*/  STS.U16 [R2+0xdc00], R27 ;  /* 0x00dc001b02007388 */ /* 0x000fe20000000400 */
[----:B------:R-:W-:Y:S04]  /*1b3f0*/  STS.U16 [R2+0xdd00], R0 ;  /* 0x00dd000002007388 */ /* 0x000fe80000000400 */
[----:B--2---:R0:W-:Y:S04]  /*1b400*/  STS.U16 [R2+0xde00], R28 ;  /* 0x00de001c02007388 */ /* 0x0041e80000000400 */
[----:B0-----:R-:W4:Y:S01]  /*1b410*/  LDL.LU R28, [R1+0x3d40] ;  /* 0x003d4000011c7983 */ /* 0x001f220000300800 */
[----:B------:R-:W2:Y:S02]  /*1b420*/  LDL.LU R0, [R1+0x90] ;  /* 0x0000900001007983 */ /* 0x000ea40000300800 */
[----:B------:R0:W-:Y:S02]  /*1b430*/  STS.U16 [R2+0xdf00], R29 ;  /* 0x00df001d02007388 */ /* 0x0001e40000000400 */
[----:B------:R-:W3:Y:S01]  /*1b440*/  LDL.LU R25, [R1+0x8c] ;  /* 0x00008c0001197983 */ /* 0x000ee20000300800 */
[----:B------:R1:W-:Y:S04]  /*1b450*/  STS.U16 [R2+0xfc00], R3 ;  /* 0x00fc000302007388 */ /* 0x0003e80000000400 */
[----:B------:R-:W2:Y:S01]  /*1b460*/  LDL.LU R26, [R1+0x88] ;  /* 0x00008800011a7983 */ /* 0x000ea20000300800 */
[----:B------:R-:W-:Y:S02]  /*1b470*/  STS.U16 [R2+0xfd00], R14 ;  /* 0x00fd000e02007388 */ /* 0x000fe40000000400 */
[----:B------:R-:W2:Y:S02]  /*1b480*/  LDL.LU R27, [R1+0x84] ;  /* 0x00008400011b7983 */ /* 0x000ea40000300800 */
[----:B------:R-:W-:Y:S01]  /*1b490*/  STS.U16 [R2+0xfe00], R15 ;  /* 0x00fe000f02007388 */ /* 0x000fe20000000400 */
[----:B------:R-:W-:Y:S04]  /*1b4a0*/  STS.U16 [R2+0xff00], R16 ;  /* 0x00ff001002007388 */ /* 0x000fe80000000400 */
[----:B0-----:R-:W2:Y:S04]  /*1b4b0*/  LDL.LU R29, [R1+0x80] ;  /* 0x00008000011d7983 */ /* 0x001ea80000300800 */
[----:B-1----:R-:W2:Y:S04]  /*1b4c0*/  LDL.LU R3, [R1+0x7c] ;  /* 0x00007c0001037983 */ /* 0x002ea80000300800 */
[----:B----4-:R0:W-:Y:S04]  /*1b4d0*/  STS.U16 [R28+0x11000], R24 ;  /* 0x011000181c007388 */ /* 0x0101e80000000400 */
[----:B------:R1:W-:Y:S04]  /*1b4e0*/  STS.U16 [R28+0x10000], R17 ;  /* 0x010000111c007388 */ /* 0x0003e80000000400 */
[----:B0-----:R-:W4:Y:S01]  /*1b4f0*/  LDL.LU R24, [R1+0x78] ;  /* 0x0000780001187983 */ /* 0x001f220000300800 */
[----:B------:R-:W4:Y:S02]  /*1b500*/  LDL.LU R12, [R1+0x74] ;  /* 0x00007400010c7983 */ /* 0x000f240000300800 */
[----:B------:R-:W4:Y:S02]  /*1b510*/  LDL.LU R13, [R1+0x70] ;  /* 0x00007000010d7983 */ /* 0x000f240000300800 */
[----:B------:R-:W4:Y:S01]  /*1b520*/  LDL.LU R14, [R1+0x6c] ;  /* 0x00006c00010e7983 */ /* 0x000f220000300800 */
[----:B------:R-:W4:Y:S01]  /*1b530*/  LDL.LU R15, [R1+0x68] ;  /* 0x00006800010f7983 */ /* 0x000f220000300800 */
[----:B------:R-:W4:Y:S03]  /*1b540*/  LDL.LU R16, [R1+0x64] ;  /* 0x0000640001107983 */ /* 0x000f260000300800 */
[----:B------:R0:W-:Y:S01]  /*1b550*/  STS.U16 [R28+0x10400], R18 ;  /* 0x010400121c007388 */ /* 0x0001e20000000400 */
[----:B-1----:R-:W4:Y:S03]  /*1b560*/  LDL.LU R17, [R1+0x60] ;  /* 0x0000600001117983 */ /* 0x002f260000300800 */
[----:B------:R1:W-:Y:S04]  /*1b570*/  STS.U16 [R28+0x10800], R19 ;  /* 0x010800131c007388 */ /* 0x0003e80000000400 */
[----:B------:R1:W-:Y:S04]  /*1b580*/  STS.U16 [R28+0x10c00], R20 ;  /* 0x010c00141c007388 */ /* 0x0003e80000000400 */
[----:B------:R3:W-:Y:S04]  /*1b590*/  STS.U16 [R28+0x11400], R21 ;  /* 0x011400151c007388 */ /* 0x0007e80000000400 */
[----:B--2---:R2:W-:Y:S04]  /*1b5a0*/  STS.U16 [R28+0x12000], R0 ;  /* 0x012000001c007388 */ /* 0x0045e80000000400 */
[----:B0-----:R-:W4:Y:S01]  /*1b5b0*/  LDL.LU R18, [R1+0x5c] ;  /* 0x00005c0001127983 */ /* 0x001f220000300800 */
[----:B-1----:R-:W4:Y:S02]  /*1b5c0*/  LDL.LU R19, [R1+0x58] ;  /* 0x0000580001137983 */ /* 0x002f240000300800 */
[----:B------:R-:W4:Y:S01]  /*1b5d0*/  LDL.LU R20, [R1+0x54] ;  /* 0x0000540001147983 */ /* 0x000f220000300800 */
[----:B---3--:R-:W3:Y:S01]  /*1b5e0*/  LDL.LU R21, [R1+0x50] ;  /* 0x0000500001157983 */ /* 0x008ee20000300800 */
[----:B------:R-:W3:Y:S02]  /*1b5f0*/  LDL.LU R5, [R1+0x3c] ;  /* 0x00003c0001057983 */ /* 0x000ee40000300800 */
[----:B--2---:R-:W2:Y:S01]  /*1b600*/  LDL.LU R0, [R1+0x38] ;  /* 0x0000380001007983 */ /* 0x004ea20000300800 */
[----:B------:R0:W-:Y:S01]  /*1b610*/  STS.U16 [R28+0x11800], R22 ;  /* 0x011800161c007388 */ /* 0x0001e20000000400 */
[----:B------:R-:W2:Y:S03]  /*1b620*/  LDL.LU R4, [R1+0x30] ;  /* 0x0000300001047983 */ /* 0x000ea60000300800 */
[----:B------:R1:W-:Y:S04]  /*1b630*/  STS.U16 [R28+0x11c00], R23 ;  /* 0x011c00171c007388 */ /* 0x0003e80000000400 */
[----:B------:R1:W-:Y:S04]  /*1b640*/  STS.U16 [R28+0x12400], R25 ;  /* 0x012400191c007388 */ /* 0x0003e80000000400 */
[----:B------:R1:W-:Y:S04]  /*1b650*/  STS.U16 [R28+0x12800], R26 ;  /* 0x0128001a1c007388 */ /* 0x0003e80000000400 */
[----:B------:R1:W-:Y:S04]  /*1b660*/  STS.U16 [R28+0x12c00], R27 ;  /* 0x012c001b1c007388 */ /* 0x0003e80000000400 */
[----:B------:R1:W-:Y:S04]  /*1b670*/  STS.U16 [R28+0x13000], R29 ;  /* 0x0130001d1c007388 */ /* 0x0003e80000000400 */
[----:B0-----:R-:W2:Y:S01]  /*1b680*/  LDL.LU R22, [R1+0x2c] ;  /* 0x00002c0001167983 */ /* 0x001ea20000300800 */
[----:B-1----:R-:W2:Y:S02]  /*1b690*/  LDL.LU R23, [R1+0x28] ;  /* 0x0000280001177983 */ /* 0x002ea40000300800 */
[----:B------:R-:W2:Y:S01]  /*1b6a0*/  LDL.LU R25, [R1+0x24] ;  /* 0x0000240001197983 */ /* 0x000ea20000300800 */
[----:B------:R-:W2:Y:S01]  /*1b6b0*/  LDL.LU R26, [R1+0x20] ;  /* 0x00002000011a7983 */ /* 0x000ea20000300800 */
[----:B------:R-:W2:Y:S03]  /*1b6c0*/  LDL.LU R27, [R1+0x1c] ;  /* 0x00001c00011b7983 */ /* 0x000ea60000300800 */
[----:B------:R0:W-:Y:S01]  /*1b6d0*/  STS.U16 [R28+0x13400], R3 ;  /* 0x013400031c007388 */ /* 0x0001e20000000400 */
[----:B------:R-:W2:Y:S03]  /*1b6e0*/  LDL.LU R29, [R1+0x18] ;  /* 0x00001800011d7983 */ /* 0x000ea60000300800 */
[----:B0-----:R-:W2:Y:S01]  /*1b6f0*/  LDL.LU R3, [R1+0x14] ;  /* 0x0000140001037983 */ /* 0x001ea20000300800 */
[----:B------:R-:W2:Y:S03]  /*1b700*/  LDL.LU R2, [R1+0x8] ;  /* 0x0000080001027983 */ /* 0x000ea60000300800 */
[----:B----4-:R0:W-:Y:S04]  /*1b710*/  STS.U16 [R28+0x13800], R24 ;  /* 0x013800181c007388 */ /* 0x0101e80000000400 */
[----:B------:R1:W-:Y:S01]  /*1b720*/  STS.U16 [R28+0x13c00], R12 ;  /* 0x013c000c1c007388 */ /* 0x0003e20000000400 */
[----:B0-----:R-:W-:-:S03]  /*1b730*/  LOP3.LUT R24, R28, 0x20, RZ, 0x3c, !PT ;  /* 0x000000201c187812 */ /* 0x001fc600078e3cff */
[----:B-1----:R-:W4:Y:S01]  /*1b740*/  LDL.LU R12, [R1+0x3d3c] ;  /* 0x003d3c00010c7983 */ /* 0x002f220000300800 */
[----:B------:R0:W-:Y:S03]  /*1b750*/  STL [R1+0x1a18], R28 ;  /* 0x001a181c01007387 */ /* 0x0001e60000100800 */
[----:B------:R1:W-:Y:S01]  /*1b760*/  STS.U16 [R24+0x10100], R13 ;  /* 0x0101000d18007388 */ /* 0x0003e20000000400 */
[----:B------:R3:W-:Y:S02]  /*1b770*/  STS.U16 [R24+0x10500], R14 ;  /* 0x0105000e18007388 */ /* 0x0007e40000000400 */
[----:B------:R3:W-:Y:S02]  /*1b780*/  STS.U16 [R24+0x10900], R15 ;  /* 0x0109000f18007388 */ /* 0x0007e40000000400 */
[----:B------:R3:W-:Y:S01]  /*1b790*/  STS.U16 [R24+0x10d00], R16 ;  /* 0x010d001018007388 */ /* 0x0007e20000000400 */
[----:B------:R3:W-:Y:S04]  /*1b7a0*/  STS.U16 [R24+0x11100], R17 ;  /* 0x0111001118007388 */ /* 0x0007e80000000400 */
[----:B0-----:R-:W4:Y:S01]  /*1b7b0*/  LDL.LU R28, [R1+0xc] ;  /* 0x00000c00011c7983 */ /* 0x001f220000300800 */
[----:B------:R0:W-:Y:S03]  /*1b7c0*/  STS.U16 [R24+0x11500], R18 ;  /* 0x0115001218007388 */ /* 0x0001e60000000400 */
[----:B-1----:R-:W4:Y:S01]  /*1b7d0*/  LDL.LU R13, [R1+0x3d38] ;  /* 0x003d3800010d7983 */ /* 0x002f220000300800 */
[----:B---3--:R-:W3:Y:S03]  /*1b7e0*/  LDL.LU R14, [R1+0x3d34] ;  /* 0x003d3400010e7983 */ /* 0x008ee60000300800 */
[----:B------:R-:W3:Y:S01]  /*1b7f0*/  LDL.LU R15, [R1+0x3d30] ;  /* 0x003d3000010f7983 */ /* 0x000ee20000300800 */
[----:B------:R-:W3:Y:S03]  /*1b800*/  LDL.LU R16, [R1+0x3d2c] ;  /* 0x003d2c0001107983 */ /* 0x000ee60000300800 */
[----:B------:R-:W3:Y:S04]  /*1b810*/  LDL.LU R17, [R1+0x3d28] ;  /* 0x003d280001117983 */ /* 0x000ee80000300800 */
[----:B------:R1:W-:Y:S01]  /*1b820*/  STS.U16 [R24+0x11900], R19 ;  /* 0x0119001318007388 */ /* 0x0003e20000000400 */
[----:B0-----:R-:W3:Y:S02]  /*1b830*/  LDL.LU R18, [R1+0x3d24] ;  /* 0x003d240001127983 */ /* 0x001ee40000300800 */
[----:B------:R0:W-:Y:S02]  /*1b840*/  STS.U16 [R24+0x11d00], R20 ;  /* 0x011d001418007388 */ /* 0x0001e40000000400 */
[----:B------:R2:W-:Y:S01]  /*1b850*/  STS.U16 [R24+0x12100], R21 ;  /* 0x0121001518007388 */ /* 0x0005e20000000400 */
[----:B------:R-:W-:Y:S01]  /*1b860*/  STS.U16 [R24+0x12500], R5 ;  /* 0x0125000518007388 */ /* 0x000fe20000000400 */
[----:B--2---:R2:W-:Y:S03]  /*1b870*/  STS.U16 [R24+0x12900], R0 ;  /* 0x0129000018007388 */ /* 0x0045e60000000400 */
[----:B-1----:R-:W3:Y:S01]  /*1b880*/  LDL.LU R19, [R1+0x3d20] ;  /* 0x003d200001137983 */ /* 0x002ee20000300800 */
[----:B0-----:R-:W3:Y:S02]  /*1b890*/  LDL.LU R20, [R1+0x3d1c] ;  /* 0x003d1c0001147983 */ /* 0x001ee40000300800 */
[----:B------:R-:W3:Y:S01]  /*1b8a0*/  LDL.LU R21, [R1+0x3d18] ;  /* 0x003d180001157983 */ /* 0x000ee20000300800 */
[----:B--2---:R-:W2:Y:S04]  /*1b8b0*/  LDL.LU R0, [R1+0x3d14] ;  /* 0x003d140001007983 */ /* 0x004ea80000300800 */
[----:B------:R-:W0:Y:S04]  /*1b8c0*/  S2R R5, SR_TID.X ;  /* 0x0000000000057919 */ /* 0x000e280000002100 */
[----:B--2---:R1:W-:Y:S04]  /*1b8d0*/  STS.U16 [R24+0x12d00], R0 ;  /* 0x012d000018007388 */ /* 0x0043e80000000400 */
[----:B-1----:R-:W2:Y:S01]  /*1b8e0*/  LDL.LU R0, [R1+0x3d10] ;  /* 0x003d100001007983 */ /* 0x002ea20000300800 */
[----:B0-----:R-:W-:Y:S01]  /*1b8f0*/  SHF.R.S32.HI R5, RZ, 0x6, R5 ;  /* 0x00000006ff057819 */ /* 0x001fe20000011405 */
[----:B------:R2:W-:Y:S03]  /*1b900*/  STS.U16 [R24+0x13100], R4 ;  /* 0x0131000418007388 */ /* 0x0005e60000000400 */
[----:B------:R-:W-:Y:S01]  /*1b910*/  SGXT R5, R5, 0x1 ;  /* 0x000000010505781a */ /* 0x000fe20000000200 */
[----:B------:R0:W-:Y:S01]  /*1b920*/  STS.U16 [R24+0x13500], R22 ;  /* 0x0135001618007388 */ /* 0x0001e20000000400 */
[----:B------:R1:W-:Y:S02]  /*1b930*/  STS.U16 [R24+0x13900], R23 ;  /* 0x0139001718007388 */ /* 0x0003e40000000400 */
[----:B------:R0:W-:Y:S02]  /*1b940*/  STS.U16 [R24+0x13d00], R25 ;  /* 0x013d001918007388 */ /* 0x0001e40000000400 */
[----:B--2---:R-:W-:-:S05]  /*1b950*/  IMAD.SHL.U32 R4, R0, 0x2, RZ ;  /* 0x0000000200047824 */ /* 0x004fca00078e00ff */
[----:B------:R-:W-:Y:S02]  /*1b960*/  LOP3.LUT R4, R4, 0x90, R5, 0x78, !PT ;  /* 0x0000009004047812 */ /* 0x000fe400078e7805 */
[----:B------:R-:W2:Y:S01]  /*1b970*/  LDL.LU R5, [R1+0x10] ;  /* 0x0000100001057983 */ /* 0x000ea20000300800 */
[----:B0-----:R-:W3:Y:S01]  /*1b980*/  LDL.LU R22, [R1+0x3d0c] ;  /* 0x003d0c0001167983 */ /* 0x001ee20000300800 */
[----:B------:R-:W-:Y:S01]  /*1b990*/  LOP3.LUT R4, R4, 0x40, RZ, 0x3c, !PT ;  /* 0x0000004004047812 */ /* 0x000fe200078e3cff */
[----:B-1----:R-:W3:Y:S01]  /*1b9a0*/  LDL.LU R23, [R1+0x3d08] ;  /* 0x003d080001177983 */ /* 0x002ee20000300800 */
[----:B------:R-:W3:Y:S01]  /*1b9b0*/  LDL.LU R24, [R1+0x3d04] ;  /* 0x003d040001187983 */ /* 0x000ee20000300800 */
[----:B------:R-:W3:Y:S03]  /*1b9c0*/  LDL.LU R25, [R1+0x3d00] ;  /* 0x003d000001197983 */ /* 0x000ee60000300800 */
[----:B------:R0:W-:Y:S01]  /*1b9d0*/  STS.U16 [R4+0x10200], R26 ;  /* 0x0102001a04007388 */ /* 0x0001e20000000400 */
[----:B------:R1:W-:Y:S02]  /*1b9e0*/  STS.U16 [R4+0x10600], R27 ;  /* 0x0106001b04007388 */ /* 0x0003e40000000400 */
[----:B------:R4:W-:Y:S02]  /*1b9f0*/  STS.U16 [R4+0x10a00], R29 ;  /* 0x010a001d04007388 */ /* 0x0009e40000000400 */
[----:B------:R4:W-:Y:S01]  /*1ba00*/  STS.U16 [R4+0x10e00], R3 ;  /* 0x010e000304007388 */ /* 0x0009e20000000400 */
[----:B0-----:R-:W3:Y:S01]  /*1ba10*/  LDL.LU R26, [R1+0x3cfc] ;  /* 0x003cfc00011a7983 */ /* 0x001ee20000300800 */
[----:B-1----:R-:W3:Y:S02]  /*1ba20*/  LDL.LU R27, [R1+0x3cf8] ;  /* 0x003cf800011b7983 */ /* 0x002ee40000300800 */
[----:B----4-:R-:W4:Y:S02]  /*1ba30*/  LDL.LU R29, [R1+0x3cf4] ;  /* 0x003cf400011d7983 */ /* 0x010f240000300800 */
[----:B------:R-:W3:Y:S01]  /*1ba40*/  LDL.LU R3, [R1+0x3cf0] ;  /* 0x003cf00001037983 */ /* 0x000ee20000300800 */
[----:B--2---:R-:W-:Y:S01]  /*1ba50*/  STS.U16 [R4+0x11200], R5 ;  /* 0x0112000504007388 */ /* 0x004fe20000000400 */
[----:B------:R-:W-:Y:S02]  /*1ba60*/  STS.U16 [R4+0x11600], R28 ;  /* 0x0116001c04007388 */ /* 0x000fe40000000400 */
[----:B------:R-:W-:Y:S01]  /*1ba70*/  STS.U16 [R4+0x11a00], R2 ;  /* 0x011a000204007388 */ /* 0x000fe20000000400 */
[----:B---3--:R0:W-:Y:S04]  /*1ba80*/  STS.U16 [R4+0x11e00], R3 ;  /* 0x011e000304007388 */ /* 0x0081e80000000400 */
[----:B0-----:R-:W2:Y:S01]  /*1ba90*/  LDL.LU R3, [R1+0x3cec] ;  /* 0x003cec0001037983 */ /* 0x001ea20000300800 */
[----:B----4-:R0:W-:Y:S03]  /*1baa0*/  STS.U16 [R4+0x12200], R29 ;  /* 0x0122001d04007388 */ /* 0x0101e60000000400 */
[----:B0-----:R-:W0:Y:S01]  /*1bab0*/  S2R R29, SR_TID.X ;  /* 0x00000000001d7919 */ /* 0x001e220000002100 */
[----:B------:R-:W-:-:S02]  /*1bac0*/  IMAD.SHL.U32 R0, R0, 0x2, RZ ;  /* 0x0000000200007824 */ /* 0x000fc400078e00ff */
[----:B------:R-:W-:Y:S02]  /*1bad0*/  STS.U16 [R4+0x12600], R27 ;  /* 0x0126001b04007388 */ /* 0x000fe40000000400 */
[----:B------:R-:W-:Y:S01]  /*1bae0*/  STS.U16 [R4+0x12a00], R26 ;  /* 0x012a001a04007388 */ /* 0x000fe20000000400 */
[----:B------:R-:W-:Y:S01]  /*1baf0*/  STS.U16 [R4+0x12e00], R25 ;  /* 0x012e001904007388 */ /* 0x000fe20000000400 */
[----:B------:R-:W-:Y:S02]  /*1bb00*/  STS.U16 [R4+0x13200], R24 ;  /* 0x0132001804007388 */ /* 0x000fe40000000400 */
[----:B------:R-:W-:Y:S02]  /*1bb10*/  STS.U16 [R4+0x13600], R23 ;  /* 0x0136001704007388 */ /* 0x000fe40000000400 */
[----:B------:R-:W-:Y:S01]  /*1bb20*/  STS.U16 [R4+0x13a00], R22 ;  /* 0x013a001604007388 */ /* 0x000fe20000000400 */
[----:B------:R-:W-:Y:S01]  /*1bb30*/  STS.U16 [R4+0x13e00], R21 ;  /* 0x013e001504007388 */ /* 0x000fe20000000400 */
[----:B0-----:R-:W-:-:S04]  /*1bb40*/  SHF.R.S32.HI R2, RZ, 0x6, R29 ;  /* 0x00000006ff027819 */ /* 0x001fc8000001141d */
[----:B------:R-:W-:-:S04]  /*1bb50*/  SGXT R2, R2, 0x1 ;  /* 0x000000010202781a */ /* 0x000fc80000000200 */
[----:B------:R-:W-:-:S04]  /*1bb60*/  LOP3.LUT R0, R0, 0x90, R2, 0x78, !PT ;  /* 0x0000009000007812 */ /* 0x000fc800078e7802 */
[----:B------:R-:W-:Y:S01]  /*1bb70*/  LOP3.LUT R0, R0, 0x60, RZ, 0x3c, !PT ;  /* 0x0000006000007812 */ /* 0x000fe200078e3cff */
[----:B------:R-:W0:Y:S01]  /*1bb80*/  S2R R5, SR_TID.X ;  /* 0x0000000000057919 */ /* 0x000e220000002100 */
[----:B------:R-:W-:Y:S01]  /*1bb90*/  IMAD.SHL.U32 R29, R29, 0x2, RZ ;  /* 0x000000021d1d7824 */ /* 0x000fe200078e00ff */
[----:B0-----:R-:W-:-:S05]  /*1bba0*/  LOP3.LUT R5, R5, 0x7, RZ, 0xc0, !PT ;  /* 0x0000000705057812 */ /* 0x001fca00078ec0ff */
[----:B------:R-:W-:-:S05]  /*1bbb0*/  IMAD R5, R5, 0x90, RZ ;  /* 0x0000009005057824 */ /* 0x000fca00078e02ff */
[----:B------:R-:W-:Y:S01]  /*1bbc0*/  LOP3.LUT R29, R5, 0x30, R29, 0x78, !PT ;  /* 0x00000030051d7812 */ /* 0x000fe200078e781d */
[----:B--2---:R0:W-:Y:S01]  /*1bbd0*/  STS.U16 [R0+0x13f00], R3 ;  /* 0x013f000300007388 */ /* 0x0041e20000000400 */
        /* <DEDUP_REMOVED lines=15> */
[----:B------:R-:W-:Y:S06]  /*1bcd0*/  BAR.SYNC.DEFER_BLOCKING 0x0 ;  /* 0x0000000000007b1d */ /* 0x000fec0000010000 */
[----:B0-----:R-:W2:Y:S04]  /*1bce0*/  LDL.LU R3, [R1+0x3ce8] ;  /* 0x003ce80001037983 */ /* 0x001ea80000300800 */
[----:B------:R-:W0:Y:S04]  /*1bcf0*/  LDSM.16.M88.4 R8, [R29+0x10000] ;  /* 0x010000001d08783b */ /* 0x000e280000000200 */
[----:B------:R-:W1:Y:S04]  /*1bd00*/  LDSM.16.M88.4 R24, [R29+0x10c00] ;  /* 0x010c00001d18783b */ /* 0x000e680000000200 */
[----:B------:R-:W3:Y:S04]  /*1bd10*/  LDSM.16.M88.4 R4, [R29+0x10800] ;  /* 0x010800001d04783b */ /* 0x000ee80000000200 */
[----:B------:R-:W4:Y:S04]  /*1bd20*/  LDSM.16.M88.4 R16, [R29+0x10400] ;  /* 0x010400001d10783b */ /* 0x000f280000000200 */
[----:B------:R-:W-:Y:S04]  /*1bd30*/  LDSM.16.M88.4 R12, [R29+0x11800] ;  /* 0x011800001d0c783b */ /* 0x000fe80000000200 */
[----:B0-----:R-:W-:Y:S01]  /*1bd40*/  STL.64 [R1+0x20], R8 ;  /* 0x0000200801007387 */ /* 0x001fe20000100a00 */
[----:B------:R-:W-:Y:S02]  /*1bd50*/  STL.64 [R1+0x28], R10 ;  /* 0x0000280a01007387 */ /* 0x000fe40000100a00 */
[----:B-1----:R-:W-:Y:S02]  /*1bd60*/  STL.64 [R1+0x3cc0], R26 ;  /* 0x003cc01a01007387 */ /* 0x002fe40000100a00 */
[----:B---3--:R-:W-:Y:S01]  /*1bd70*/  STL.64 [R1], R4 ;  /* 0x0000000401007387 */ /* 0x008fe20000100a00 */
[----:B------:R-:W0:Y:S04]  /*1bd80*/  LDSM.16.M88.4 R8, [R29+0x11000] ;  /* 0x011000001d08783b */ /* 0x000e280000000200 */
[----:B------:R-:W-:Y:S02]  /*1bd90*/  STL.64 [R1+0x8], R6 ;  /* 0x0000080601007387 */ /* 0x000fe40000100a00 */
[----:B------:R-:W1:Y:S04]  /*1bda0*/  LDSM.16.M88.4 R4, [R29+0x11400] ;  /* 0x011400001d04783b */ /* 0x000e680000000200 */
[----:B----4-:R-:W-:Y:S02]  /*1bdb0*/  STL.64 [R1+0x10], R16 ;  /* 0x0000101001007387 */ /* 0x010fe40000100a00 */
[----:B------:R-:W-:Y:S01]  /*1bdc0*/  STL.64 [R1+0x18], R18 ;  /* 0x0000181201007387 */ /* 0x000fe20000100a00 */
[----:B------:R-:W-:Y:S01]  /*1bdd0*/  STL.64 [R1+0x3ce0], R16 ;  /* 0x003ce01001007387 */ /* 0x000fe20000100a00 */
[----:B------:R3:W-:Y:S03]  /*1bde0*/  STL.64 [R1+0x3cb8], R24 ;  /* 0x003cb81801007387 */ /* 0x0007e60000100a00 */
[----:B0-----:R-:W-:Y:S01]  /*1bdf0*/  STL [R1+0x367c], R10 ;  /* 0x00367c0a01007387 */ /* 0x001fe20000100800 */
[----:B------:R-:W-:Y:S02]  /*1be00*/  STL [R1+0x3678], R11 ;  /* 0x0036780b01007387 */ /* 0x000fe40000100800 */
[----:B-1----:R-:W-:Y:S02]  /*1be10*/  STL [R1+0x3564], R6 ;  /* 0x0035640601007387 */ /* 0x002fe40000100800 */
[----:B------:R-:W-:Y:S01]  /*1be20*/  STL [R1+0x3560], R7 ;  /* 0x0035600701007387 */ /* 0x000fe20000100800 */
[----:B------:R-:W-:Y:S01]  /*1be30*/  STL.64 [R1+0x3cb0], R4 ;  /* 0x003cb00401007387 */ /* 0x000fe20000100a00 */
[----:B------:R-:W-:Y:S02]  /*1be40*/  STL.64 [R1+0x30], R12 ;  /* 0x0000300c01007387 */ /* 0x000fe40000100a00 */
[----:B------:R-:W-:Y:S02]  /*1be50*/  STL.64 [R1+0x38], R14 ;  /* 0x0000380e01007387 */ /* 0x000fe40000100a00 */
[----:B---3--:R-:W3:Y:S01]  /*1be60*/  LDL.64 R24, [R1] ;  /* 0x0000000001187983 */ /* 0x008ee20000100a00 */
[----:B------:R-:W0:Y:S04]  /*1be70*/  LDSM.16.M88.4 R4, [R29+0x11c00] ;  /* 0x011c00001d04783b */ /* 0x000e280000000200 */
[----:B------:R-:W4:Y:S01]  /*1be80*/  LDL.64 R16, [R1+0x20] ;  /* 0x0000200001107983 */ /* 0x000f220000100a00 */
[----:B------:R-:W-:-:S02]  /*1be90*/  IMAD.MOV.U32 R2, RZ, RZ, R13 ;  /* 0x000000ffff027224 */ /* 0x000fc400078e000d */
[----:B------:R-:W-:Y:S01]  /*1bea0*/  LDSM.16.M88.4 R12, [R29+0x12400] ;  /* 0x012400001d0c783b */ /* 0x000fe20000000200 */
[----:B--2---:R-:W-:Y:S04]  /*1beb0*/  LDSM.16.MT88.4 R20, [R3] ;  /* 0x000000000314783b */ /* 0x004fe80000004200 */
[----:B---3--:R-:W-:Y:S02]  /*1bec0*/  STL.64 [R1+0x3cd8], R24 ;  /* 0x003cd81801007387 */ /* 0x008fe40000100a00 */
[----:B------:R-:W1:Y:S04]  /*1bed0*/  LDSM.16.M88.4 R24, [R29+0x12000] ;  /* 0x012000001d18783b */ /* 0x000e680000000200 */
[----:B0-----:R-:W-:Y:S02]  /*1bee0*/  STL.64 [R1+0x150], R4 ;  /* 0x0001500401007387 */ /* 0x001fe40000100a00 */
[----:B------:R-:W-:Y:S02]  /*1bef0*/  STL.64 [R1+0x158], R6 ;  /* 0x0001580601007387 */ /* 0x000fe40000100a00 */
[----:B------:R-:W0:Y:S04]  /*1bf00*/  LDSM.16.M88.4 R4, [R29+0x12800] ;  /* 0x012800001d04783b */ /* 0x000e280000000200 */
[----:B-1----:R-:W-:Y:S01]  /*1bf10*/  STL.64 [R1+0x140], R24 ;  /* 0x0001401801007387 */ /* 0x002fe20000100a00 */
[----:B------:R-:W-:Y:S02]  /*1bf20*/  STL.64 [R1+0x148], R26 ;  /* 0x0001481a01007387 */ /* 0x000fe40000100a00 */
[----:B------:R-:W-:Y:S02]  /*1bf30*/  STL.64 [R1+0x130], R12 ;  /* 0x0001300c01007387 */ /* 0x000fe40000100a00 */
[----:B------:R-:W-:Y:S01]  /*1bf40*/  STL.64 [R1+0x138], R14 ;  /* 0x0001380e01007387 */ /* 0x000fe20000100a00 */
[----:B0-----:R-:W-:Y:S01]  /*1bf50*/  STL.64 [R1+0x120], R4 ;  /* 0x0001200401007387 */ /* 0x001fe20000100a00 */
[----:B------:R-:W-:-:S02]  /*1bf60*/  IMAD.MOV.U32 R28, RZ, RZ, R4 ;  /* 0x000000ffff1c7224 */ /* 0x000fc400078e0004 */
[----:B------:R-:W-:Y:S02]  /*1bf70*/  STL.64 [R1+0x128], R6 ;  /* 0x0001280601007387 */ /* 0x000fe40000100a00 */
[----:B------:R-:W-:Y:S01]  /*1bf80*/  IMAD.MOV.U32 R0, RZ, RZ, R5 ;  /* 0x000000ffff007224 */ /* 0x000fe200078e0005 */
[----:B------:R-:W-:Y:S04]  /*1bf90*/  LDSM.16.M88.4 R12, [R29+0x13800] ;  /* 0x013800001d0c783b */ /* 0x000fe80000000200 */
[----:B------:R-:W0:Y:S04]  /*1bfa0*/  LDSM.16.M88.4 R4, [R29+0x12c00] ;  /* 0x012c00001d04783b */ /* 0x000e280000000200 */
[----:B------:R-:W-:Y:S01]  /*1bfb0*/  STL [R1+0x3cac], R0 ;  /* 0x003cac0001007387 */ /* 0x000fe20000100800 */
[----:B------:R-:W-:Y:S03]  /*1bfc0*/  STL [R1+0x3ca8], R28 ;  /* 0x003ca81c01007387 */ /* 0x000fe60000100800 */
[----:B0-----:R-:W-:Y:S01]  /*1bfd0*/  STL.64 [R1+0x110], R4 ;  /* 0x0001100401007387 */ /* 0x001fe20000100a00 */
[----:B------:R-:W-:-:S02]  /*1bfe0*/  IMAD.MOV.U32 R11, RZ, RZ, R4 ;  /* 0x000000ffff0b7224 */ /* 0x000fc400078e0004 */
[----:B------:R-:W-:Y:S02]  /*1bff0*/  STL.64 [R1+0x118], R6 ;  /* 0x0001180601007387 */ /* 0x000fe40000100a00 */
[----:B------:R-:W-:Y:S01]  /*1c000*/  IMAD.MOV.U32 R10, RZ, RZ, R5 ;  /* 0x000000ffff0a7224 */ /* 0x000fe200078e0005 */
[----:B------:R-:W2:Y:S04]  /*1c010*/  LDL.LU.64 R24, [R1+0xfb0] ;  /* 0x000fb00001187983 */ /* 0x000ea80000300a00 */
[----:B------:R-:W0:Y:S01]  /*1c020*/  LDSM.16.M88.4 R4, [R29+0x13000] ;  /* 0x013000001d04783b */ /* 0x000e220000000200 */
[----:B------:R-:W2:Y:S02]  /*1c030*/  LDL.LU.64 R26, [R1+0xfb8] ;  /* 0x000fb800011a7983 */ /* 0x000ea40000300a00 */
[----:B------:R-:W-:Y:S02]  /*1c040*/  STL.64 [R1+0x3cd0], R10 ;  /* 0x003cd00a01007387 */ /* 0x000fe40000100a00 */
[----:B------:R1:W-:Y:S02]  /*1c050*/  STL.64 [R1+0x3cc8], R8 ;  /* 0x003cc80801007387 */ /* 0x0003e40000100a00 */
[----:B-1----:R-:W3:Y:S01]  /*1c060*/  LDL.LU.64 R8, [R1+0xfa0] ;  /* 0x000fa00001087983 */ /* 0x002ee20000300a00 */
[----:B------:R-:W3:Y:S03]  /*1c070*/  LDL.LU.64 R10, [R1+0xfa8] ;  /* 0x000fa800010a7983 */ /* 0x000ee60000300a00 */
[----:B0-----:R-:W-:Y:S01]  /*1c080*/  STL.64 [R1+0x100], R4 ;  /* 0x0001000401007387 */ /* 0x001fe20000100a00 */
[----:B------:R-:W-:Y:S02]  /*1c090*/  STL.64 [R1+0x108], R6 ;  /* 0x0001080601007387 */ /* 0x000fe40000100a00 */
[----:B------:R-:W0:Y:S02]  /*1c0a0*/  LDSM.16.M88.4 R4, [R29+0x13400] ;  /* 0x013400001d04783b */ /* 0x000e240000000200 */
[----:B0-----:R0:W-:Y:S02]  /*1c0b0*/  STL.64 [R1+0xf0], R4 ;  /* 0x0000f00401007387 */ /* 0x0011e40000100a00 */
[----:B------:R-:W-:-:S02]  /*1c0c0*/  IMAD.MOV.U32 R0, RZ, RZ, R4 ;  /* 0x000000ffff007224 */ /* 0x000fc400078e0004 */
[----:B------:R1:W-:Y:S02]  /*1c0d0*/  STL.64 [R1+0xf8], R6 ;  /* 0x0000f80601007387 */ /* 0x0003e40000100a00 */
[----:B------:R-:W-:Y:S02]  /*1c0e0*/  IMAD.MOV.U32 R28, RZ, RZ, R5 ;  /* 0x000000ffff1c7224 */ /* 0x000fe400078e0005 */
[----:B0-----:R-:W2:Y:S01]  /*1c0f0*/  LDL.LU.64 R4, [R1+0xf90] ;  /* 0x000f900001047983 */ /* 0x001ea20000300a00 */
[----:B-1----:R-:W2:Y:S02]  /*1c100*/  LDL.LU.64 R6, [R1+0xf98] ;  /* 0x000f980001067983 */ /* 0x002ea40000300a00 */
[----:B------:R-:W-:Y:S02]  /*1c110*/  STL.64 [R1+0xe0], R12 ;  /* 0x0000e00c01007387 */ /* 0x000fe40000100a00 */
[----:B------:R-:W-:Y:S02]  /*1c120*/  STL.64 [R1+0xe8], R14 ;  /* 0x0000e80e01007387 */ /* 0x000fe40000100a00 */
[----:B------:R-:W0:Y:S04]  /*1c130*/  LDSM.16.M88.4 R12, [R29+0x13c00] ;  /* 0x013c00001d0c783b */ /* 0x000e280000000200 */
[----:B0-----:R-:W-:Y:S01]  /*1c140*/  STL.64 [R1+0xd0], R12 ;  /* 0x0000d00c01007387 */ /* 0x001fe20000100a00 */
[----:B------:R-:W-:Y:S02]  /*1c150*/  STL.64 [R1+0xd8], R14 ;  /* 0x0000d80e01007387 */ /* 0x000fe40000100a00 */
[----:B------:R-:W0:Y:S02]  /*1c160*/  LDSM.16.MT88.4 R12, [R3+0x80] ;  /* 0x00008000030c783b */ /* 0x000e240000004200 */
[----:B0-----:R-:W-:Y:S02]  /*1c170*/  STL.64 [R1+0x3c40], R14 ;  /* 0x003c400e01007387 */ /* 0x001fe40000100a00 */
[----:B------:R0:W-:Y:S02]  /*1c180*/  STL.64 [R1+0x3c38], R12 ;  /* 0x003c380c01007387 */ /* 0x0001e40000100a00 */
[----:B0-----:R-:W4:Y:S01]  /*1c190*/  LDL.LU.64 R12, [R1+0xfc0] ;  /* 0x000fc000010c7983 */ /* 0x001f220000300a00 */
[----:B------:R-:W4:Y:S02]  /*1c1a0*/  LDL.LU.64 R14, [R1+0xfc8] ;  /* 0x000fc800010e7983 */ /* 0x000f240000300a00 */
[C---:B----4-:R-:W-:Y:S11]  /*1c1b0*/  HMMA.16816.F32 R12, R20.reuse, R16, R12 ;  /* 0x00000010140c723c */ /* 0x050ff6000000180c */
[----:B------:R-:W-:Y:S11]  /*1c1c0*/  @!UPT UIADD3 URZ, URZ, URZ, URZ ;  /* 0x0000003f3f3ff290 */ /* 0x000ff6000fffe03f */
[----:B------:R-:W-:Y:S01]  /*1c1d0*/  @!UPT UIADD3 URZ, URZ, URZ, URZ ;  /* 0x0000003f3f3ff290 */ /* 0x000fe2000fffe03f */
[----:B------:R-:W-:Y:S01]  /*1c1e0*/  STL.64 [R1+0x520], R12 ;  /* 0x0005200c01007387 */ /* 0x000fe20000100a00 */
[----:B------:R0:W-:Y:S02]  /*1c1f0*/  STL.64 [R1+0x528], R14 ;  /* 0x0005280e01007387 */ /* 0x0001e40000100a00 */
[----:B0-----:R-:W-:Y:S02]  /*1c200*/  IMAD.MOV.U32 R15, RZ, RZ, R16 ;  /* 0x000000ffff0f7224 */ /* 0x001fe400078e0010 */
[----:B------:R-:W-:Y:S02]  /*1c210*/  IMAD.MOV.U32 R14, RZ, RZ, R17 ;  /* 0x000000ffff0e7224 */ /* 0x000fe400078e0011 */
[----:B------:R-:W2:Y:S02]  /*1c220*/  LDL.LU.64 R16, [R1+0x3ce0] ;  /* 0x003ce00001107983 */ /* 0x000ea40000300a00 */
[C---:B--2---:R-:W-:Y:S02]  /*1c230*/  HMMA.16816.F32 R16, R20.reuse, R16, R24 ;  /* 0x000000101410723c */ /* 0x044fe40000001818 */
[----:B------:R-:W3:Y:S11]  /*1c240*/  LDL.LU.64 R24, [R1+0x3cd8] ;  /* 0x003cd80001187983 */ /* 0x000ef60000300a00 */
[----:B------:R-:W-:Y:S10]  /*1c250*/  @!UPT UIADD3 URZ, URZ, URZ, URZ ;  /* 0x0000003f3f3ff290 */ /* 0x000ff4000fffe03f */
[----:B------:R0:W-:Y:S01]  /*1c260*/  STL.64 [R1+0x510], R16 ;  /* 0x0005101001007387 */ /* 0x0001e20000100a00 */
[----:B------:R-:W-:Y:S02]  /*1c270*/  IMAD.MOV.U32 R29, RZ, RZ, R19 ;  /* 0x000000ffff1d7224 */ /* 0x000fe400078e0013 */
[----:B------:R1:W-:Y:S01]  /*1c280*/  STL [R1+0x518], R18 ;  /* 0x0005181201007387 */ /* 0x0003e20000100800 */
[----:B0-----:R-:W2:Y:S01]  /*1c290*/  LDL.LU.64 R16, [R1+0xdb0] ;  /* 0x000db00001107983 */ /* 0x001ea20000300a00 */
[----:B-1----:R-:W2:Y:S02]  /*1c2a0*/  LDL.LU.64 R18, [R1+0xdb8] ;  /* 0x000db80001127983 */ /* 0x002ea40000300a00 */
[----:B------:R-:W-:Y:S01]  /*1c2b0*/  STL [R1+0x3610], R29 ;  /* 0x0036101d01007387 */ /* 0x000fe20000100800 */
[C---:B---3--:R-:W-:Y:S01]  /*1c2c0*/  HMMA.16816.F32 R8, R20.reuse, R24, R8 ;  /* 0x000000181408723c */ /* 0x048fe20000001808 */
[----:B------:R-:W-:Y:S02]  /*1c2d0*/  IMAD.MOV.U32 R13, RZ, RZ, R24 ;  /* 0x000000ffff0d7224 */ /* 0x000fe400078e0018 */
[----:B------:R-:W-:Y:S11]  /*1c2e0*/  IMAD.MOV.U32 R12, RZ, RZ, R25 ;  /* 0x000000ffff0c7224 */ /* 0x000ff600078e0019 */
[----:B------:R-:W-:Y:S09]  /*1c2f0*/  @!UPT UIADD3 URZ, URZ, URZ, URZ ;  /* 0x0000003f3f3ff290 */ /* 0x000ff2000fffe03f */
[----:B------:R-:W-:Y:S01]  /*1c300*/  STL.64 [R1+0x500], R8 ;  /* 0x0005000801007387 */ /* 0x000fe20000100a00 */
[----:B------:R0:W-:Y:S03]  /*1c310*/  STL.64 [R1+0x508], R10 ;  /* 0x0005080a01007387 */ /* 0x0001e60000100a00 */
[----:B0-----:R-:W3:Y:S01]  /*1c320*/  LDL.LU.64 R10, [R1+0x3cd0] ;  /* 0x003cd000010a7983 */ /* 0x001ee20000300a00 */
[----:B------:R-:W4:Y:S02]  /*1c330*/  LDL.LU.64 R8, [R1+0x3cc8] ;  /* 0x003cc80001087983 */ /* 0x000f240000300a00 */
[----:B------:R-:W2:Y:S02]  /*1c340*/  LDL.LU.64 R26, [R1+0x3cc0] ;  /* 0x003cc000011a7983 */ /* 0x000ea40000300a00 */
[----:B------:R-:W2:Y:S02]  /*1c350*/  LDL.LU.64 R24, [R1+0x3cb8] ;  /* 0x003cb80001187983 */ /* 0x000ea40000300a00 */
[C---:B--2---:R-:W-:Y:S11]  /*1c360*/  HMMA.16816.F32 R4, R20.reuse, R24, R4 ;  /* 0x000000181404723c */ /* 0x044ff60000001804 */
[----:B------:R-:W-:Y:S11]  /*1c370*/  @!UPT UIADD3 URZ, URZ, URZ, URZ ;  /* 0x0000003f3f3ff290 */ /* 0x000ff6000fffe03f */
[----:B------:R-:W-:Y:S01]  /*1c380*/  @!UPT UIADD3 URZ, URZ, URZ, URZ ;  /* 0x0000003f3f3ff290 */ /* 0x000fe2000fffe03f */
[----:B------:R0:W-:Y:S01]  /*1c390*/  STL.64 [R1+0x4f0], R4 ;  /* 0x0004f00401007387 */ /* 0x0001e20000100a00 */
[----:B------:R-:W-:Y:S03]  /*1c3a0*/  STL.64 [R1+0x4f8], R6 ;  /* 0x0004f80601007387 */ /* 0x000fe60000100a00 */
[----:B0-----:R-:W2:Y:S01]  /*1c3b0*/  LDL.LU.64 R4, [R1+0x3cb0] ;  /* 0x003cb00001047983 */ /* 0x001ea20000300a00 */
[----:B------:R-:W-:Y:S02]  /*1c3c0*/  STL.64 [R1+0x3bf0], R26 ;  /* 0x003bf01a01007387 */ /* 0x000fe40000100a00 */
[----:B------:R0:W-:Y:S02]  /*1c3d0*/  STL.64 [R1+0x3be8], R24 ;  /* 0x003be81801007387 */ /* 0x0001e40000100a00 */
[----:B0-----:R-:W4:Y:S01]  /*1c3e0*/  LDL.LU.64 R24, [R1+0xde0] ;  /* 0x000de00001187983 */ /* 0x001f220000300a00 */
[----:B------:R-:W4:Y:S01]  /*1c3f0*/  LDL.LU.64 R26, [R1+0xde8] ;  /* 0x000de800011a7983 */ /* 0x000f220000300a00 */
[C---:B--2---:R-:W-:Y:S08]  /*1c400*/  HMMA.16816.F32 R16, R20.reuse, R4, R16 ;  /* 0x000000041410723c */ /* 0x044ff00000001810 */
[----:B----4-:R-:W-:Y:S11]  /*1c410*/  HMMA.16816.F32 R24, R20, R8, R24 ;  /* 0x000000081418723c */ /* 0x010ff60000001818 */
[----:B------:R-:W-:Y:S11]  /*1c420*/  @!UPT UIADD3 URZ, URZ, URZ, URZ ;  /* 0x0000003f3f3ff290 */ /* 0x000ff6000fffe03f */
[----:B------:R-:W-:Y:S02]  /*1c430*/  @!UPT UIADD3 URZ, URZ, URZ, URZ ;  /* 0x0000003f3f3ff290 */ /* 0x000fe4000fffe03f */
[----:B------:R-:W-:Y:S02]  /*1c440*/  IMAD.MOV.U32 R7, RZ, RZ, R25 ;  /* 0x000000ffff077224 */ /* 0x000fe400078e0019 */
[----:B------:R-:W-:Y:S01]  /*1c450*/  IMAD.MOV.U32 R6, RZ, RZ, R24 ;  /* 0x000000ffff067224 */ /* 0x000fe200078e0018 */
[----:B------:R-:W-:Y:S01]  /*1c460*/  STL.64 [R1+0x4e8], R26 ;  /* 0x0004e81a01007387 */ /* 0x000fe20000100a00 */
[----:B------:R0:W-:Y:S02]  /*1c470*/  STL.64 [R1+0x3ca0], R8 ;  /* 0x003ca00801007387 */ /* 0x0001e40000100a00 */
[----:B------:R-:W-:Y:S02]  /*1c480*/  IMAD.MOV.U32 R24, RZ, RZ, R13 ;  /* 0x000000ffff187224 */ /* 0x000fe400078e000d */
[----:B------:R-:W-:Y:S02]  /*1c490*/  IMAD.MOV.U32 R25, RZ, RZ, R12 ;  /* 0x000000ffff197224 */ /* 0x000fe400078e000c */
[----:B---3--:R-:W-:-:S02]  /*1c4a0*/  IMAD.MOV.U32 R12, RZ, RZ, R11 ;  /* 0x000000ffff0c7224 */ /* 0x008fc400078e000b */
[----:B------:R-:W-:Y:S01]  /*1c4b0*/  IMAD.MOV.U32 R13, RZ, RZ, R10 ;  /* 0x000000ffff0d7224 */ /* 0x000fe200078e000a */
[----:B0-----:R-:W2:Y:S01]  /*1c4c0*/  LDL R8, [R1+0x30] ;  /* 0x0000300001087983 */ /* 0x001ea20000100800 */
[----:B------:R-:W-:Y:S02]  /*1c4d0*/  STL [R1+0x3854], R7 ;  /* 0x0038540701007387 */ /* 0x000fe40000100800 */
[----:B------:R-:W-:Y:S02]  /*1c4e0*/  STL [R1+0x3850], R6 ;  /* 0x0038500601007387 */ /* 0x000fe40000100800 */
[----:B------:R-:W-:Y:S01]  /*1c4f0*/  STL.64 [R1+0x4d0], R16 ;  /* 0x0004d01001007387 */ /* 0x000fe20000100a00 */
[----:B------:R-:W-:Y:S01]  /*1c500*/  STL [R1+0x4d8], R18 ;  /* 0x0004d81201007387 */ /* 0x000fe20000100800 */
[----:B------:R0:W-:Y:S03]  /*1c510*/  STL.64 [R1+0x3c50], R4 ;  /* 0x003c500401007387 */ /* 0x0001e60000100a00 */
[----:B0-----:R-:W3:Y:S01]  /*1c520*/  LDL.64 R4, [R1+0x150] ;  /* 0x0001500001047983 */ /* 0x001ee20000100a00 */
[----:B------:R0:W-:Y:S03]  /*1c530*/  STL.64 [R1+0x3c88], R12 ;  /* 0x003c880c01007387 */ /* 0x0001e60000100a00 */
[----:B0-----:R-:W4:Y:S01]  /*1c540*/  LDL.64 R12, [R1+0x130] ;  /* 0x00013000010c7983 */ /* 0x001f220000100a00 */
[----:B------:R-:W-:-:S02]  /*1c550*/  IMAD.MOV.U32 R9, RZ, RZ, R2 ;  /* 0x000000ffff097224 */ /* 0x000fc400078e0002 */
[----:B------:R-:W-:Y:S02]  /*1c560*/  IMAD.MOV.U32 R2, RZ, RZ, R19 ;  /* 0x000000ffff027224 */ /* 0x000fe400078e0013 */
[----:B------:R-:W0:Y:S04]  /*1c570*/  LDSM.16.MT88.4 R16, [R3+0x100] ;  /* 0x000100000310783b */ /* 0x000e280000004200 */
[----:B----4-:R1:W-:Y:S04]  /*1c580*/  STL.64 [R1+0x3c98], R12 ;  /* 0x003c980c01007387 */ /* 0x0103e80000100a00 */
[----:B-1----:R-:W4:Y:S01]  /*1c590*/  LDL.64 R12, [R1+0x140] ;  /* 0x00014000010c7983 */ /* 0x002f220000100a00 */
[----:B------:R1:W-:Y:S03]  /*1c5a0*/  STL.64 [R1+0x3c08], R24 ;  /* 0x003c081801007387 */ /* 0x0003e60000100a00 */
[----:B-1----:R-:W2:Y:S01]  /*1c5b0*/  LDL.LU.64 R24, [R1+0xdd0] ;  /* 0x000dd00001187983 */ /* 0x002ea20000300a00 */
[----:B------:R-:W2:Y:S02]  /*1c5c0*/  LDL.LU.64 R26, [R1+0xdd8] ;  /* 0x000dd800011a7983 */ /* 0x000ea40000300a00 */
[----:B------:R-:W-:Y:S02]  /*1c5d0*/  STL [R1+0x3614], R2 ;  /* 0x0036140201007387 */ /* 0x000fe40000100800 */
[----:B------:R-:W-:Y:S01]  /*1c5e0*/  STL [R1+0x3bd0], R3 ;  /* 0x003bd00301007387 */ /* 0x000fe20000100800 */
[----:B0-----:R-:W-:Y:S01]  /*1c5f0*/  STL.64 [R1+0x3b68], R18 ;  /* 0x003b681201007387 */ /* 0x001fe20000100a00 */
[----:B------:R0:W-:Y:S03]  /*1c600*/  STL.64 [R1+0x3b60], R16 ;  /* 0x003b601001007387 */ /* 0x0001e60000100a00 */
[----:B0-----:R-:W3:Y:S01]  /*1c610*/  LDL.64 R16, [R1+0xd0] ;  /* 0x0000d00001107983 */ /* 0x001ee20000100a00 */
[C---:B--2---:R-:W-:Y:S03]  /*1c620*/  HMMA.16816.F32 R24, R20.reuse, R8, R24 ;  /* 0x000000081418723c */ /* 0x044fe60000001818 */
[----:B---3--:R0:W-:Y:S04]  /*1c630*/  STL.64 [R1+0x3c90], R16 ;  /* 0x003c901001007387 */ /* 0x0081e80000100a00 */
[----:B0-----:R-:W2:Y:S01]  /*1c640*/  LDL.LU.64 R16, [R1+0xdc0] ;  /* 0x000dc00001107983 */ /* 0x001ea20000300a00 */
[----:B------:R-:W2:Y:S02]  /*1c650*/  LDL.LU.64 R18, [R1+0xdc8] ;  /* 0x000dc80001127983 */ /* 0x000ea40000300a00 */
[----:B------:R-:W4:Y:S02]  /*1c660*/  LDL.LU.64 R8, [R1+0xcc0] ;  /* 0x000cc00001087983 */ /* 0x000f240000300a00 */
[----:B------:R-:W4:Y:S11]  /*1c670*/  LDL.LU.64 R10, [R1+0xcc8] ;  /* 0x000cc800010a7983 */ /* 0x000f360000300a00 */
[----:B------:R0:W-:Y:S01]  /*1c680*/  STL.64 [R1+0x850], R24 ;  /* 0x0008501801007387 */ /* 0x0001e20000100a00 */
[----:B------:R-:W-:Y:S03]  /*1c690*/  STL.64 [R1+0x858], R26 ;  /* 0x0008581a01007387 */ /* 0x000fe60000100a00 */
[----:B0-----:R-:W3:Y:S01]  /*1c6a0*/  LDL.64 R24, [R1+0x10] ;  /* 0x0000100001187983 */ /* 0x001ee20000100a00 */
[----:B------:R-:W-:Y:S01]  /*1c6b0*/  IMAD.MOV.U32 R3, RZ, RZ, R5 ;  /* 0x000000ffff037224 */ /* 0x000fe200078e0005 */
[C---:B--2---:R-:W-:Y:S02]  /*1c6c0*/  HMMA.16816.F32 R16, R20.reuse, R4, R16 ;  /* 0x000000041410723c */ /* 0x044fe40000001810 */
[----:B---3--:R0:W-:Y:S11]  /*1c6d0*/  STL.64 [R1+0x3c20], R24 ;  /* 0x003c201801007387 */ /* 0x0081f60000100a00 */
[----:B------:R-:W-:Y:S10]  /*1c6e0*/  @!UPT UIADD3 URZ, URZ, URZ, URZ ;  /* 0x0000003f3f3ff290 */ /* 0x000ff4000fffe03f */
[----:B------:R1:W-:Y:S01]  /*1c6f0*/  STL.64 [R1+0x840], R16 ;  /* 0x0008401001007387 */ /* 0x0003e20000100a00 */
[----:B------:R2:W-:Y:S02]  /*1c700*/  STL.64 [R1+0x848], R18 ;  /* 0x0008481201007387 */ /* 0x0005e40000100a00 */
[----:B0-----:R-:W-:Y:S02]  /*1c710*/  IMAD.MOV.U32 R24, RZ, RZ, R15 ;  /* 0x000000ffff187224 */ /* 0x001fe400078e000f */
[----:B------:R-:W-:Y:S01]  /*1c720*/  IMAD.MOV.U32 R25, RZ, RZ, R14 ;  /* 0x000000ffff197224 */ /* 0x000fe200078e000e */
[----:B-1----:R-:W3:Y:S01]  /*1c730*/  LDL.LU.64 R16, [R1+0xcb0] ;  /* 0x000cb00001107983 */ /* 0x002ee20000300a00 */
[----:B--2---:R-:W3:Y:S02]  /*1c740*/  LDL.LU.64 R18, [R1+0xcb8] ;  /* 0x000cb80001127983 */ /* 0x004ee40000300a00 */
[----:B------:R-:W2:Y:S02]  /*1c750*/  LDL.LU.64 R4, [R1+0xc90] ;  /* 0x000c900001047983 */ /* 0x000ea40000300a00 */
[----:B------:R-:W2:Y:S01]  /*1c760*/  LDL.LU.64 R6, [R1+0xc98] ;  /* 0x000c980001067983 */ /* 0x000ea20000300a00 */
[----:B------:R0:W-:Y:S04]  /*1c770*/  STL.64 [R1+0x3c48], R24 ;  /* 0x003c481801007387 */ /* 0x0001e80000100a00 */
[----:B0-----:R-:W2:Y:S01]  /*1c780*/  LDL.64 R24, [R1+0xe0] ;  /* 0x0000e00001187983 */ /* 0x001ea20000100a00 */
[----:B----4-:R-:W-:Y:S03]  /*1c790*/  HMMA.16816.F32 R8, R20, R12, R8 ;  /* 0x0000000c1408723c */ /* 0x010fe60000001808 */
[----:B--2---:R0:W-:Y:S02]  /*1c7a0*/  STL.64 [R1+0x3c58], R24 ;  /* 0x003c581801007387 */ /* 0x0041e40000100a00 */
[----:B0-----:R-:W-:-:S02]  /*1c7b0*/  IMAD.MOV.U32 R24, RZ, RZ, R0 ;  /* 0x000000ffff187224 */ /* 0x001fc400078e0000 */
[----:B------:R-:W-:Y:S01]  /*1c7c0*/  IMAD.MOV.U32 R25, RZ, RZ, R28 ;  /* 0x000000ffff197224 */ /* 0x000fe200078e001c */
[----:B------:R-:W2:Y:S01]  /*1c7d0*/  LDL.LU R0, [R1+0x3cac] ;  /* 0x003cac0001007983 */ /* 0x000ea20000300800 */
[----:B------:R-:W4:Y:S03]  /*1c7e0*/  LDL.LU R28, [R1+0x3ca8] ;  /* 0x003ca800011c7983 */ /* 0x000f260000300800 */
[----:B------:R0:W-:Y:S04]  /*1c7f0*/  STL.64 [R1+0x3c70], R24 ;  /* 0x003c701801007387 */ /* 0x0001e80000100a00 */
[----:B0-----:R-:W2:Y:S07]  /*1c800*/  LDL.64 R24, [R1+0x100] ;  /* 0x0001000001187983 */ /* 0x001eae0000100a00 */
[----:B------:R0:W-:Y:S02]  /*1c810*/  STL.64 [R1+0x830], R8 ;  /* 0x0008300801007387 */ /* 0x0001e40000100a00 */
[----:B------:R1:W-:Y:S01]  /*1c820*/  STL.64 [R1+0x838], R10 ;  /* 0x0008380a01007387 */ /* 0x0003e20000100a00 */
[----:B0-----:R-:W2:Y:S01]  /*1c830*/  LDL.LU.64 R8, [R1+0x3ca0] ;  /* 0x003ca00001087983 */ /* 0x001ea20000300a00 */
[----:B-1----:R-:W-:-:S02]  /*1c840*/  IMAD.MOV.U32 R11, RZ, RZ, R12 ;  /* 0x000000ffff0b7224 */ /* 0x002fc400078e000c */
[----:B------:R-:W-:Y:S02]  /*1c850*/  IMAD.MOV.U32 R10, RZ, RZ, R13 ;  /* 0x000000ffff0a7224 */ /* 0x000fe400078e000d */
[----:B------:R-:W3:Y:S03]  /*1c860*/  LDL.LU.64 R12, [R1+0x3c98] ;  /* 0x003c9800010c7983 */ /* 0x000ee60000300a00 */
[----:B------:R-:W-:Y:S01]  /*1c870*/  STL.64 [R1+0x3be0], R10 ;  /* 0x003be00a01007387 */ /* 0x000fe20000100a00 */
[----:B---3--:R-:W-:Y:S01]  /*1c880*/  HMMA.16816.F32 R16, R20, R12, R16 ;  /* 0x0000000c1410723c */ /* 0x008fe20000001810 */
[----:B--2---:R-:W-:Y:S11]  /*1c890*/  STL.64 [R1+0x3bd8], R8 ;  /* 0x003bd80801007387 */ /* 0x004ff60000100a00 */
[----:B------:R-:W-:Y:S11]  /*1c8a0*/  @!UPT UIADD3 URZ, URZ, URZ, URZ ;  /* 0x0000003f3f3ff290 */ /* 0x000ff6000fffe03f */
[----:B------:R0:W-:Y:S01]  /*1c8b0*/  STL.64 [R1+0x820], R16 ;  /* 0x0008201001007387 */ /* 0x0001e20000100a00 */
[----:B------:R1:W-:Y:S03]  /*1c8c0*/  STL.64 [R1+0x828], R18 ;  /* 0x0008281201007387 */ /* 0x0003e60000100a00 */
[----:B0-----:R-:W2:Y:S01]  /*1c8d0*/  LDL.LU.64 R16, [R1+0x3c90] ;  /* 0x003c900001107983 */ /* 0x001ea20000300a00 */
[----:B-1----:R-:W-:Y:S02]  /*1c8e0*/  IMAD.MOV.U32 R19, RZ, RZ, R12 ;  /* 0x000000ffff137224 */ /* 0x002fe400078e000c */
[----:B------:R-:W-:Y:S02]  /*1c8f0*/  IMAD.MOV.U32 R18, RZ, RZ, R13 ;  /* 0x000000ffff127224 */ /* 0x000fe400078e000d */
[----:B------:R-:W3:Y:S03]  /*1c900*/  LDL.LU.64 R12, [R1+0x3c88] ;  /* 0x003c8800010c7983 */ /* 0x000ee60000300a00 */
[----:B------:R-:W-:Y:S01]  /*1c910*/  STL.64 [R1+0x3c68], R18 ;  /* 0x003c681201007387 */ /* 0x000fe20000100a00 */
[----:B--2---:R0:W-:Y:S04]  /*1c920*/  STL.64 [R1+0x3c60], R16 ;  /* 0x003c601001007387 */ /* 0x0041e80000100a00 */
[----:B0-----:R-:W2:Y:S01]  /*1c930*/  LDL.LU.64 R16, [R1+0xca0] ;  /* 0x000ca00001107983 */ /* 0x001ea20000300a00 */
[----:B------:R-:W2:Y:S02]  /*1c940*/  LDL.LU.64 R18, [R1+0xca8] ;  /* 0x000ca80001127983 */ /* 0x000ea40000300a00 */
[----:B----4-:R-:W-:-:S02]  /*1c950*/  IMAD.MOV.U32 R8, RZ, RZ, R28 ;  /* 0x000000ffff087224 */ /* 0x010fc400078e001c */
[----:B------:R-:W-:-:S07]  /*1c960*/  IMAD.MOV.U32 R9, RZ, RZ, R0 ;  /* 0x000000ffff097224 */ /* 0x000fce00078e0000 */
[C---:B--2---:R-:W-:Y:S01]  /*1c970*/  HMMA.16816.F32 R8, R20.reuse, R8, R16 ;  /* 0x000000081408723c */ /* 0x044fe20000001810 */
[----:B------:R-:W2:Y:S11]  /*1c980*/  LDL.LU.64 R16, [R1+0xc70] ;  /* 0x000c700001107983 */ /* 0x000eb60000300a00 */
[----:B------:R-:W-:Y:S11]  /*1c990*/  @!UPT UIADD3 URZ, URZ, URZ, URZ ;  /* 0x0000003f3f3ff290 */ /* 0x000ff6000fffe03f */
[----:B------:R-:W-:Y:S01]  /*1c9a0*/  STL.64 [R1+0x810], R8 ;  /* 0x0008100801007387 */ /* 0x000fe20000100a00 */
[----:B------:R-:W-:Y:S02]  /*1c9b0*/  STL.64 [R1+0x818], R10 ;  /* 0x0008180a01007387 */ /* 0x000fe40000100a00 */
[----:B------:R-:W4:Y:S01]  /*1c9c0*/  LDL.LU.64 R18, [R1+0xc78] ;  /* 0x000c780001127983 */ /* 0x000f220000300a00 */
[C---:B---3--:R-:W-:Y:S11]  /*1c9d0*/  HMMA.16816.F32 R4, R20.reuse, R12, R4 ;  /* 0x0000000c1404723c */ /* 0x048ff60000001804 */
[----:B------:R-:W-:Y:S11]  /*1c9e0*/  @!UPT UIADD3 URZ, URZ, URZ, URZ ;  /* 0x0000003f3f3ff290 */ /* 0x000ff6000fffe03f */
[----:B------:R-:W-:Y:S01]  /*1c9f0*/  @!UPT UIADD3 URZ, URZ, URZ, URZ ;  /* 0x0000003f3f3ff290 */ /* 0x000fe2000fffe03f */
[----:B------:R-:W-:Y:S01]  /*1ca00*/  STL.64 [R1+0x800], R4 ;  /* 0x0008000401007387 */ /* 0x000fe20000100a00 */
[----:B------:R-:W-:Y:S03]  /*1ca10*/  STL.64 [R1+0x808], R6 ;  /* 0x0008080601007387 */ /* 0x000fe60000100a00 */
[----:B----4-:R-:W-:Y:S01]  /*1ca20*/  STL.64 [R1+0x3c80], R18 ;  /* 0x003c801201007387 */ /* 0x010fe20000100a00 */
[----:B--2---:R0:W-:Y:S03]  /*1ca30*/  STL.64 [R1+0x3c78], R16 ;  /* 0x003c781001007387 */ /* 0x0041e60000100a00 */
[----:B0-----:R-:W2:Y:S01]  /*1ca40*/  LDL.LU.64 R16, [R1+0xc80] ;  /* 0x000c800001107983 */ /* 0x001ea20000300a00 */
[----:B------:R-:W2:Y:S02]  /*1ca50*/  LDL.LU.64 R18, [R1+0xc88] ;  /* 0x000c880001127983 */ /* 0x000ea40000300a00 */
[----:B------:R-:W3:Y:S02]  /*1ca60*/  LDL.LU.64 R4, [R1+0xc60] ;  /* 0x000c600001047983 */ /* 0x000ee40000300a00 */
[----:B------:R-:W3:Y:S01]  /*1ca70*/  LDL.LU.64 R6, [R1+0xc68] ;  /* 0x000c680001067983 */ /* 0x000ee20000300a00 */
[----:B------:R-:W4:Y:S01]  /*1ca80*/  LDL.LU.64 R12, [R1+0x950] ;  /* 0x00095000010c7983 */ /* 0x000f220000300a00 */
[----:B------:R-:W4:Y:S02]  /*1ca90*/  LDL.LU.64 R14, [R1+0x958] ;  /* 0x00095800010e7983 */ /* 0x000f240000300a00 */
[----:B------:R-:W2:Y:S02]  /*1caa0*/  LDL.LU.64 R8, [R1+0xf50] ;  /* 0x000f500001087983 */ /* 0x000ea40000300a00 */
[----:B------:R-:W2:Y:S02]  /*1cab0*/  LDL.LU.64 R10, [R1+0xf58] ;  /* 0x000f5800010a7983 */ /* 0x000ea40000300a00 */
[----:B--2---:R-:W-:Y:S01]  /*1cac0*/  STL.64 [R1+0x3c00], R10 ;  /* 0x003c000a01007387 */ /* 0x004fe20000100a00 */
[----:B------:R0:W-:Y:S03]  /*1cad0*/  STL.64 [R1+0x3bf8], R8 ;  /* 0x003bf80801007387 */ /* 0x0001e60000100a00 */
[----:B0-----:R-:W2:Y:S01]  /*1cae0*/  LDL.LU.64 R8, [R1+0xf60] ;  /* 0x000f600001087983 */ /* 0x001ea20000300a00 */
[----:B------:R-:W2:Y:S01]  /*1caf0*/  LDL.LU.64 R10, [R1+0xf68] ;  /* 0x000f6800010a7983 */ /* 0x000ea20000300a00 */
[----:B------:R-:W-:Y:S02]  /*1cb00*/  HMMA.16816.F32 R16, R20, R24, R16 ;  /* 0x000000181410723c */ /* 0x000fe40000001810 */
[----:B--2---:R-:W-:Y:S01]  /*1cb10*/  STL.64 [R1+0x3c18], R10 ;  /* 0x003c180a01007387 */ /* 0x004fe20000100a00 */
[----:B------:R0:W-:Y:S03]  /*1cb20*/  STL.64 [R1+0x3c10], R8 ;  /* 0x003c100801007387 */ /* 0x0001e60000100a00 */
[----:B0-----:R-:W2:Y:S01]  /*1cb30*/  LDL.LU.64 R8, [R1+0xf70] ;  /* 0x000f700001087983 */ /* 0x001ea20000300a00 */
[----:B------:R-:W2:Y:S02]  /*1cb40*/  LDL.LU.64 R10, [R1+0xf78] ;  /* 0x000f7800010a7983 */ /* 0x000ea40000300a00 */
[----:B------:R-:W-:-:S02]  /*1cb50*/  IMAD.MOV.U32 R29, RZ, RZ, R24 ;  /* 0x000000ffff1d7224 */ /* 0x000fc400078e0018 */
[----:B------:R-:W-:Y:S01]  /*1cb60*/  IMAD.MOV.U32 R28, RZ, RZ, R25 ;  /* 0x000000ffff1c7224 */ /* 0x000fe200078e0019 */
[----:B--2---:R-:W-:Y:S01]  /*1cb70*/  STL.64 [R1+0x3c30], R10 ;  /* 0x003c300a01007387 */ /* 0x004fe20000100a00 */
[----:B------:R0:W-:Y:S03]  /*1cb80*/  STL.64 [R1+0x3c28], R8 ;  /* 0x003c280801007387 */ /* 0x0001e60000100a00 */
[----:B0-----:R-:W2:Y:S01]  /*1cb90*/  LDL.LU.64 R8, [R1+0xf80] ;  /* 0x000f800001087983 */ /* 0x001ea20000300a00 */
[----:B------:R-:W2:Y:S06]  /*1cba0*/  LDL.LU.64 R10, [R1+0xf88] ;  /* 0x000f8800010a7983 */ /* 0x000eac0000300a00 */
[----:B------:R-:W-:Y:S02]  /*1cbb0*/  STL.64 [R1+0x7f0], R16 ;  /* 0x0007f01001007387 */ /* 0x000fe40000100a00 */
[----:B------:R0:W-:Y:S02]  /*1cbc0*/  STL.64 [R1+0x7f8], R18 ;  /* 0x0007f81201007387 */ /* 0x0001e40000100a00 */
[----:B0-----:R-:W2:Y:S01]  /*1cbd0*/  LDL.LU.64 R18, [R1+0x3c80] ;  /* 0x003c800001127983 */ /* 0x001ea20000300a00 */
[----:B------:R-:W2:Y:S02]  /*1cbe0*/  LDL.LU.64 R16, [R1+0x3c78] ;  /* 0x003c780001107983 */ /* 0x000ea40000300a00 */
[----:B------:R-:W2:Y:S02]  /*1cbf0*/  LDL.LU.64 R24, [R1+0x3c70] ;  /* 0x003c700001187983 */ /* 0x000ea40000300a00 */
[C---:B--2---:R-:W-:Y:S01]  /*1cc00*/  HMMA.16816.F32 R24, R20.reuse, R24, R16 ;  /* 0x000000181418723c */ /* 0x044fe20000001810 */
[----:B------:R-:W2:Y:S01]  /*1cc10*/  LDL.LU.64 R18, [R1+0x3c68] ;  /* 0x003c680001127983 */ /* 0x000ea20000300a00 */
[----:B------:R-:W4:Y:S11]  /*1cc20*/  LDL.LU.64 R16, [R1+0x3c60] ;  /* 0x003c600001107983 */ /* 0x000f360000300a00 */
[----:B------:R-:W-:Y:S10]  /*1cc30*/  @!UPT UIADD3 URZ, URZ, URZ, URZ ;  /* 0x0000003f3f3ff290 */ /* 0x000ff4000fffe03f */
[----:B------:R0:W-:Y:S01]  /*1cc40*/  STL.64 [R1+0x7e0], R24 ;  /* 0x0007e01801007387 */ /* 0x0001e20000100a00 */
[----:B------:R-:W-:Y:S03]  /*1cc50*/  STL.64 [R1+0x7e8], R26 ;  /* 0x0007e81a01007387 */ /* 0x000fe60000100a00 */
[----:B0-----:R-:W3:Y:S02]  /*1cc60*/  LDL.LU.64 R24, [R1+0x3c58] ;  /* 0x003c580001187983 */ /* 0x001ee40000300a00 */
[C---:B---3--:R-:W-:Y:S08]  /*1cc70*/  HMMA.16816.F32 R4, R20.reuse, R24, R4 ;  /* 0x000000181404723c */ /* 0x048ff00000001804 */
[----:B----4-:R-:W-:Y:S11]  /*1cc80*/  HMMA.16816.F32 R20, R20, R16, R12 ;  /* 0x000000101414723c */ /* 0x010ff6000000180c */
[----:B------:R-:W-:Y:S04]  /*1cc90*/  @!UPT UIADD3 URZ, URZ, URZ, URZ ;  /* 0x0000003f3f3ff290 */ /* 0x000fe8000fffe03f */
[----:B------:R0:W-:Y:S01]  /*1cca0*/  STL.64 [R1+0x7d0], R4 ;  /* 0x0007d00401007387 */ /* 0x0001e20000100a00 */
[----:B------:R1:W-:Y:S03]  /*1ccb0*/  STL.64 [R1+0x7d8], R6 ;  /* 0x0007d80601007387 */ /* 0x0003e60000100a00 */
[----:B0-----:R-:W3:Y:S01]  /*1ccc0*/  LDL.LU.64 R4, [R1+0x3c50] ;  /* 0x003c500001047983 */ /* 0x001ee20000300a00 */
[----:B-1----:R-:W-:Y:S02]  /*1ccd0*/  IMAD.MOV.U32 R7, RZ, RZ, R24 ;  /* 0x000000ffff077224 */ /* 0x002fe400078e0018 */
[----:B------:R-:W-:Y:S02]  /*1cce0*/  IMAD.MOV.U32 R6, RZ, RZ, R25 ;  /* 0x000000ffff067224 */ /* 0x000fe400078e0019 */
[----:B------:R-:W4:Y:S01]  /*1ccf0*/  LDL.LU.64 R24, [R1+0x3c48] ;  /* 0x003c480001187983 */ /* 0x000f220000300a00 */
[----:B------:R-:W4:Y:S02]  /*1cd00*/  LDL.LU.64 R14, [R1+0x3c40] ;  /* 0x003c4000010e7983 */ /* 0x000f240000300a00 */
[----:B------:R-:W4:Y:S02]  /*1cd10*/  LDL.LU.64 R12, [R1+0x3c38] ;  /* 0x003c3800010c7983 */ /* 0x000f240000300a00 */
[----:B------:R0:W-:Y:S01]  /*1cd20*/  STL.64 [R1+0x4b0], R20 ;  /* 0x0004b01401007387 */ /* 0x0001e20000100a00 */
[----:B------:R1:W-:Y:S04]  /*1cd30*/  STL.64 [R1+0x4b8], R22 ;  /* 0x0004b81601007387 */ /* 0x0003e80000100a00 */
[----:B0-----:R-:W3:Y:S01]  /*1cd40*/  LDL.LU.64 R20, [R1+0xd50] ;  /* 0x000d500001147983 */ /* 0x001ee20000300a00 */
[----:B-1----:R-:W3:Y:S02]  /*1cd50*/  LDL.LU.64 R22, [R1+0xd58] ;  /* 0x000d580001167983 */ /* 0x002ee40000300a00 */
[----:B------:R-:W-:Y:S01]  /*1cd60*/  STL.64 [R1+0x3b70], R16 ;  /* 0x003b701001007387 */ /* 0x000fe20000100a00 */
[C---:B----4-:R-:W-:Y:S01]  /*1cd70*/  HMMA.16816.F32 R24, R12.reuse, R24, R8 ;  /* 0x000000180c18723c */ /* 0x050fe20000001808 */
[----:B------:R-:W4:Y:S01]  /*1cd80*/  LDL.LU.64 R10, [R1+0x3c30] ;  /* 0x003c3000010a7983 */ /* 0x000f220000300a00 */
[----:B------:R-:W4:Y:S11]  /*1cd90*/  LDL.LU.64 R8, [R1+0x3c28] ;  /* 0x003c280001087983 */ /* 0x000f360000300a00 */
[----:B------:R-:W-:Y:S10]  /*1cda0*/  @!UPT UIADD3 URZ, URZ, URZ, URZ ;  /* 0x0000003f3f3ff290 */ /* 0x000ff4000fffe03f */
[----:B------:R0:W-:Y:S01]  /*1cdb0*/  STL.64 [R1+0x4a0], R24 ;  /* 0x0004a01801007387 */ /* 0x0001e20000100a00 */
[----:B------:R-:W-:Y:S03]  /*1cdc0*/  STL.64 [R1+0x4a8], R26 ;  /* 0x0004a81a01007387 */ /* 0x000fe60000100a00 */
[----:B0-----:R-:W4:Y:S02]  /*1cdd0*/  LDL.LU.64 R24, [R1+0x3c20] ;  /* 0x003c200001187983 */ /* 0x001f240000300a00 */
[C---:B----4-:R-:W-:Y:S01]  /*1cde0*/  HMMA.16816.F32 R8, R12.reuse, R24, R8 ;  /* 0x000000180c08723c */ /* 0x050fe20000001808 */
[----:B------:R-:W-:Y:S02]  /*1cdf0*/  IMAD.MOV.U32 R2, RZ, RZ, R24 ;  /* 0x000000ffff027224 */ /* 0x000fe400078e0018 */
[----:B------:R-:W-:Y:S11]  /*1ce00*/  IMAD.MOV.U32 R0, RZ, RZ, R25 ;  /* 0x000000ffff007224 */ /* 0x000ff600078e0019 */
[----:B------:R-:W-:Y:S09]  /*1ce10*/  @!UPT UIADD3 URZ, URZ, URZ, URZ ;  /* 0x0000003f3f3ff290 */ /* 0x000ff2000fffe03f */
[----:B------:R-:W-:Y:S01]  /*1ce20*/  STL.64 [R1+0x490], R8 ;  /* 0x0004900801007387 */ /* 0x000fe20000100a00 */
[----:B------:R0:W-:Y:S03]  /*1ce30*/  STL.64 [R1+0x498], R10 ;  /* 0x0004980a01007387 */ /* 0x0001e60000100a00 */
[----:B0-----:R-:W4:Y:S01]  /*1ce40*/  LDL.LU.64 R10, [R1+0x3c18] ;  /* 0x003c1800010a7983 */ /* 0x001f220000300a00 */
[----:B------:R-:W4:Y:S02]  /*1ce50*/  LDL.LU.64 R8, [R1+0x3c10] ;  /* 0x003c100001087983 */ /* 0x000f240000300a00 */
[----:B------:R-:W4:Y:S02]  /*1ce60*/  LDL.LU.64 R24, [R1+0x3c08] ;  /* 0x003c080001187983 */ /* 0x000f240000300a00 */
[C---:B----4-:R-:W-:Y:S01]  /*1ce70*/  HMMA.16816.F32 R24, R12.reuse, R24, R8 ;  /* 0x000000180c18723c */ /* 0x050fe20000001808 */
[----:B------:R-:W4:Y:S01]  /*1ce80*/  LDL.LU.64 R10, [R1+0x3c00] ;  /* 0x003c0000010a7983 */ /* 0x000f220000300a00 */
[----:B------:R-:W4:Y:S11]  /*1ce90*/  LDL.LU.64 R8, [R1+0x3bf8] ;  /* 0x003bf80001087983 */ /* 0x000f360000300a00 */
[----:B------:R-:W-:Y:S10]  /*1cea0*/  @!UPT UIADD3 URZ, URZ, URZ, URZ ;  /* 0x0000003f3f3ff290 */ /* 0x000ff4000fffe03f */
[----:B------:R-:W-:Y:S01]  /*1ceb0*/  STL.64 [R1+0x480], R24 ;  /* 0x0004801801007387 */ /* 0x000fe20000100a00 */
[----:B------:R0:W-:Y:S03]  /*1cec0*/  STL.64 [R1+0x488], R26 ;  /* 0x0004881a01007387 */ /* 0x0001e60000100a00 */
[----:B0-----:R-:W2:Y:S01]  /*1ced0*/  LDL.LU.64 R26, [R1+0x3bf0] ;  /* 0x003bf000011a7983 */ /* 0x001ea20000300a00 */
[----:B------:R-:W4:Y:S02]  /*1cee0*/  LDL.LU.64 R24, [R1+0x3be8] ;  /* 0x003be80001187983 */ /* 0x000f240000300a00 */
[----:B----4-:R-:W-:Y:S11]  /*1cef0*/  HMMA.16816.F32 R8, R12, R24, R8 ;  /* 0x000000180c08723c */ /* 0x010ff60000001808 */
[----:B------:R-:W-:Y:S11]  /*1cf00*/  @!UPT UIADD3 URZ, URZ, URZ, URZ ;  /* 0x0000003f3f3ff290 */ /* 0x000ff6000fffe03f */
[----:B------:R-:W-:Y:S01]  /*1cf10*/  @!UPT UIADD3 URZ, URZ, URZ, URZ ;  /* 0x0000003f3f3ff290 */ /* 0x000fe2000fffe03f */
[----:B------:R-:W-:Y:S01]  /*1cf20*/  STL.64 [R1+0x470], R8 ;  /* 0x0004700801007387 */ /* 0x000fe20000100a00 */
[----:B------:R0:W-:Y:S03]  /*1cf30*/  STL.64 [R1+0x478], R10 ;  /* 0x0004780a01007387 */ /* 0x0001e60000100a00 */
[----:B0-----:R-:W4:Y:S01]  /*1cf40*/  LDL.LU.64 R10, [R1+0x3be0] ;  /* 0x003be000010a7983 */ /* 0x001f220000300a00 */
[----:B------:R-:W3:Y:S02]  /*1cf50*/  LDL.LU.64 R8, [R1+0x3bd8] ;  /* 0x003bd80001087983 */ /* 0x000ee40000300a00 */
[----:B--2---:R-:W-:Y:S02]  /*1cf60*/  STL.64 [R1+0x3b30], R26 ;  /* 0x003b301a01007387 */ /* 0x004fe40000100a00 */
[----:B------:R0:W-:Y:S02]  /*1cf70*/  STL.64 [R1+0x3b28], R24 ;  /* 0x003b281801007387 */ /* 0x0001e40000100a00 */
[----:B0-----:R-:W2:Y:S01]  /*1cf80*/  LDL R24, [R1+0x150] ;  /* 0x0001500001187983 */ /* 0x001ea20000100800 */
[----:B------:R-:W-:-:S02]  /*1cf90*/  IMAD.MOV.U32 R25, RZ, RZ, R3 ;  /* 0x000000ffff197224 */ /* 0x000fc400078e0003 */
[----:B------:R-:W3:Y:S03]  /*1cfa0*/  LDL.LU R3, [R1+0x3bd0] ;  /* 0x003bd00001037983 */ /* 0x000ee60000300800 */
[----:B--2---:R0:W-:Y:S04]  /*1cfb0*/  STL.64 [R1+0x3bc8], R24 ;  /* 0x003bc81801007387 */ /* 0x0041e80000100a00 */
[----:B0-----:R-:W2:Y:S01]  /*1cfc0*/  LDL.LU.64 R24, [R1+0xd90] ;  /* 0x000d900001187983 */ /* 0x001ea20000300a00 */
[----:B------:R-:W2:Y:S01]  /*1cfd0*/  LDL.LU.64 R26, [R1+0xd98] ;  /* 0x000d9800011a7983 */ /* 0x000ea20000300a00 */
[C---:B---3--:R-:W-:Y:S08]  /*1cfe0*/  HMMA.16816.F32 R20, R12.reuse, R4, R20 ;  /* 0x000000040c14723c */ /* 0x048ff00000001814 */
[----:B--2---:R-:W-:Y:S11]  /*1cff0*/  HMMA.16816.F32 R24, R12, R8, R24 ;  /* 0x000000080c18723c */ /* 0x004ff60000001818 */
[----:B------:R-:W-:Y:S11]  /*1d000*/  @!UPT UIADD3 URZ, URZ, URZ, URZ ;  /* 0x0000003f3f3ff290 */ /* 0x000ff6000fffe03f */
[----:B------:R-:W-:Y:S01]  /*1d010*/  @!UPT UIADD3 URZ, URZ, URZ, URZ ;  /* 0x0000003f3f3ff290 */ /* 0x000fe2000fffe03f */
[----:B------:R0:W-:Y:S01]  /*1d020*/  STL.64 [R1+0x460], R24 ;  /* 0x0004601801007387 */ /* 0x0001e20000100a00 */
[----:B------:R1:W-:Y:S03]  /*1d030*/  STL.64 [R1+0x468], R26 ;  /* 0x0004681a01007387 */ /* 0x0003e60000100a00 */
[----:B0-----:R-:W2:Y:S01]  /*1d040*/  LDL.LU.64 R24, [R1+0xd80] ;  /* 0x000d800001187983 */ /* 0x001ea20000300a00 */
[----:B-1----:R-:W2:Y:S02]  /*1d050*/  LDL.LU.64 R26, [R1+0xd88] ;  /* 0x000d8800011a7983 */ /* 0x002ea40000300a00 */
[----:B------:R-:W-:Y:S02]  /*1d060*/  STL.64 [R1+0x450], R20 ;  /* 0x0004501401007387 */ /* 0x000fe40000100a00 */
[----:B------:R-:W-:Y:S01]  /*1d070*/  STL.64 [R1+0x458], R22 ;  /* 0x0004581601007387 */ /* 0x000fe20000100a00 */
[----:B------:R-:W3:Y:S04]  /*1d080*/  LDL.64 R16, [R1+0xf0] ;  /* 0x0000f00001107983 */ /* 0x000ee80000100a00 */
[----:B------:R-:W0:Y:S04]  /*1d090*/  LDSM.16.MT88.4 R20, [R3+0x180] ;  /* 0x000180000314783b */ /* 0x000e280000004200 */
[----:B---3--:R1:W-:Y:S02]  /*1d0a0*/  STL.64 [R1+0x3b80], R16 ;  /* 0x003b801001007387 */ /* 0x0083e40000100a00 */
[----:B-1----:R-:W-:-:S02]  /*1d0b0*/  IMAD.MOV.U32 R16, RZ, RZ, R29 ;  /* 0x000000ffff107224 */ /* 0x002fc400078e001d */
[----:B------:R-:W-:-:S05]  /*1d0c0*/  IMAD.MOV.U32 R17, RZ, RZ, R28 ;  /* 0x000000ffff117224 */ /* 0x000fca00078e001c */
[----:B------:R1:W-:Y:S01]  /*1d0d0*/  STL.64 [R1+0x3b98], R16 ;  /* 0x003b981001007387 */ /* 0x0003e20000100a00 */
[----:B------:R3:W-:Y:S03]  /*1d0e0*/  STL.64 [R1+0x3b58], R4 ;  /* 0x003b580401007387 */ /* 0x0007e60000100a00 */
[----:B-1----:R-:W2:Y:S01]  /*1d0f0*/  LDL.LU.64 R16, [R1+0xd70] ;  /* 0x000d700001107983 */ /* 0x002ea20000300a00 */
[----:B---3--:R-:W-:Y:S02]  /*1d100*/  IMAD.MOV.U32 R4, RZ, RZ, R19 ;  /* 0x000000ffff047224 */ /* 0x008fe400078e0013 */
[----:B------:R-:W-:Y:S02]  /*1d110*/  IMAD.MOV.U32 R5, RZ, RZ, R18 ;  /* 0x000000ffff057224 */ /* 0x000fe400078e0012 */
[----:B------:R-:W3:Y:S03]  /*1d120*/  LDL.LU.64 R18, [R1+0xd78] ;  /* 0x000d780001127983 */ /* 0x000ee60000300a00 */
[----:B------:R-:W-:Y:S02]  /*1d130*/  STL.64 [R1+0x3bb8], R4 ;  /* 0x003bb80401007387 */ /* 0x000fe40000100a00 */
[----:B0-----:R-:W-:Y:S02]  /*1d140*/  STL.64 [R1+0x3a98], R22 ;  /* 0x003a981601007387 */ /* 0x001fe40000100a00 */
[----:B------:R0:W-:Y:S02]  /*1d150*/  STL.64 [R1+0x3a90], R20 ;  /* 0x003a901401007387 */ /* 0x0001e40000100a00 */
[----:B0-----:R-:W2:Y:S04]  /*1d160*/  LDL.64 R20, [R1+0x110] ;  /* 0x0001100001147983 */ /* 0x001ea80000100a00 */
[----:B--2---:R0:W-:Y:S04]  /*1d170*/  STL.64 [R1+0x3ba0], R20 ;  /* 0x003ba01401007387 */ /* 0x0041e80000100a00 */
[----:B0-----:R-:W2:Y:S04]  /*1d180*/  LDL.64 R20, [R1+0x120] ;  /* 0x0001200001147983 */ /* 0x001ea80000100a00 */
[----:B--2---:R0:W-:Y:S04]  /*1d190*/  STL.64 [R1+0x3bc0], R20 ;  /* 0x003bc01401007387 */ /* 0x0041e80000100a00 */
[----:B0-----:R-:W2:Y:S02]  /*1d1a0*/  LDL.64 R20, [R1+0x30] ;  /* 0x0000300001147983 */ /* 0x001ea40000100a00 */
[----:B--2---:R-:W-:Y:S11]  /*1d1b0*/  HMMA.16816.F32 R24, R12, R20, R24 ;  /* 0x000000140c18723c */ /* 0x004ff60000001818 */
[----:B------:R-:W-:Y:S11]  /*1d1c0*/  @!UPT UIADD3 URZ, URZ, URZ, URZ ;  /* 0x0000003f3f3ff290 */ /* 0x000ff6000fffe03f */
[----:B------:R-:W-:Y:S01]  /*1d1d0*/  @!UPT UIADD3 URZ, URZ, URZ, URZ ;  /* 0x0000003f3f3ff290 */ /* 0x000fe2000fffe03f */
[----:B------:R0:W-:Y:S01]  /*1d1e0*/  STL.64 [R1+0x7c0], R24 ;  /* 0x0007c01801007387 */ /* 0x0001e20000100a00 */
[----:B------:R-:W-:Y:S03]  /*1d1f0*/  STL.64 [R1+0x7c8], R26 ;  /* 0x0007c81a01007387 */ /* 0x000fe60000100a00 */
[----:B0-----:R-:W3:Y:S01]  /*1d200*/  LDL.LU.64 R24, [R1+0x3bc8] ;  /* 0x003bc80001187983 */ /* 0x001ee20000300a00 */
[----:B----4-:R-:W-:Y:S02]  /*1d210*/  IMAD.MOV.U32 R4, RZ, RZ, R11 ;  /* 0x000000ffff047224 */ /* 0x010fe400078e000b */
[----:B------:R-:W-:Y:S02]  /*1d220*/  IMAD.MOV.U32 R5, RZ, RZ, R10 ;  /* 0x000000ffff057224 */ /* 0x000fe400078e000a */
[----:B------:R-:W-:Y:S02]  /*1d230*/  IMAD.MOV.U32 R11, RZ, RZ, R20 ;  /* 0x000000ffff0b7224 */ /* 0x000fe400078e0014 */
[----:B------:R-:W-:-:S05]  /*1d240*/  IMAD.MOV.U32 R10, RZ, RZ, R21 ;  /* 0x000000ffff0a7224 */ /* 0x000fca00078e0015 */
[----:B------:R-:W-:Y:S01]  /*1d250*/  STL.64 [R1+0x3b20], R10 ;  /* 0x003b200a01007387 */ /* 0x000fe20000100a00 */
[----:B------:R0:W-:Y:S02]  /*1d260*/  STL.64 [R1+0x3b18], R8 ;  /* 0x003b180801007387 */ /* 0x0001e40000100a00 */
[----:B0-----:R-:W-:Y:S02]  /*1d270*/  IMAD.MOV.U32 R8, RZ, RZ, R7 ;  /* 0x000000ffff087224 */ /* 0x001fe400078e0007 */
[----:B------:R-:W-:-:S05]  /*1d280*/  IMAD.MOV.U32 R9, RZ, RZ, R6 ;  /* 0x000000ffff097224 */ /* 0x000fca00078e0006 */
[----:B------:R3:W-:Y:S01]  /*1d290*/  STL.64 [R1+0x3b78], R8 ;  /* 0x003b780801007387 */ /* 0x0007e20000100a00 */
[----:B------:R-:W2:Y:S02]  /*1d2a0*/  LDL.LU.64 R20, [R1+0xc50] ;  /* 0x000c500001147983 */ /* 0x000ea40000300a00 */
[----:B------:R-:W2:Y:S01]  /*1d2b0*/  LDL.LU.64 R22, [R1+0xc58] ;  /* 0x000c580001167983 */ /* 0x000ea20000300a00 */
[C---:B---3--:R-:W-:Y:S11]  /*1d2c0*/  HMMA.16816.F32 R8, R12.reuse, R24, R16 ;  /* 0x000000180c08723c */ /* 0x048ff60000001810 */
[----:B------:R-:W-:Y:S11]  /*1d2d0*/  @!UPT UIADD3 URZ, URZ, URZ, URZ ;  /* 0x0000003f3f3ff290 */ /* 0x000ff6000fffe03f */
[----:B------:R-:W-:Y:S01]  /*1d2e0*/  @!UPT UIADD3 URZ, URZ, URZ, URZ ;  /* 0x0000003f3f3ff290 */ /* 0x000fe2000fffe03f */
[----:B------:R-:W-:Y:S01]  /*1d2f0*/  STL.64 [R1+0x7b0], R8 ;  /* 0x0007b00801007387 */ /* 0x000fe20000100a00 */
[----:B------:R-:W-:Y:S02]  /*1d300*/  STL.64 [R1+0x7b8], R10 ;  /* 0x0007b80a01007387 */ /* 0x000fe40000100a00 */
[----:B------:R-:W3:Y:S02]  /*1d310*/  LDL.LU.64 R16, [R1+0xc20] ;  /* 0x000c200001107983 */ /* 0x000ee40000300a00 */
[----:B------:R-:W4:Y:S02]  /*1d320*/  LDL.LU.64 R18, [R1+0xc28] ;  /* 0x000c280001127983 */ /* 0x000f240000300a00 */
[----:B----4-:R-:W-:Y:S01]  /*1d330*/  STL.64 [R1+0x3bb0], R18 ;  /* 0x003bb01201007387 */ /* 0x010fe20000100a00 */
[----:B---3--:R0:W-:Y:S03]  /*1d340*/  STL.64 [R1+0x3ba8], R16 ;  /* 0x003ba81001007387 */ /* 0x0081e60000100a00 */
[----:B0-----:R-:W3:Y:S01]  /*1d350*/  LDL.LU.64 R16, [R1+0xc30] ;  /* 0x000c300001107983 */ /* 0x001ee20000300a00 */
[----:B------:R-:W3:Y:S02]  /*1d360*/  LDL.LU.64 R18, [R1+0xc38] ;  /* 0x000c380001127983 */ /* 0x000ee40000300a00 */
[----:B------:R-:W4:Y:S02]  /*1d370*/  LDL.LU.64 R8, [R1+0xc00] ;  /* 0x000c000001087983 */ /* 0x000f240000300a00 */
[----:B------:R-:W3:Y:S01]  /*1d380*/  LDL.LU.64 R10, [R1+0xc08] ;  /* 0x000c0800010a7983 */ /* 0x000ee20000300a00 */
[C---:B--2---:R-:W-:Y:S01]  /*1d390*/  HMMA.16816.F32 R4, R12.reuse, R4, R20 ;  /* 0x000000040c04723c */ /* 0x044fe20000001814 */
[----:B---3--:R-:W-:Y:S01]  /*1d3a0*/  STL.64 [R1+0x3b90], R10 ;  /* 0x003b900a01007387 */ /* 0x008fe20000100a00 */
[----:B----4-:R0:W-:Y:S03]  /*1d3b0*/  STL.64 [R1+0x3b88], R8 ;  /* 0x003b880801007387 */ /* 0x0101e60000100a00 */
[----:B0-----:R-:W2:Y:S01]  /*1d3c0*/  LDL.LU.64 R8, [R1+0xc10] ;  /* 0x000c100001087983 */ /* 0x001ea20000300a00 */
[----:B------:R-:W2:Y:S02]  /*1d3d0*/  LDL.LU.64 R10, [R1+0xc18] ;  /* 0x000c1800010a7983 */ /* 0x000ea40000300a00 */
[----:B------:R-:W3:Y:S02]  /*1d3e0*/  LDL.64 R24, [R1] ;  /* 0x0000000001187983 */ /* 0x000ee40000100a00 */
[----:B---3--:R0:W-:Y:S04]  /*1d3f0*/  STL.64 [R1+0x3b48], R24 ;  /* 0x003b481801007387 */ /* 0x0081e80000100a00 */
[----:B0-----:R-:W3:Y:S01]  /*1d400*/  LDL.LU.64 R24, [R1+0xc40] ;  /* 0x000c400001187983 */ /* 0x001ee20000300a00 */
[----:B------:R-:W3:Y:S02]  /*1d410*/  LDL.LU.64 R26, [R1+0xc48] ;  /* 0x000c4800011a7983 */ /* 0x000ee40000300a00 */
[----:B------:R-:W4:Y:S06]  /*1d420*/  LDL.LU.64 R20, [R1+0x3bc0] ;  /* 0x003bc00001147983 */ /* 0x000f2c0000300a00 */
[----:B------:R0:W-:Y:S01]  /*1d430*/  STL.64 [R1+0x7a0], R4 ;  /* 0x0007a00401007387 */ /* 0x0001e20000100a00 */
[----:B------:R3:W-:Y:S04]  /*1d440*/  STL.64 [R1+0x7a8], R6 ;  /* 0x0007a80601007387 */ /* 0x0007e80000100a00 */
[----:B0-----:R-:W3:Y:S01]  /*1d450*/  LDL.LU.64 R4, [R1+0x3bb8] ;  /* 0x003bb80001047983 */ /* 0x001ee20000300a00 */
[C---:B----4-:R-:W-:Y:S08]  /*1d460*/  HMMA.16816.F32 R16, R12.reuse, R20, R16 ;  /* 0x000000140c10723c */ /* 0x050ff00000001810 */
[----:B---3--:R-:W-:Y:S01]  /*1d470*/  HMMA.16816.F32 R4, R12, R4, R24 ;  /* 0x000000040c04723c */ /* 0x008fe20000001818 */
[----:B------:R-:W3:Y:S01]  /*1d480*/  LDL.LU.64 R24, [R1+0xbf0] ;  /* 0x000bf00001187983 */ /* 0x000ee20000300a00 */
[----:B------:R-:W3:Y:S02]  /*1d490*/  LDL.LU.64 R26, [R1+0xbf8] ;  /* 0x000bf800011a7983 */ /* 0x000ee40000300a00 */
[----:B------:R-:W-:-:S02]  /*1d4a0*/  IMAD.MOV.U32 R29, RZ, RZ, R20 ;  /* 0x000000ffff1d7224 */ /* 0x000fc400078e0014 */
[----:B------:R-:W-:Y:S11]  /*1d4b0*/  IMAD.MOV.U32 R28, RZ, RZ, R21 ;  /* 0x000000ffff1c7224 */ /* 0x000ff600078e0015 */
[----:B------:R-:W-:Y:S06]  /*1d4c0*/  @!UPT UIADD3 URZ, URZ, URZ, URZ ;  /* 0x0000003f3f3ff290 */ /* 0x000fec000fffe03f */
[----:B------:R0:W-:Y:S01]  /*1d4d0*/  STL.64 [R1+0x790], R4 ;  /* 0x0007900401007387 */ /* 0x0001e20000100a00 */
[----:B------:R1:W-:Y:S03]  /*1d4e0*/  STL.64 [R1+0x798], R6 ;  /* 0x0007980601007387 */ /* 0x0003e60000100a00 */
[----:B0-----:R-:W4:Y:S01]  /*1d4f0*/  LDL.LU.64 R4, [R1+0x940] ;  /* 0x0009400001047983 */ /* 0x001f220000300a00 */
[----:B-1----:R-:W4:Y:S02]  /*1d500*/  LDL.LU.64 R6, [R1+0x948] ;  /* 0x0009480001067983 */ /* 0x002f240000300a00 */
[----:B------:R-:W-:Y:S02]  /*1d510*/  STL.64 [R1+0x780], R16 ;  /* 0x0007801001007387 */ /* 0x000fe40000100a00 */
[----:B------:R0:W-:Y:S02]  /*1d520*/  STL.64 [R1+0x788], R18 ;  /* 0x0007881201007387 */ /* 0x0001e40000100a00 */
[----:B0-----:R-:W2:Y:S01]  /*1d530*/  LDL.LU.64 R18, [R1+0x3bb0] ;  /* 0x003bb00001127983 */ /* 0x001ea20000300a00 */
[----:B------:R-:W2:Y:S02]  /*1d540*/  LDL.LU.64 R16, [R1+0x3ba8] ;  /* 0x003ba80001107983 */ /* 0x000ea40000300a00 */
[----:B------:R-:W2:Y:S02]  /*1d550*/  LDL.LU.64 R20, [R1+0x3ba0] ;  /* 0x003ba00001147983 */ /* 0x000ea40000300a00 */
[----:B--2---:R-:W-:Y:S11]  /*1d560*/  HMMA.16816.F32 R16, R12, R20, R16 ;  /* 0x000000140c10723c */ /* 0x004ff60000001810 */
[----:B------:R-:W-:Y:S11]  /*1d570*/  @!UPT UIADD3 URZ, URZ, URZ, URZ ;  /* 0x0000003f3f3ff290 */ /* 0x000ff6000fffe03f */
[----:B------:R-:W-:Y:S01]  /*1d580*/  @!UPT UIADD3 URZ, URZ, URZ, URZ ;  /* 0x0000003f3f3ff290 */ /* 0x000fe2000fffe03f */
[----:B------:R0:W-:Y:S01]  /*1d590*/  STL.64 [R1+0x770], R16 ;  /* 0x0007701001007387 */ /* 0x0001e20000100a00 */
[----:B------:R-:W-:Y:S03]  /*1d5a0*/  STL.64 [R1+0x778], R18 ;  /* 0x0007781201007387 */ /* 0x000fe60000100a00 */
[----:B0-----:R-:W2:Y:S01]  /*1d5b0*/  LDL.LU.64 R16, [R1+0x3b98] ;  /* 0x003b980001107983 */ /* 0x001ea20000300a00 */
[----:B------:R0:W-:Y:S02]  /*1d5c0*/  STL.64 [R1+0x3ad8], R20 ;  /* 0x003ad81401007387 */ /* 0x0001e40000100a00 */
[----:B0-----:R-:W-:Y:S02]  /*1d5d0*/  IMAD.MOV.U32 R20, RZ, RZ, R2 ;  /* 0x000000ffff147224 */ /* 0x001fe400078e0002 */
[----:B------:R-:W-:-:S05]  /*1d5e0*/  IMAD.MOV.U32 R21, RZ, RZ, R0 ;  /* 0x000000ffff157224 */ /* 0x000fca00078e0000 */
[----:B------:R0:W-:Y:S04]  /*1d5f0*/  STL.64 [R1+0x3b50], R20 ;  /* 0x003b501401007387 */ /* 0x0001e80000100a00 */
[----:B0-----:R-:W3:Y:S01]  /*1d600*/  LDL.64 R20, [R1+0x20] ;  /* 0x0000200001147983 */ /* 0x001ee20000100a00 */
[C---:B--2---:R-:W-:Y:S03]  /*1d610*/  HMMA.16816.F32 R16, R12.reuse, R16, R8 ;  /* 0x000000100c10723c */ /* 0x044fe60000001808 */
[----:B------:R-:W2:Y:S01]  /*1d620*/  LDL.LU.64 R10, [R1+0x3b90] ;  /* 0x003b9000010a7983 */ /* 0x000ea20000300a00 */
[----:B------:R-:W2:Y:S11]  /*1d630*/  LDL.LU.64 R8, [R1+0x3b88] ;  /* 0x003b880001087983 */ /* 0x000eb60000300a00 */
[----:B------:R-:W-:Y:S08]  /*1d640*/  @!UPT UIADD3 URZ, URZ, URZ, URZ ;  /* 0x0000003f3f3ff290 */ /* 0x000ff0000fffe03f */
[----:B------:R0:W-:Y:S01]  /*1d650*/  STL.64 [R1+0x760], R16 ;  /* 0x0007601001007387 */ /* 0x0001e20000100a00 */
[----:B------:R-:W-:Y:S03]  /*1d660*/  STL.64 [R1+0x768], R18 ;  /* 0x0007681201007387 */ /* 0x000fe60000100a00 */
[----:B0-----:R-:W2:Y:S02]  /*1d670*/  LDL.LU.64 R16, [R1+0x3b80] ;  /* 0x003b800001107983 */ /* 0x001ea40000300a00 */
[C---:B--2---:R-:W-:Y:S01]  /*1d680*/  HMMA.16816.F32 R8, R12.reuse, R16, R8 ;  /* 0x000000100c08723c */ /* 0x044fe20000001808 */
[----:B------:R-:W-:Y:S02]  /*1d690*/  IMAD.MOV.U32 R2, RZ, RZ, R16 ;  /* 0x000000ffff027224 */ /* 0x000fe400078e0010 */
[----:B------:R-:W-:Y:S11]  /*1d6a0*/  IMAD.MOV.U32 R0, RZ, RZ, R17 ;  /* 0x000000ffff007224 */ /* 0x000ff600078e0011 */
[----:B------:R-:W-:Y:S09]  /*1d6b0*/  @!UPT UIADD3 URZ, URZ, URZ, URZ ;  /* 0x0000003f3f3ff290 */ /* 0x000ff2000fffe03f */
[----:B------:R0:W-:Y:S01]  /*1d6c0*/  STL.64 [R1+0x750], R8 ;  /* 0x0007500801007387 */ /* 0x0001e20000100a00 */
[----:B------:R3:W-:Y:S03]  /*1d6d0*/  STL.64 [R1+0x758], R10 ;  /* 0x0007580a01007387 */ /* 0x0007e60000100a00 */
[----:B0-----:R-:W3:Y:S01]  /*1d6e0*/  LDL.LU.64 R8, [R1+0x3b78] ;  /* 0x003b780001087983 */ /* 0x001ee20000300a00 */
[----:B------:R-:W4:Y:S02]  /*1d6f0*/  LDL.LU.64 R16, [R1+0x3b70] ;  /* 0x003b700001107983 */ /* 0x000f240000300a00 */
[----:B------:R0:W-:Y:S02]  /*1d700*/  STL [R1+0x3b04], R0 ;  /* 0x003b040001007387 */ /* 0x0001e40000100800 */
[----:B------:R1:W-:Y:S01]  /*1d710*/  STL [R1+0x3b00], R2 ;  /* 0x003b000201007387 */ /* 0x0003e20000100800 */
[C---:B---3--:R-:W-:Y:S08]  /*1d720*/  HMMA.16816.F32 R8, R12.reuse, R8, R24 ;  /* 0x000000080c08723c */ /* 0x048ff00000001818 */
[----:B----4-:R-:W-:Y:S01]  /*1d730*/  HMMA.16816.F32 R4, R12, R16, R4 ;  /* 0x000000100c04723c */ /* 0x010fe20000001804 */
[----:B0-----:R-:W-:-:S02]  /*1d740*/  IMAD.MOV.U32 R0, RZ, RZ, R16 ;  /* 0x000000ffff007224 */ /* 0x001fc400078e0010 */
[----:B-1----:R-:W-:Y:S11]  /*1d750*/  IMAD.MOV.U32 R2, RZ, RZ, R17 ;  /* 0x000000ffff027224 */ /* 0x002ff600078e0011 */
[----:B------:R-:W-:Y:S01]  /*1d760*/  @!UPT UIADD3 URZ, URZ, URZ, URZ ;  /* 0x0000003f3f3ff290 */ /* 0x000fe2000fffe03f */
[----:B------:R-:W-:Y:S01]  /*1d770*/  STL.64 [R1+0x740], R8 ;  /* 0x0007400801007387 */ /* 0x000fe20000100a00 */
[----:B------:R-:W-:Y:S07]  /*1d780*/  STL.64 [R1+0x748], R10 ;  /* 0x0007480a01007387 */ /* 0x000fee0000100a00 */
[----:B------:R0:W-:Y:S02]  /*1d790*/  STL.64 [R1+0x440], R4 ;  /* 0x0004400401007387 */ /* 0x0001e40000100a00 */
[----:B------:R1:W-:Y:S01]  /*1d7a0*/  STL.64 [R1+0x448], R6 ;  /* 0x0004480601007387 */ /* 0x0003e20000100a00 */
[----:B------:R-:W2:Y:S01]  /*1d7b0*/  LDL.LU.64 R18, [R1+0x3b68] ;  /* 0x003b680001127983 */ /* 0x000ea20000300a00 */
[----:B------:R-:W2:Y:S03]  /*1d7c0*/  LDL.LU.64 R16, [R1+0x3b60] ;  /* 0x003b600001107983 */ /* 0x000ea60000300a00 */
[----:B0-----:R-:W2:Y:S01]  /*1d7d0*/  LDL.LU.64 R4, [R1+0xf40] ;  /* 0x000f400001047983 */ /* 0x001ea20000300a00 */
[----:B-1----:R-:W2:Y:S02]  /*1d7e0*/  LDL.LU.64 R6, [R1+0xf48] ;  /* 0x000f480001067983 */ /* 0x002ea40000300a00 */
[----:B------:R-:W3:Y:S02]  /*1d7f0*/  LDL.LU.64 R24, [R1+0xf30] ;  /* 0x000f300001187983 */ /* 0x000ee40000300a00 */
[----:B------:R-:W3:Y:S01]  /*1d800*/  LDL.LU.64 R26, [R1+0xf38] ;  /* 0x000f3800011a7983 */ /* 0x000ee20000300a00 */
[----:B------:R-:W4:Y:S01]  /*1d810*/  LDL.LU.64 R8, [R1+0xf10] ;  /* 0x000f100001087983 */ /* 0x000f220000300a00 */
[----:B------:R-:W2:Y:S03]  /*1d820*/  LDL.LU.64 R10, [R1+0xf18] ;  /* 0x000f1800010a7983 */ /* 0x000ea60000300a00 */
[----:B--2---:R-:W-:Y:S01]  /*1d830*/  STL.64 [R1+0x3b40], R10 ;  /* 0x003b400a01007387 */ /* 0x004fe20000100a00 */
[----:B----4-:R0:W-:Y:S03]  /*1d840*/  STL.64 [R1+0x3b38], R8 ;  /* 0x003b380801007387 */ /* 0x0101e60000100a00 */
[----:B0-----:R-:W2:Y:S01]  /*1d850*/  LDL.LU.64 R8, [R1+0xf20] ;  /* 0x000f200001087983 */ /* 0x001ea20000300a00 */
[----:B------:R-:W2:Y:S02]  /*1d860*/  LDL.LU.64 R10, [R1+0xf28] ;  /* 0x000f2800010a7983 */ /* 0x000ea40000300a00 */
[----:B------:R-:W4:Y:S02]  /*1d870*/  LDL.LU.64 R12, [R1+0xd00] ;  /* 0x000d0000010c7983 */ /* 0x000f240000300a00 */
[----:B------:R-:W2:Y:S01]  /*1d880*/  LDL.LU.64 R14, [R1+0xd08] ;  /* 0x000d0800010e7983 */ /* 0x000ea20000300a00 */
[C---:B------:R-:W-:Y:S01]  /*1d890*/  HMMA.16816.F32 R4, R16.reuse, R20, R4 ;  /* 0x000000141004723c */ /* 0x040fe20000001804 */
[----:B--2---:R-:W-:Y:S01]  /*1d8a0*/  STL.64 [R1+0x3b10], R14 ;  /* 0x003b100e01007387 */ /* 0x004fe20000100a00 */
[----:B----4-:R0:W-:Y:S03]  /*1d8b0*/  STL.64 [R1+0x3b08], R12 ;  /* 0x003b080c01007387 */ /* 0x0101e60000100a00 */
[----:B0-----:R-:W2:Y:S01]  /*1d8c0*/  LDL.LU.64 R12, [R1+0xd30] ;  /* 0x000d3000010c7983 */ /* 0x001ea20000300a00 */
[----:B------:R-:W2:Y:S11]  /*1d8d0*/  LDL.LU.64 R14, [R1+0xd38] ;  /* 0x000d3800010e7983 */ /* 0x000eb60000300a00 */
[----:B------:R-:W-:Y:S06]  /*1d8e0*/  @!UPT UIADD3 URZ, URZ, URZ, URZ ;  /* 0x0000003f3f3ff290 */ /* 0x000fec000fffe03f */
[----:B------:R0:W-:Y:S02]  /*1d8f0*/  STL.64 [R1+0x430], R4 ;  /* 0x0004300401007387 */ /* 0x0001e40000100a00 */
[----:B------:R1:W-:Y:S01]  /*1d900*/  STL.64 [R1+0x438], R6 ;  /* 0x0004380601007387 */ /* 0x0003e20000100a00 */
[----:B0-----:R-:W4:Y:S01]  /*1d910*/  LDL.LU.64 R4, [R1+0x3b58] ;  /* 0x003b580001047983 */ /* 0x001f220000300a00 */
[----:B-1----:R-:W-:Y:S02]  /*1d920*/  IMAD.MOV.U32 R7, RZ, RZ, R20 ;  /* 0x000000ffff077224 */ /* 0x002fe400078e0014 */
[----:B------:R-:W-:Y:S02]  /*1d930*/  IMAD.MOV.U32 R6, RZ, RZ, R21 ;  /* 0x000000ffff067224 */ /* 0x000fe400078e0015 */
[----:B------:R-:W3:Y:S02]  /*1d940*/  LDL.LU.64 R20, [R1+0x3b50] ;  /* 0x003b500001147983 */ /* 0x000ee40000300a00 */
[C---:B---3--:R-:W-:Y:S02]  /*1d950*/  HMMA.16816.F32 R20, R16.reuse, R20, R24 ;  /* 0x000000141014723c */ /* 0x048fe40000001818 */
[----:B------:R-:W3:Y:S11]  /*1d960*/  LDL.LU.64 R24, [R1+0x3b48] ;  /* 0x003b480001187983 */ /* 0x000ef60000300a00 */
[----:B------:R-:W-:Y:S10]  /*1d970*/  @!UPT UIADD3 URZ, URZ, URZ, URZ ;  /* 0x0000003f3f3ff290 */ /* 0x000ff4000fffe03f */
[----:B------:R0:W-:Y:S01]  /*1d980*/  STL.64 [R1+0x420], R20 ;  /* 0x0004201401007387 */ /* 0x0001e20000100a00 */
[----:B------:R1:W-:Y:S03]  /*1d990*/  STL.64 [R1+0x428], R22 ;  /* 0x0004281601007387 */ /* 0x0003e60000100a00 */
[----:B0-----:R-:W2:Y:S01]  /*1d9a0*/  LDL.64 R20, [R1+0x150] ;  /* 0x0001500001147983 */ /* 0x001ea20000100a00 */
[C---:B---3--:R-:W-:Y:S01]  /*1d9b0*/  HMMA.16816.F32 R8, R16.reuse, R24, R8 ;  /* 0x000000181008723c */ /* 0x048fe20000001808 */
[----:B-1----:R-:W-:Y:S02]  /*1d9c0*/  IMAD.MOV.U32 R23, RZ, RZ, R24 ;  /* 0x000000ffff177224 */ /* 0x002fe400078e0018 */
[----:B------:R-:W-:Y:S11]  /*1d9d0*/  IMAD.MOV.U32 R22, RZ, RZ, R25 ;  /* 0x000000ffff167224 */ /* 0x000ff600078e0019 */
[----:B------:R-:W-:Y:S09]  /*1d9e0*/  @!UPT UIADD3 URZ, URZ, URZ, URZ ;  /* 0x0000003f3f3ff290 */ /* 0x000ff2000fffe03f */
[----:B------:R-:W-:Y:S01]  /*1d9f0*/  STL.64 [R1+0x410], R8 ;  /* 0x0004100801007387 */ /* 0x000fe20000100a00 */
[----:B------:R0:W-:Y:S03]  /*1da00*/  STL.64 [R1+0x418], R10 ;  /* 0x0004180a01007387 */ /* 0x0001e60000100a00 */
[----:B0-----:R-:W3:Y:S01]  /*1da10*/  LDL.LU.64 R10, [R1+0x3b40] ;  /* 0x003b4000010a7983 */ /* 0x001ee20000300a00 */
[----:B------:R-:W3:Y:S02]  /*1da20*/  LDL.LU.64 R8, [R1+0x3b38] ;  /* 0x003b380001087983 */ /* 0x000ee40000300a00 */
[----:B------:R-:W2:Y:S02]  /*1da30*/  LDL.LU.64 R26, [R1+0x3b30] ;  /* 0x003b3000011a7983 */ /* 0x000ea40000300a00 */
[----:B------:R-:W3:Y:S02]  /*1da40*/  LDL.LU.64 R24, [R1+0x3b28] ;  /* 0x003b280001187983 */ /* 0x000ee40000300a00 */
[C---:B---3--:R-:W-:Y:S11]  /*1da50*/  HMMA.16816.F32 R8, R16.reuse, R24, R8 ;  /* 0x000000181008723c */ /* 0x048ff60000001808 */
[----:B------:R-:W-:Y:S11]  /*1da60*/  @!UPT UIADD3 URZ, URZ, URZ, URZ ;  /* 0x0000003f3f3ff290 */ /* 0x000ff6000fffe03f */
[----:B------:R-:W-:Y:S01]  /*1da70*/  @!UPT UIADD3 URZ, URZ, URZ, URZ ;  /* 0x0000003f3f3ff290 */ /* 0x000fe2000fffe03f */
[----:B------:R-:W-:Y:S01]  /*1da80*/  STL.64 [R1+0x400], R8 ;  /* 0x0004000801007387 */ /* 0x000fe20000100a00 */
[----:B------:R0:W-:Y:S03]  /*1da90*/  STL.64 [R1+0x408], R10 ;  /* 0x0004080a01007387 */ /* 0x0001e60000100a00 */
[----:B0-----:R-:W3:Y:S01]  /*1daa0*/  LDL.LU.64 R10, [R1+0x3b20] ;  /* 0x003b2000010a7983 */ /* 0x001ee20000300a00 */
[----:B------:R-:W3:Y:S02]  /*1dab0*/  LDL.LU.64 R8, [R1+0x3b18] ;  /* 0x003b180001087983 */ /* 0x000ee40000300a00 */
[----:B--2---:R-:W-:Y:S02]  /*1dac0*/  STL.64 [R1+0x3a48], R26 ;  /* 0x003a481a01007387 */ /* 0x004fe40000100a00 */
[----:B------:R-:W-:Y:S01]  /*1dad0*/  STL.64 [R1+0x3a40], R24 ;  /* 0x003a401801007387 */ /* 0x000fe20000100a00 */
[C---:B---3--:R-:W-:Y:S11]  /*1dae0*/  HMMA.16816.F32 R12, R16.reuse, R8, R12 ;  /* 0x00000008100c723c */ /* 0x048ff6000000180c */
[----:B------:R-:W-:Y:S11]  /*1daf0*/  @!UPT UIADD3 URZ, URZ, URZ, URZ ;  /* 0x0000003f3f3ff290 */ /* 0x000ff6000fffe03f */
[----:B------:R-:W-:Y:S01]  /*1db00*/  @!UPT UIADD3 URZ, URZ, URZ, URZ ;  /* 0x0000003f3f3ff290 */ /* 0x000fe2000fffe03f */
[----:B------:R-:W-:Y:S01]  /*1db10*/  STL.64 [R1+0x3f0], R12 ;  /* 0x0003f00c01007387 */ /* 0x000fe20000100a00 */
[----:B------:R0:W-:Y:S03]  /*1db20*/  STL.64 [R1+0x3f8], R14 ;  /* 0x0003f80e01007387 */ /* 0x0001e60000100a00 */
[----:B0-----:R-:W4:Y:S01]  /*1db30*/  LDL.LU.64 R14, [R1+0x3b10] ;  /* 0x003b1000010e7983 */ /* 0x001f220000300a00 */
[----:B------:R-:W4:Y:S02]  /*1db40*/  LDL.LU.64 R12, [R1+0x3b08] ;  /* 0x003b0800010c7983 */ /* 0x000f240000300a00 */
[----:B------:R0:W-:Y:S02]  /*1db50*/  STL.64 [R1+0x3aa8], R8 ;  /* 0x003aa80801007387 */ /* 0x0001e40000100a00 */
[----:B------:R-:W-:Y:S02]  /*1db60*/  IMAD.MOV.U32 R24, RZ, RZ, R11 ;  /* 0x000000ffff187224 */ /* 0x000fe400078e000b */
[----:B------:R-:W-:Y:S01]  /*1db70*/  IMAD.MOV.U32 R25, RZ, RZ, R10 ;  /* 0x000000ffff197224 */ /* 0x000fe200078e000a */
[----:B0-----:R-:W2:Y:S01]  /*1db80*/  LDL.LU.64 R8, [R1+0xd10] ;  /* 0x000d100001087983 */ /* 0x001ea20000300a00 */
[----:B------:R-:W2:Y:S01]  /*1db90*/  LDL.LU.64 R10, [R1+0xd18] ;  /* 0x000d1800010a7983 */ /* 0x000ea20000300a00 */
[----:B----4-:R-:W-:Y:S11]  /*1dba0*/  HMMA.16816.F32 R12, R16, R4, R12 ;  /* 0x00000004100c723c */ /* 0x010ff6000000180c */
[----:B------:R-:W-:Y:S11]  /*1dbb0*/  @!UPT UIADD3 URZ, URZ, URZ, URZ ;  /* 0x0000003f3f3ff290 */ /* 0x000ff6000fffe03f */
[----:B------:R-:W-:Y:S01]  /*1dbc0*/  @!UPT UIADD3 URZ, URZ, URZ, URZ ;  /* 0x0000003f3f3ff290 */ /* 0x000fe2000fffe03f */
[----:B------:R-:W-:Y:S01]  /*1dbd0*/  STL.64 [R1+0x3e0], R12 ;  /* 0x0003e00c01007387 */ /* 0x000fe20000100a00 */
[----:B------:R-:W-:Y:S02]  /*1dbe0*/  STL.64 [R1+0x3e8], R14 ;  /* 0x0003e80e01007387 */ /* 0x000fe40000100a00 */
[----:B------:R0:W-:Y:S02]  /*1dbf0*/  STL.64 [R1+0x3ae0], R4 ;  /* 0x003ae00401007387 */ /* 0x0001e40000100a00 */
[----:B------:R-:W1:Y:S01]  /*1dc00*/  LDSM.16.MT88.4 R12, [R3+0x200] ;  /* 0x00020000030c783b */ /* 0x000e620000004200 */
[----:B0-----:R-:W3:Y:S03]  /*1dc10*/  LDL.64 R4, [R1+0x130] ;  /* 0x0001300001047983 */ /* 0x001ee60000100a00 */
[----:B------:R-:W-:Y:S01]  /*1dc20*/  STL.64 [R1+0x3af8], R6 ;  /* 0x003af80601007387 */ /* 0x000fe20000100a00 */
[----:B---3--:R-:W-:Y:S01]  /*1dc30*/  STL.64 [R1+0x3af0], R4 ;  /* 0x003af00401007387 */ /* 0x008fe20000100a00 */
[----:B------:R-:W-:Y:S02]  /*1dc40*/  STL [R1+0x3a28], R3 ;  /* 0x003a280301007387 */ /* 0x000fe40000100800 */
[----:B-1----:R-:W-:Y:S02]  /*1dc50*/  STL.64 [R1+0x3988], R14 ;  /* 0x0039880e01007387 */ /* 0x002fe40000100a00 */
[----:B------:R0:W-:Y:S02]  /*1dc60*/  STL.64 [R1+0x3980], R12 ;  /* 0x0039800c01007387 */ /* 0x0001e40000100a00 */
[----:B0-----:R-:W-:-:S02]  /*1dc70*/  IMAD.MOV.U32 R12, RZ, RZ, R0 ;  /* 0x000000ffff0c7224 */ /* 0x001fc400078e0000 */
[----:B------:R-:W-:Y:S01]  /*1dc80*/  IMAD.MOV.U32 R13, RZ, RZ, R2 ;  /* 0x000000ffff0d7224 */ /* 0x000fe200078e0002 */
[----:B------:R-:W3:Y:S01]  /*1dc90*/  LDL.LU R0, [R1+0x3b04] ;  /* 0x003b040001007983 */ /* 0x000ee20000300800 */
[----:B------:R-:W4:Y:S03]  /*1dca0*/  LDL.LU R2, [R1+0x3b00] ;  /* 0x003b000001027983 */ /* 0x000f260000300800 */
[----:B------:R0:W-:Y:S01]  /*1dcb0*/  STL.64 [R1+0x3ad0], R12 ;  /* 0x003ad00c01007387 */ /* 0x0001e20000100a00 */
[----:B------:R-:W2:Y:S02]  /*1dcc0*/  LDL.LU.64 R4, [R1+0xbe0] ;  /* 0x000be00001047983 */ /* 0x000ea40000300a00 */
[----:B------:R-:W2:Y:S02]  /*1dcd0*/  LDL.LU.64 R6, [R1+0xbe8] ;  /* 0x000be80001067983 */ /* 0x000ea40000300a00 */
[----:B0-----:R-:W-:-:S02]  /*1dce0*/  IMAD.MOV.U32 R12, RZ, RZ, R29 ;  /* 0x000000ffff0c7224 */ /* 0x001fc400078e001d */
[----:B------:R-:W-:-:S05]  /*1dcf0*/  IMAD.MOV.U32 R13, RZ, RZ, R28 ;  /* 0x000000ffff0d7224 */ /* 0x000fca00078e001c */
[----:B------:R0:W-:Y:S04]  /*1dd00*/  STL.64 [R1+0x3ae8], R12 ;  /* 0x003ae80c01007387 */ /* 0x0001e80000100a00 */
[----:B0-----:R-:W2:Y:S01]  /*1dd10*/  LDL.LU.64 R12, [R1+0xd20] ;  /* 0x000d2000010c7983 */ /* 0x001ea20000300a00 */
[----:B------:R-:W2:Y:S02]  /*1dd20*/  LDL.LU.64 R14, [R1+0xd28] ;  /* 0x000d2800010e7983 */ /* 0x000ea40000300a00 */
[----:B--2---:R-:W-:Y:S07]  /*1dd30*/  HMMA.16816.F32 R12, R16, R24, R12 ;  /* 0x00000018100c723c */ /* 0x004fee000000180c */
[----:B------:R-:W-:-:S02]  /*1dd40*/  IMAD.MOV.U32 R24, RZ, RZ, R23 ;  /* 0x000000ffff187224 */ /* 0x000fc400078e0017 */
[----:B------:R-:W-:Y:S11]  /*1dd50*/  IMAD.MOV.U32 R25, RZ, RZ, R22 ;  /* 0x000000ffff197224 */ /* 0x000ff600078e0016 */
[----:B------:R-:W-:Y:S03]  /*1dd60*/  @!UPT UIADD3 URZ, URZ, URZ, URZ ;  /* 0x0000003f3f3ff290 */ /* 0x000fe6000fffe03f */
[----:B------:R-:W-:Y:S01]  /*1dd70*/  STL.64 [R1+0x730], R12 ;  /* 0x0007300c01007387 */ /* 0x000fe20000100a00 */
[----:B------:R-:W-:Y:S02]  /*1dd80*/  STL.64 [R1+0x738], R14 ;  /* 0x0007380e01007387 */ /* 0x000fe40000100a00 */
[----:B------:R0:W-:Y:S02]  /*1dd90*/  STL.64 [R1+0x3a60], R24 ;  /* 0x003a601801007387 */ /* 0x0001e40000100a00 */
[----:B0-----:R-:W2:Y:S01]  /*1dda0*/  LDL.64 R24, [R1+0x10] ;  /* 0x0000100001187983 */ /* 0x001ea20000100a00 */
[C---:B------:R-:W-:Y:S03]  /*1ddb0*/  HMMA.16816.F32 R8, R16.reuse, R20, R8 ;  /* 0x000000141008723c */ /* 0x040fe60000001808 */
[----:B--2---:R0:W-:Y:S04]  /*1ddc0*/  STL.64 [R1+0x3a78], R24 ;  /* 0x003a781801007387 */ /* 0x0041e80000100a00 */
[----:B0-----:R-:W2:Y:S11]  /*1ddd0*/  LDL.64 R24, [R1+0x140] ;  /* 0x0001400001187983 */ /* 0x001eb60000100a00 */
[----:B------:R-:W-:Y:S05]  /*1dde0*/  @!UPT UIADD3 URZ, URZ, URZ, URZ ;  /* 0x0000003f3f3ff290 */ /* 0x000fea000fffe03f */
[----:B------:R0:W-:Y:S02]  /*1ddf0*/  STL.64 [R1+0x720], R8 ;  /* 0x0007200801007387 */ /* 0x0001e40000100a00 */
[----:B------:R1:W-:Y:S02]  /*1de00*/  STL.64 [R1+0x728], R10 ;  /* 0x0007280a01007387 */ /* 0x0003e40000100a00 */
[----:B------:R-:W3:Y:S02]  /*1de10*/  LDL.LU.64 R12, [R1+0xbd0] ;  /* 0x000bd000010c7983 */ /* 0x000ee40000300a00 */
[----:B------:R-:W-:Y:S02]  /*1de20*/  IMAD.MOV.U32 R29, RZ, RZ, R20 ;  /* 0x000000ffff1d7224 */ /* 0x000fe400078e0014 */
[----:B------:R-:W-:Y:S01]  /*1de30*/  IMAD.MOV.U32 R28, RZ, RZ, R21 ;  /* 0x000000ffff1c7224 */ /* 0x000fe200078e0015 */
[----:B------:R-:W3:Y:S01]  /*1de40*/  LDL.LU.64 R14, [R1+0xbd8] ;  /* 0x000bd800010e7983 */ /* 0x000ee20000300a00 */
[----:B------:R-:W3:Y:S02]  /*1de50*/  LDL.LU.64 R20, [R1+0xbc0] ;  /* 0x000bc00001147983 */ /* 0x000ee40000300a00 */
[----:B------:R-:W3:Y:S01]  /*1de60*/  LDL.LU.64 R22, [R1+0xbc8] ;  /* 0x000bc80001167983 */ /* 0x000ee20000300a00 */
[----:B0-----:R-:W3:Y:S01]  /*1de70*/  LDL.LU.64 R8, [R1+0xbb0] ;  /* 0x000bb00001087983 */ /* 0x001ee20000300a00 */
[----:B-1----:R-:W3:Y:S01]  /*1de80*/  LDL.LU.64 R10, [R1+0xbb8] ;  /* 0x000bb800010a7983 */ /* 0x002ee20000300a00 */
[----:B--2---:R-:W-:Y:S11]  /*1de90*/  HMMA.16816.F32 R4, R16, R24, R4 ;  /* 0x000000181004723c */ /* 0x004ff60000001804 */
[----:B------:R-:W-:Y:S11]  /*1dea0*/  @!UPT UIADD3 URZ, URZ, URZ, URZ ;  /* 0x0000003f3f3ff290 */ /* 0x000ff6000fffe03f */
[----:B------:R-:W-:Y:S01]  /*1deb0*/  @!UPT UIADD3 URZ, URZ, URZ, URZ ;  /* 0x0000003f3f3ff290 */ /* 0x000fe2000fffe03f */
[----:B------:R-:W-:Y:S01]  /*1dec0*/  STL.64 [R1+0x710], R4 ;  /* 0x0007100401007387 */ /* 0x000fe20000100a00 */
[----:B------:R0:W-:Y:S03]  /*1ded0*/  STL.64 [R1+0x718], R6 ;  /* 0x0007180601007387 */ /* 0x0001e60000100a00 */
[----:B0-----:R-:W2:Y:S01]  /*1dee0*/  LDL.LU.64 R6, [R1+0x3af8] ;  /* 0x003af80001067983 */ /* 0x001ea20000300a00 */
[----:B------:R-:W3:Y:S02]  /*1def0*/  LDL.LU.64 R4, [R1+0x3af0] ;  /* 0x003af00001047983 */ /* 0x000ee40000300a00 */
[----:B------:R-:W-:Y:S02]  /*1df00*/  IMAD.MOV.U32 R3, RZ, RZ, R25 ;  /* 0x000000ffff037224 */ /* 0x000fe400078e0019 */
[----:B--2---:R-:W-:Y:S02]  /*1df10*/  IMAD.MOV.U32 R24, RZ, RZ, R7 ;  /* 0x000000ffff187224 */ /* 0x004fe400078e0007 */
[----:B------:R-:W-:-:S05]  /*1df20*/  IMAD.MOV.U32 R25, RZ, RZ, R6 ;  /* 0x000000ffff197224 */ /* 0x000fca00078e0006 */
[----:B------:R0:W-:Y:S04]  /*1df30*/  STL.64 [R1+0x3aa0], R24 ;  /* 0x003aa01801007387 */ /* 0x0001e80000100a00 */
[----:B0-----:R-:W2:Y:S01]  /*1df40*/  LDL.64 R24, [R1+0xe0] ;  /* 0x0000e00001187983 */ /* 0x001ea20000100a00 */
[----:B---3--:R-:W-:Y:S03]  /*1df50*/  HMMA.16816.F32 R12, R16, R4, R12 ;  /* 0x00000004100c723c */ /* 0x008fe6000000180c */
[----:B--2---:R4:W-:Y:S02]  /*1df60*/  STL.64 [R1+0x3ab0], R24 ;  /* 0x003ab01801007387 */ /* 0x0049e40000100a00 */
[----:B----4-:R-:W-:-:S02]  /*1df70*/  IMAD.MOV.U32 R24, RZ, RZ, R2 ;  /* 0x000000ffff187224 */ /* 0x010fc400078e0002 */
[----:B------:R-:W-:-:S05]  /*1df80*/  IMAD.MOV.U32 R25, RZ, RZ, R0 ;  /* 0x000000ffff197224 */ /* 0x000fca00078e0000 */
[----:B------:R0:W-:Y:S04]  /*1df90*/  STL.64 [R1+0x3ac8], R24 ;  /* 0x003ac81801007387 */ /* 0x0001e80000100a00 */
[----:B0-----:R-:W2:Y:S07]  /*1dfa0*/  LDL.64 R24, [R1+0x100] ;  /* 0x0001000001187983 */ /* 0x001eae0000100a00 */
[----:B------:R0:W-:Y:S02]  /*1dfb0*/  STL.64 [R1+0x700], R12 ;  /* 0x0007000c01007387 */ /* 0x0001e40000100a00 */
[----:B------:R1:W-:Y:S01]  /*1dfc0*/  STL.64 [R1+0x708], R14 ;  /* 0x0007080e01007387 */ /* 0x0003e20000100a00 */
[----:B0-----:R-:W1:Y:S01]  /*1dfd0*/  LDL.LU.64 R12, [R1+0x3ae8] ;  /* 0x003ae800010c7983 */ /* 0x001e620000300a00 */
[----:B------:R-:W-:-:S02]  /*1dfe0*/  IMAD.MOV.U32 R2, RZ, RZ, R4 ;  /* 0x000000ffff027224 */ /* 0x000fc400078e0004 */
[----:B------:R-:W-:Y:S02]  /*1dff0*/  IMAD.MOV.U32 R0, RZ, RZ, R5 ;  /* 0x000000ffff007224 */ /* 0x000fe400078e0005 */
[----:B------:R-:W3:Y:S01]  /*1e000*/  LDL.LU.64 R4, [R1+0x3ae0] ;  /* 0x003ae00001047983 */ /* 0x000ee20000300a00 */
[C---:B-1----:R-:W-:Y:S03]  /*1e010*/  HMMA.16816.F32 R12, R16.reuse, R12, R20 ;  /* 0x0000000c100c723c */ /* 0x042fe60000001814 */
[----:B------:R-:W4:Y:S11]  /*1e020*/  LDL.LU.64 R20, [R1+0x3ad8] ;  /* 0x003ad80001147983 */ /* 0x000f360000300a00 */
[----:B------:R-:W-:Y:S09]  /*1e030*/  @!UPT UIADD3 URZ, URZ, URZ, URZ ;  /* 0x0000003f3f3ff290 */ /* 0x000ff2000fffe03f */
[----:B------:R0:W-:Y:S01]  /*1e040*/  STL.64 [R1+0x6f0], R12 ;  /* 0x0006f00c01007387 */ /* 0x0001e20000100a00 */
[----:B------:R1:W-:Y:S01]  /*1e050*/  STL.64 [R1+0x6f8], R14 ;  /* 0x0006f80e01007387 */ /* 0x0003e20000100a00 */
[C---:B----4-:R-:W-:Y:S11]  /*1e060*/  HMMA.16816.F32 R8, R16.reuse, R20, R8 ;  /* 0x000000141008723c */ /* 0x050ff60000001808 */
[----:B------:R-:W-:Y:S11]  /*1e070*/  @!UPT UIADD3 URZ, URZ, URZ, URZ ;  /* 0x0000003f3f3ff290 */ /* 0x000ff6000fffe03f */
[----:B------:R-:W-:Y:S01]  /*1e080*/  @!UPT UIADD3 URZ, URZ, URZ, URZ ;  /* 0x0000003f3f3ff290 */ /* 0x000fe2000fffe03f */
[----:B------:R4:W-:Y:S01]  /*1e090*/  STL.64 [R1+0x6e0], R8 ;  /* 0x0006e00801007387 */ /* 0x0009e20000100a00 */
[----:B------:R2:W-:Y:S02]  /*1e0a0*/  STL.64 [R1+0x6e8], R10 ;  /* 0x0006e80a01007387 */ /* 0x0005e40000100a00 */
[----:B0-----:R-:W3:Y:S02]  /*1e0b0*/  LDL.LU.64 R12, [R1+0xba0] ;  /* 0x000ba000010c7983 */ /* 0x001ee40000300a00 */
[----:B-1----:R-:W3:Y:S01]  /*1e0c0*/  LDL.LU.64 R14, [R1+0xba8] ;  /* 0x000ba800010e7983 */ /* 0x002ee20000300a00 */
[----:B----4-:R-:W4:Y:S01]  /*1e0d0*/  LDL.LU.64 R8, [R1+0xb80] ;  /* 0x000b800001087983 */ /* 0x010f220000300a00 */
[----:B--2---:R-:W2:Y:S02]  /*1e0e0*/  LDL.LU.64 R10, [R1+0xb88] ;  /* 0x000b8800010a7983 */ /* 0x004ea40000300a00 */
[----:B------:R-:W-:Y:S02]  /*1e0f0*/  IMAD.MOV.U32 R7, RZ, RZ, R20 ;  /* 0x000000ffff077224 */ /* 0x000fe400078e0014 */
[----:B------:R-:W-:Y:S01]  /*1e100*/  IMAD.MOV.U32 R6, RZ, RZ, R21 ;  /* 0x000000ffff067224 */ /* 0x000fe200078e0015 */
[----:B--2---:R-:W-:Y:S01]  /*1e110*/  STL.64 [R1+0x3ac0], R10 ;  /* 0x003ac00a01007387 */ /* 0x004fe20000100a00 */
[----:B----4-:R0:W-:Y:S03]  /*1e120*/  STL.64 [R1+0x3ab8], R8 ;  /* 0x003ab80801007387 */ /* 0x0101e60000100a00 */
[----:B0-----:R-:W2:Y:S01]  /*1e130*/  LDL.LU.64 R8, [R1+0xb90] ;  /* 0x000b900001087983 */ /* 0x001ea20000300a00 */
[----:B------:R-:W2:Y:S02]  /*1e140*/  LDL.LU.64 R10, [R1+0xb98] ;  /* 0x000b9800010a7983 */ /* 0x000ea40000300a00 */
[----:B------:R-:W4:Y:S02]  /*1e150*/  LDL.LU.64 R20, [R1+0x590] ;  /* 0x0005900001147983 */ /* 0x000f240000300a00 */
[----:B------:R-:W4:Y:S01]  /*1e160*/  LDL.LU.64 R22, [R1+0x598] ;  /* 0x0005980001167983 */ /* 0x000f220000300a00 */
[----:B------:R-:W-:Y:S01]  /*1e170*/  STL.64 [R1+0x3a38], R6 ;  /* 0x003a380601007387 */ /* 0x000fe20000100a00 */
[----:B---3--:R0:W-:Y:S03]  /*1e180*/  STL.64 [R1+0x3a30], R4 ;  /* 0x003a300401007387 */ /* 0x0081e60000100a00 */
[----:B0-----:R-:W3:Y:S01]  /*1e190*/  LDL.LU.64 R4, [R1+0xec0] ;  /* 0x000ec00001047983 */ /* 0x001ee20000300a00 */
[----:B------:R-:W2:Y:S03]  /*1e1a0*/  LDL.LU.64 R6, [R1+0xec8] ;  /* 0x000ec80001067983 */ /* 0x000ea60000300a00 */
[----:B--2---:R-:W-:Y:S01]  /*1e1b0*/  STL.64 [R1+0x3a58], R6 ;  /* 0x003a580601007387 */ /* 0x004fe20000100a00 */
[----:B---3--:R0:W-:Y:S03]  /*1e1c0*/  STL.64 [R1+0x3a50], R4 ;  /* 0x003a500401007387 */ /* 0x0081e60000100a00 */
[----:B0-----:R-:W2:Y:S01]  /*1e1d0*/  LDL.LU.64 R4, [R1+0xed0] ;  /* 0x000ed00001047983 */ /* 0x001ea20000300a00 */
[----:B------:R-:W3:Y:S01]  /*1e1e0*/  LDL.LU.64 R6, [R1+0xed8] ;  /* 0x000ed80001067983 */ /* 0x000ee20000300a00 */
[----:B------:R-:W-:Y:S02]  /*1e1f0*/  HMMA.16816.F32 R12, R16, R24, R12 ;  /* 0x00000018100c723c */ /* 0x000fe4000000180c */
[----:B---3--:R-:W-:Y:S01]  /*1e200*/  STL.64 [R1+0x3a70], R6 ;  /* 0x003a700601007387 */ /* 0x008fe20000100a00 */
[----:B--2---:R0:W-:Y:S03]  /*1e210*/  STL.64 [R1+0x3a68], R4 ;  /* 0x003a680401007387 */ /* 0x0041e60000100a00 */
[----:B0-----:R-:W2:Y:S01]  /*1e220*/  LDL.LU.64 R4, [R1+0xef0] ;  /* 0x000ef00001047983 */ /* 0x001ea20000300a00 */
[----:B------:R-:W3:Y:S03]  /*1e230*/  LDL.LU.64 R6, [R1+0xef8] ;  /* 0x000ef80001067983 */ /* 0x000ee60000300a00 */
[----:B---3--:R-:W-:Y:S01]  /*1e240*/  STL.64 [R1+0x3a88], R6 ;  /* 0x003a880601007387 */ /* 0x008fe20000100a00 */
[----:B--2---:R0:W-:Y:S03]  /*1e250*/  STL.64 [R1+0x3a80], R4 ;  /* 0x003a800401007387 */ /* 0x0041e60000100a00 */
[----:B0-----:R-:W2:Y:S01]  /*1e260*/  LDL.LU.64 R4, [R1+0xf00] ;  /* 0x000f000001047983 */ /* 0x001ea20000300a00 */
[----:B------:R-:W2:Y:S08]  /*1e270*/  LDL.LU.64 R6, [R1+0xf08] ;  /* 0x000f080001067983 */ /* 0x000eb00000300a00 */
[----:B------:R0:W-:Y:S02]  /*1e280*/  STL.64 [R1+0x6d0], R12 ;  /* 0x0006d00c01007387 */ /* 0x0001e40000100a00 */
[----:B------:R1:W-:Y:S01]  /*1e290*/  STL.64 [R1+0x6d8], R14 ;  /* 0x0006d80e01007387 */ /* 0x0003e20000100a00 */
[----:B0-----:R-:W4:Y:S01]  /*1e2a0*/  LDL.LU.64 R12, [R1+0x3ad0] ;  /* 0x003ad000010c7983 */ /* 0x001f220000300a00 */
[----:B-1----:R-:W-:-:S02]  /*1e2b0*/  IMAD.MOV.U32 R15, RZ, RZ, R24 ;  /* 0x000000ffff0f7224 */ /* 0x002fc400078e0018 */
[----:B------:R-:W-:Y:S02]  /*1e2c0*/  IMAD.MOV.U32 R14, RZ, RZ, R25 ;  /* 0x000000ffff0e7224 */ /* 0x000fe400078e0019 */
[----:B------:R-:W3:Y:S02]  /*1e2d0*/  LDL.LU.64 R24, [R1+0x3ac8] ;  /* 0x003ac80001187983 */ /* 0x000ee40000300a00 */
[C---:B---3--:R-:W-:Y:S02]  /*1e2e0*/  HMMA.16816.F32 R24, R16.reuse, R24, R8 ;  /* 0x000000181018723c */ /* 0x048fe40000001808 */
[----:B------:R-:W3:Y:S01]  /*1e2f0*/  LDL.LU.64 R10, [R1+0x3ac0] ;  /* 0x003ac000010a7983 */ /* 0x000ee20000300a00 */
[----:B------:R-:W3:Y:S11]  /*1e300*/  LDL.LU.64 R8, [R1+0x3ab8] ;  /* 0x003ab80001087983 */ /* 0x000ef60000300a00 */
[----:B------:R-:W-:Y:S09]  /*1e310*/  @!UPT UIADD3 URZ, URZ, URZ, URZ ;  /* 0x0000003f3f3ff290 */ /* 0x000ff2000fffe03f */
        /* <DEDUP_REMOVED lines=11> */
[----:B------:R-:W2:Y:S01]  /*1e3d0*/  LDL.LU.64 R24, [R1+0x3aa0] ;  /* 0x003aa00001187983 */ /* 0x000ea20000300a00 */
[----:B------:R-:W2:Y:S02]  /*1e3e0*/  LDL.LU.64 R22, [R1+0x3a98] ;  /* 0x003a980001167983 */ /* 0x000ea40000300a00 */
[----:B------:R-:W2:Y:S02]  /*1e3f0*/  LDL.LU.64 R20, [R1+0x3a90] ;  /* 0x003a900001147983 */ /* 0x000ea40000300a00 */
[----:B------:R0:W-:Y:S01]  /*1e400*/  STL.64 [R1+0x3d0], R16 ;  /* 0x0003d01001007387 */ /* 0x0001e20000100a00 */
[----:B------:R1:W-:Y:S04]  /*1e410*/  STL.64 [R1+0x3d8], R18 ;  /* 0x0003d81201007387 */ /* 0x0003e80000100a00 */
[----:B0-----:R-:W4:Y:S01]  /*1e420*/  LDL.LU.64 R16, [R1+0xb70] ;  /* 0x000b700001107983 */ /* 0x001f220000300a00 */
[----:B-1----:R-:W4:Y:S02]  /*1e430*/  LDL.LU.64 R18, [R1+0xb78] ;  /* 0x000b780001127983 */ /* 0x002f240000300a00 */
[----:B------:R-:W-:Y:S01]  /*1e440*/  STL.64 [R1+0x3998], R12 ;  /* 0x0039980c01007387 */ /* 0x000fe20000100a00 */
[C---:B--2---:R-:W-:Y:S01]  /*1e450*/  HMMA.16816.F32 R24, R20.reuse, R24, R4 ;  /* 0x000000181418723c */ /* 0x044fe20000001804 */
[----:B------:R-:W2:Y:S01]  /*1e460*/  LDL.LU.64 R6, [R1+0x3a88] ;  /* 0x003a880001067983 */ /* 0x000ea20000300a00 */
[----:B------:R-:W2:Y:S11]  /*1e470*/  LDL.LU.64 R4, [R1+0x3a80] ;  /* 0x003a800001047983 */ /* 0x000eb60000300a00 */
[----:B------:R-:W-:Y:S10]  /*1e480*/  @!UPT UIADD3 URZ, URZ, URZ, URZ ;  /* 0x0000003f3f3ff290 */ /* 0x000ff4000fffe03f */
[----:B------:R0:W-:Y:S01]  /*1e490*/  STL.64 [R1+0x3c0], R24 ;  /* 0x0003c01801007387 */ /* 0x0001e20000100a00 */
[----:B------:R-:W-:Y:S03]  /*1e4a0*/  STL.64 [R1+0x3c8], R26 ;  /* 0x0003c81a01007387 */ /* 0x000fe60000100a00 */
[----:B0-----:R-:W2:Y:S02]  /*1e4b0*/  LDL.LU.64 R24, [R1+0x3a78] ;  /* 0x003a780001187983 */ /* 0x001ea40000300a00 */
[C---:B--2---:R-:W-:Y:S01]  /*1e4c0*/  HMMA.16816.F32 R4, R20.reuse, R24, R4 ;  /* 0x000000181404723c */ /* 0x044fe20000001804 */
[----:B------:R-:W-:Y:S02]  /*1e4d0*/  IMAD.MOV.U32 R13, RZ, RZ, R24 ;  /* 0x000000ffff0d7224 */ /* 0x000fe400078e0018 */
[----:B------:R-:W-:Y:S11]  /*1e4e0*/  IMAD.MOV.U32 R12, RZ, RZ, R25 ;  /* 0x000000ffff0c7224 */ /* 0x000ff600078e0019 */
[----:B------:R-:W-:Y:S09]  /*1e4f0*/  @!UPT UIADD3 URZ, URZ, URZ, URZ ;  /* 0x0000003f3f3ff290 */ /* 0x000ff2000fffe03f */
[----:B------:R-:W-:Y:S01]  /*1e500*/  STL.64 [R1+0x3b0], R4 ;  /* 0x0003b00401007387 */ /* 0x000fe20000100a00 */
[----:B------:R0:W-:Y:S03]  /*1e510*/  STL.64 [R1+0x3b8], R6 ;  /* 0x0003b80601007387 */ /* 0x0001e60000100a00 */
[----:B0-----:R-:W2:Y:S01]  /*1e520*/  LDL.LU.64 R6, [R1+0x3a70] ;  /* 0x003a700001067983 */ /* 0x001ea20000300a00 */
[----:B------:R-:W2:Y:S02]  /*1e530*/  LDL.LU.64 R4, [R1+0x3a68] ;  /* 0x003a680001047983 */ /* 0x000ea40000300a00 */
[----:B------:R-:W2:Y:S02]  /*1e540*/  LDL.LU.64 R24, [R1+0x3a60] ;  /* 0x003a600001187983 */ /* 0x000ea40000300a00 */
[C---:B--2---:R-:W-:Y:S01]  /*1e550*/  HMMA.16816.F32 R24, R20.reuse, R24, R4 ;  /* 0x000000181418723c */ /* 0x044fe20000001804 */
[----:B------:R-:W2:Y:S01]  /*1e560*/  LDL.LU.64 R6, [R1+0x3a58] ;  /* 0x003a580001067983 */ /* 0x000ea20000300a00 */
[----:B------:R-:W2:Y:S11]  /*1e570*/  LDL.LU.64 R4, [R1+0x3a50] ;  /* 0x003a500001047983 */ /* 0x000eb60000300a00 */
[----:B------:R-:W-:Y:S10]  /*1e580*/  @!UPT UIADD3 URZ, URZ, URZ, URZ ;  /* 0x0000003f3f3ff290 */ /* 0x000ff4000fffe03f */
[----:B------:R-:W-:Y:S01]  /*1e590*/  STL.64 [R1+0x3a0], R24 ;  /* 0x0003a01801007387 */ /* 0x000fe20000100a00 */
[----:B------:R0:W-:Y:S03]  /*1e5a0*/  STL.64 [R1+0x3a8], R26 ;  /* 0x0003a81a01007387 */ /* 0x0001e60000100a00 */
[----:B0-----:R-:W2:Y:S01]  /*1e5b0*/  LDL.LU.64 R26, [R1+0x3a48] ;  /* 0x003a4800011a7983 */ /* 0x001ea20000300a00 */
[----:B------:R-:W2:Y:S02]  /*1e5c0*/  LDL.LU.64 R24, [R1+0x3a40] ;  /* 0x003a400001187983 */ /* 0x000ea40000300a00 */
[----:B--2---:R-:W-:Y:S11]  /*1e5d0*/  HMMA.16816.F32 R4, R20, R24, R4 ;  /* 0x000000181404723c */ /* 0x004ff60000001804 */
[----:B------:R-:W-:Y:S11]  /*1e5e0*/  @!UPT UIADD3 URZ, URZ, URZ, URZ ;  /* 0x0000003f3f3ff290 */ /* 0x000ff6000fffe03f */
[----:B------:R-:W-:Y:S01]  /*1e5f0*/  @!UPT UIADD3 URZ, URZ, URZ, URZ ;  /* 0x0000003f3f3ff290 */ /* 0x000fe2000fffe03f */
[----:B------:R-:W-:Y:S01]  /*1e600*/  STL.64 [R1+0x390], R4 ;  /* 0x0003900401007387 */ /* 0x000fe20000100a00 */
[----:B------:R0:W-:Y:S03]  /*1e610*/  STL.64 [R1+0x398], R6 ;  /* 0x0003980601007387 */ /* 0x0001e60000100a00 */
[----:B0-----:R-:W2:Y:S01]  /*1e620*/  LDL.LU.64 R6, [R1+0x3a38] ;  /* 0x003a380001067983 */ /* 0x001ea20000300a00 */
[----:B------:R-:W4:Y:S02]  /*1e630*/  LDL.LU.64 R4, [R1+0x3a30] ;  /* 0x003a300001047983 */ /* 0x000f240000300a00 */
[----:B------:R-:W-:Y:S02]  /*1e640*/  STL.64 [R1+0x3950], R26 ;  /* 0x0039501a01007387 */ /* 0x000fe40000100a00 */
[----:B------:R0:W-:Y:S02]  /*1e650*/  STL.64 [R1+0x3948], R24 ;  /* 0x0039481801007387 */ /* 0x0001e40000100a00 */
[----:B0-----:R-:W-:-:S02]  /*1e660*/  IMAD.MOV.U32 R24, RZ, RZ, R13 ;  /* 0x000000ffff187224 */ /* 0x001fc400078e000d */
[----:B------:R-:W-:-:S05]  /*1e670*/  IMAD.MOV.U32 R25, RZ, RZ, R12 ;  /* 0x000000ffff197224 */ /* 0x000fca00078e000c */
[----:B------:R0:W-:Y:S04]  /*1e680*/  STL.64 [R1+0x3968], R24 ;  /* 0x0039681801007387 */ /* 0x0001e80000100a00 */
[----:B0-----:R-:W3:Y:S01]  /*1e690*/  LDL.LU.64 R24, [R1+0xcf0] ;  /* 0x000cf00001187983 */ /* 0x001ee20000300a00 */
[----:B------:R-:W3:Y:S02]  /*1e6a0*/  LDL.LU.64 R26, [R1+0xcf8] ;  /* 0x000cf800011a7983 */ /* 0x000ee40000300a00 */
[C---:B---3--:R-:W-:Y:S11]  /*1e6b0*/  HMMA.16816.F32 R24, R20.reuse, R8, R24 ;  /* 0x000000081418723c */ /* 0x048ff60000001818 */
[----:B------:R-:W-:Y:S11]  /*1e6c0*/  @!UPT UIADD3 URZ, URZ, URZ, URZ ;  /* 0x0000003f3f3ff290 */ /* 0x000ff6000fffe03f */
[----:B------:R-:W-:Y:S01]  /*1e6d0*/  @!UPT UIADD3 URZ, URZ, URZ, URZ ;  /* 0x0000003f3f3ff290 */ /* 0x000fe2000fffe03f */
[----:B------:R0:W-:Y:S01]  /*1e6e0*/  STL.64 [R1+0x380], R24 ;  /* 0x0003801801007387 */ /* 0x0001e20000100a00 */
[----:B------:R-:W-:Y:S03]  /*1e6f0*/  STL.64 [R1+0x388], R26 ;  /* 0x0003881a01007387 */ /* 0x000fe60000100a00 */
[----:B0-----:R-:W3:Y:S04]  /*1e700*/  LDL.64 R24, [R1+0x20] ;  /* 0x0000200001187983 */ /* 0x001ee80000100a00 */
[----:B---3--:R0:W-:Y:S04]  /*1e710*/  STL.64 [R1+0x3990], R24 ;  /* 0x0039901801007387 */ /* 0x0081e80000100a00 */
[----:B0-----:R-:W3:Y:S01]  /*1e720*/  LDL.64 R24, [R1+0x120] ;  /* 0x0001200001187983 */ /* 0x001ee20000100a00 */
[----:B----4-:R-:W-:Y:S03]  /*1e730*/  HMMA.16816.F32 R16, R20, R4, R16 ;  /* 0x000000041410723c */ /* 0x010fe60000001810 */
[----:B---3--:R-:W-:Y:S01]  /*1e740*/  STL.64 [R1+0x39d8], R24 ;  /* 0x0039d81801007387 */ /* 0x008fe20000100a00 */
[----:B------:R-:W-:Y:S02]  /*1e750*/  STL.64 [R1+0x3940], R8 ;  /* 0x0039400801007387 */ /* 0x000fe40000100a00 */
[----:B------:R0:W-:Y:S02]  /*1e760*/  STL.64 [R1+0x39e0], R4 ;  /* 0x0039e00401007387 */ /* 0x0001e40000100a00 */
[----:B0-----:R-:W3:Y:S01]  /*1e770*/  LDL R4, [R1+0x140] ;  /* 0x0001400001047983 */ /* 0x001ee20000100800 */
[----:B------:R-:W-:Y:S11]  /*1e780*/  IMAD.MOV.U32 R5, RZ, RZ, R3 ;  /* 0x000000ffff057224 */ /* 0x000ff600078e0003 */
[----:B------:R-:W-:Y:S03]  /*1e790*/  @!UPT UIADD3 URZ, URZ, URZ, URZ ;  /* 0x0000003f3f3ff290 */ /* 0x000fe6000fffe03f */
[----:B------:R-:W-:Y:S02]  /*1e7a0*/  STL.64 [R1+0x370], R16 ;  /* 0x0003701001007387 */ /* 0x000fe40000100a00 */
[----:B------:R-:W-:Y:S01]  /*1e7b0*/  STL.64 [R1+0x378], R18 ;  /* 0x0003781201007387 */ /* 0x000fe20000100a00 */
[----:B------:R-:W4:Y:S04]  /*1e7c0*/  LDL.LU R3, [R1+0x3a28] ;  /* 0x003a280001037983 */ /* 0x000f280000300800 */
[----:B---3--:R0:W-:Y:S04]  /*1e7d0*/  STL.64 [R1+0x39f8], R4 ;  /* 0x0039f80401007387 */ /* 0x0081e80000100a00 */
[----:B----4-:R-:W1:Y:S01]  /*1e7e0*/  LDSM.16.MT88.4 R16, [R3+0x280] ;  /* 0x000280000310783b */ /* 0x010e620000004200 */
[----:B0-----:R-:W-:-:S02]  /*1e7f0*/  IMAD.MOV.U32 R4, RZ, RZ, R29 ;  /* 0x000000ffff047224 */ /* 0x001fc400078e001d */
[----:B------:R-:W-:-:S05]  /*1e800*/  IMAD.MOV.U32 R5, RZ, RZ, R28 ;  /* 0x000000ffff057224 */ /* 0x000fca00078e001c */
[----:B------:R0:W-:Y:S04]  /*1e810*/  STL.64 [R1+0x3a10], R4 ;  /* 0x003a100401007387 */ /* 0x0001e80000100a00 */
[----:B0-----:R-:W3:Y:S01]  /*1e820*/  LDL.64 R4, [R1+0x30] ;  /* 0x0000300001047983 */ /* 0x001ee20000100a00 */
[----:B------:R-:W4:Y:S02]  /*1e830*/  LDL.LU.64 R24, [R1+0xb50] ;  /* 0x000b500001187983 */ /* 0x000f240000300a00 */
[----:B------:R-:W2:Y:S02]  /*1e840*/  LDL.LU.64 R26, [R1+0xb58] ;  /* 0x000b5800011a7983 */ /* 0x000ea40000300a00 */
[----:B--2---:R-:W-:Y:S01]  /*1e850*/  STL.64 [R1+0x39f0], R26 ;  /* 0x0039f01a01007387 */ /* 0x004fe20000100a00 */
[----:B----4-:R0:W-:Y:S03]  /*1e860*/  STL.64 [R1+0x39e8], R24 ;  /* 0x0039e81801007387 */ /* 0x0101e60000100a00 */
[----:B0-----:R-:W2:Y:S01]  /*1e870*/  LDL.LU.64 R24, [R1+0xb60] ;  /* 0x000b600001187983 */ /* 0x001ea20000300a00 */
[----:B------:R-:W4:Y:S03]  /*1e880*/  LDL.LU.64 R26, [R1+0xb68] ;  /* 0x000b6800011a7983 */ /* 0x000f260000300a00 */
[----:B----4-:R-:W-:Y:S01]  /*1e890*/  STL.64 [R1+0x3a08], R26 ;  /* 0x003a081a01007387 */ /* 0x010fe20000100a00 */
[----:B--2---:R0:W-:Y:S03]  /*1e8a0*/  STL.64 [R1+0x3a00], R24 ;  /* 0x003a001801007387 */ /* 0x0041e60000100a00 */
[----:B0-----:R-:W2:Y:S01]  /*1e8b0*/  LDL.LU.64 R24, [R1+0xcd0] ;  /* 0x000cd00001187983 */ /* 0x001ea20000300a00 */
[----:B------:R-:W4:Y:S02]  /*1e8c0*/  LDL.LU.64 R26, [R1+0xcd8] ;  /* 0x000cd800011a7983 */ /* 0x000f240000300a00 */
[----:B------:R-:W-:-:S02]  /*1e8d0*/  IMAD.MOV.U32 R12, RZ, RZ, R11 ;  /* 0x000000ffff0c7224 */ /* 0x000fc400078e000b */
[----:B------:R-:W-:Y:S01]  /*1e8e0*/  IMAD.MOV.U32 R13, RZ, RZ, R10 ;  /* 0x000000ffff0d7224 */ /* 0x000fe200078e000a */
[----:B----4-:R-:W-:Y:S01]  /*1e8f0*/  STL.64 [R1+0x3a20], R26 ;  /* 0x003a201a01007387 */ /* 0x010fe20000100a00 */
[----:B--2---:R0:W-:Y:S03]  /*1e900*/  STL.64 [R1+0x3a18], R24 ;  /* 0x003a181801007387 */ /* 0x0041e60000100a00 */
[----:B0-----:R-:W2:Y:S01]  /*1e910*/  LDL.LU.64 R24, [R1+0xce0] ;  /* 0x000ce00001187983 */ /* 0x001ea20000300a00 */
[----:B------:R-:W2:Y:S02]  /*1e920*/  LDL.LU.64 R26, [R1+0xce8] ;  /* 0x000ce800011a7983 */ /* 0x000ea40000300a00 */
[----:B------:R-:W4:Y:S02]  /*1e930*/  LDL.LU.64 R8, [R1+0xb40] ;  /* 0x000b400001087983 */ /* 0x000f240000300a00 */
[----:B------:R-:W4:Y:S01]  /*1e940*/  LDL.LU.64 R10, [R1+0xb48] ;  /* 0x000b4800010a7983 */ /* 0x000f220000300a00 */
[----:B------:R0:W-:Y:S02]  /*1e950*/  STL.64 [R1+0x39b0], R12 ;  /* 0x0039b00c01007387 */ /* 0x0001e40000100a00 */
[----:B0-----:R-:W-:-:S02]  /*1e960*/  IMAD.MOV.U32 R12, RZ, RZ, R15 ;  /* 0x000000ffff0c7224 */ /* 0x001fc400078e000f */
[----:B------:R-:W-:-:S05]  /*1e970*/  IMAD.MOV.U32 R13, RZ, RZ, R14 ;  /* 0x000000ffff0d7224 */ /* 0x000fca00078e000e */
[----:B------:R-:W-:Y:S01]  /*1e980*/  STL.64 [R1+0x39c0], R12 ;  /* 0x0039c00c01007387 */ /* 0x000fe20000100a00 */
[----:B-1----:R-:W-:Y:S02]  /*1e990*/  STL.64 [R1+0x38c0], R18 ;  /* 0x0038c01201007387 */ /* 0x002fe40000100a00 */
[----:B------:R0:W-:Y:S02]  /*1e9a0*/  STL.64 [R1+0x38b8], R16 ;  /* 0x0038b81001007387 */ /* 0x0001e40000100a00 */
[----:B0-----:R-:W4:Y:S01]  /*1e9b0*/  LDL.64 R16, [R1+0xf0] ;  /* 0x0000f00001107983 */ /* 0x001f220000100a00 */
[----:B---3--:R-:W-:Y:S02]  /*1e9c0*/  IMAD.MOV.U32 R29, RZ, RZ, R4 ;  /* 0x000000ffff1d7224 */ /* 0x008fe400078e0004 */
[----:B------:R-:W-:Y:S01]  /*1e9d0*/  IMAD.MOV.U32 R28, RZ, RZ, R5 ;  /* 0x000000ffff1c7224 */ /* 0x000fe200078e0005 */
[----:B--2---:R-:W-:Y:S01]  /*1e9e0*/  HMMA.16816.F32 R24, R20, R4, R24 ;  /* 0x000000041418723c */ /* 0x004fe20000001818 */
[----:B----4-:R-:W-:Y:S11]  /*1e9f0*/  STL.64 [R1+0x39b8], R16 ;  /* 0x0039b81001007387 */ /* 0x010ff60000100a00 */
[----:B------:R-:W-:Y:S11]  /*1ea00*/  @!UPT UIADD3 URZ, URZ, URZ, URZ ;  /* 0x0000003f3f3ff290 */ /* 0x000ff6000fffe03f */
[----:B------:R-:W-:Y:S02]  /*1ea10*/  STL.64 [R1+0x360], R24 ;  /* 0x0003601801007387 */ /* 0x000fe40000100a00 */
[----:B------:R0:W-:Y:S02]  /*1ea20*/  STL.64 [R1+0x368], R26 ;  /* 0x0003681a01007387 */ /* 0x0001e40000100a00 */
[----:B0-----:R-:W2:Y:S01]  /*1ea30*/  LDL.LU.64 R26, [R1+0x3a20] ;  /* 0x003a2000011a7983 */ /* 0x001ea20000300a00 */
[----:B------:R-:W2:Y:S02]  /*1ea40*/  LDL.LU.64 R24, [R1+0x3a18] ;  /* 0x003a180001187983 */ /* 0x000ea40000300a00 */
[----:B------:R-:W2:Y:S02]  /*1ea50*/  LDL.LU.64 R4, [R1+0x3a10] ;  /* 0x003a100001047983 */ /* 0x000ea40000300a00 */
[----:B------:R-:W-:Y:S02]  /*1ea60*/  IMAD.MOV.U32 R12, RZ, RZ, R7 ;  /* 0x000000ffff0c7224 */ /* 0x000fe400078e0007 */
[----:B------:R-:W-:-:S02]  /*1ea70*/  IMAD.MOV.U32 R13, RZ, RZ, R6 ;  /* 0x000000ffff0d7224 */ /* 0x000fc400078e0006 */
[C---:B--2---:R-:W-:Y:S01]  /*1ea80*/  HMMA.16816.F32 R4, R20.reuse, R4, R24 ;  /* 0x000000041404723c */ /* 0x044fe20000001818 */
[----:B------:R-:W2:Y:S01]  /*1ea90*/  LDL.LU.64 R26, [R1+0x3a08] ;  /* 0x003a0800011a7983 */ /* 0x000ea20000300a00 */
[----:B------:R-:W2:Y:S11]  /*1eaa0*/  LDL.LU.64 R24, [R1+0x3a00] ;  /* 0x003a000001187983 */ /* 0x000eb60000300a00 */
[----:B------:R-:W-:Y:S10]  /*1eab0*/  @!UPT UIADD3 URZ, URZ, URZ, URZ ;  /* 0x0000003f3f3ff290 */ /* 0x000ff4000fffe03f */
[----:B------:R0:W-:Y:S01]  /*1eac0*/  STL.64 [R1+0x350], R4 ;  /* 0x0003500401007387 */ /* 0x0001e20000100a00 */
[----:B------:R2:W-:Y:S03]  /*1ead0*/  STL.64 [R1+0x358], R6 ;  /* 0x0003580601007387 */ /* 0x0005e60000100a00 */
[----:B0-----:R-:W2:Y:S01]  /*1eae0*/  LDL.LU.64 R4, [R1+0x39f8] ;  /* 0x0039f80001047983 */ /* 0x001ea20000300a00 */
[----:B------:R-:W-:Y:S02]  /*1eaf0*/  IMAD.MOV.U32 R16, RZ, RZ, R2 ;  /* 0x000000ffff107224 */ /* 0x000fe400078e0002 */
[----:B------:R-:W-:Y:S01]  /*1eb00*/  IMAD.MOV.U32 R17, RZ, RZ, R0 ;  /* 0x000000ffff117224 */ /* 0x000fe200078e0000 */
[C---:B--2---:R-:W-:Y:S01]  /*1eb10*/  HMMA.16816.F32 R4, R20.reuse, R4, R24 ;  /* 0x000000041404723c */ /* 0x044fe20000001818 */
[----:B------:R-:W2:Y:S01]  /*1eb20*/  LDL.LU.64 R26, [R1+0x39f0] ;  /* 0x0039f000011a7983 */ /* 0x000ea20000300a00 */
[----:B------:R-:W2:Y:S11]  /*1eb30*/  LDL.LU.64 R24, [R1+0x39e8] ;  /* 0x0039e80001187983 */ /* 0x000eb60000300a00 */
[----:B------:R-:W-:Y:S10]  /*1eb40*/  @!UPT UIADD3 URZ, URZ, URZ, URZ ;  /* 0x0000003f3f3ff290 */ /* 0x000ff4000fffe03f */
[----:B------:R0:W-:Y:S01]  /*1eb50*/  STL.64 [R1+0x340], R4 ;  /* 0x0003400401007387 */ /* 0x0001e20000100a00 */
[----:B------:R-:W-:Y:S03]  /*1eb60*/  STL.64 [R1+0x348], R6 ;  /* 0x0003480601007387 */ /* 0x000fe60000100a00 */
[----:B0-----:R-:W3:Y:S01]  /*1eb70*/  LDL.LU.64 R4, [R1+0x39e0] ;  /* 0x0039e00001047983 */ /* 0x001ee20000300a00 */
[C---:B--2---:R-:W-:Y:S03]  /*1eb80*/  HMMA.16816.F32 R16, R20.reuse, R16, R24 ;  /* 0x000000101410723c */ /* 0x044fe60000001818 */
[----:B------:R-:W2:Y:S11]  /*1eb90*/  LDL.LU.64 R24, [R1+0x39d8] ;  /* 0x0039d80001187983 */ /* 0x000eb60000300a00 */
[----:B------:R-:W-:Y:S09]  /*1eba0*/  @!UPT UIADD3 URZ, URZ, URZ, URZ ;  /* 0x0000003f3f3ff290 */ /* 0x000ff2000fffe03f */
[----:B------:R0:W-:Y:S01]  /*1ebb0*/  STL.64 [R1+0x330], R16 ;  /* 0x0003301001007387 */ /* 0x0001e20000100a00 */
[----:B------:R1:W-:Y:S01]  /*1ebc0*/  STL.64 [R1+0x338], R18 ;  /* 0x0003381201007387 */ /* 0x0003e20000100a00 */
[C---:B--2---:R-:W-:Y:S11]  /*1ebd0*/  HMMA.16816.F32 R8, R20.reuse, R24, R8 ;  /* 0x000000181408723c */ /* 0x044ff60000001808 */
[----:B------:R-:W-:Y:S11]  /*1ebe0*/  @!UPT UIADD3 URZ, URZ, URZ, URZ ;  /* 0x0000003f3f3ff290 */ /* 0x000ff6000fffe03f */
[----:B------:R-:W-:Y:S01]  /*1ebf0*/  @!UPT UIADD3 URZ, URZ, URZ, URZ ;  /* 0x0000003f3f3ff290 */ /* 0x000fe2000fffe03f */
[----:B------:R-:W-:Y:S01]  /*1ec00*/  STL.64 [R1+0x320], R8 ;  /* 0x0003200801007387 */ /* 0x000fe20000100a00 */
[----:B------:R-:W-:Y:S02]  /*1ec10*/  STL.64 [R1+0x328], R10 ;  /* 0x0003280a01007387 */ /* 0x000fe40000100a00 */
[----:B0-----:R-:W2:Y:S02]  /*1ec20*/  LDL.LU.64 R16, [R1+0xb20] ;  /* 0x000b200001107983 */ /* 0x001ea40000300a00 */
[----:B-1----:R-:W4:Y:S02]  /*1ec30*/  LDL.LU.64 R18, [R1+0xb28] ;  /* 0x000b280001127983 */ /* 0x002f240000300a00 */
[----:B------:R-:W-:Y:S02]  /*1ec40*/  IMAD.MOV.U32 R7, RZ, RZ, R24 ;  /* 0x000000ffff077224 */ /* 0x000fe400078e0018 */
[----:B------:R-:W-:Y:S01]  /*1ec50*/  IMAD.MOV.U32 R6, RZ, RZ, R25 ;  /* 0x000000ffff067224 */ /* 0x000fe200078e0019 */
[----:B----4-:R-:W-:Y:S01]  /*1ec60*/  STL.64 [R1+0x39d0], R18 ;  /* 0x0039d01201007387 */ /* 0x010fe20000100a00 */
[----:B--2---:R0:W-:Y:S03]  /*1ec70*/  STL.64 [R1+0x39c8], R16 ;  /* 0x0039c81001007387 */ /* 0x0041e60000100a00 */
[----:B0-----:R-:W2:Y:S01]  /*1ec80*/  LDL.LU.64 R16, [R1+0xb30] ;  /* 0x000b300001107983 */ /* 0x001ea20000300a00 */
[----:B------:R-:W2:Y:S02]  /*1ec90*/  LDL.LU.64 R18, [R1+0xb38] ;  /* 0x000b380001127983 */ /* 0x000ea40000300a00 */
[----:B------:R-:W4:Y:S02]  /*1eca0*/  LDL.LU.64 R8, [R1+0xb10] ;  /* 0x000b100001087983 */ /* 0x000f240000300a00 */
[----:B------:R-:W4:Y:S01]  /*1ecb0*/  LDL.LU.64 R10, [R1+0xb18] ;  /* 0x000b1800010a7983 */ /* 0x000f220000300a00 */
[----:B------:R-:W2:Y:S01]  /*1ecc0*/  LDL.LU.64 R24, [R1+0x580] ;  /* 0x0005800001187983 */ /* 0x000ea20000300a00 */
[----:B------:R-:W2:Y:S03]  /*1ecd0*/  LDL.LU.64 R26, [R1+0x588] ;  /* 0x00058800011a7983 */ /* 0x000ea60000300a00 */
[----:B--2---:R-:W-:Y:S01]  /*1ece0*/  STL.64 [R1+0x39a8], R26 ;  /* 0x0039a81a01007387 */ /* 0x004fe20000100a00 */
[----:B------:R0:W-:Y:S03]  /*1ecf0*/  STL.64 [R1+0x39a0], R24 ;  /* 0x0039a01801007387 */ /* 0x0001e60000100a00 */
[----:B0-----:R-:W2:Y:S01]  /*1ed00*/  LDL.LU.64 R24, [R1+0xb00] ;  /* 0x000b000001187983 */ /* 0x001ea20000300a00 */
[----:B------:R-:W2:Y:S02]  /*1ed10*/  LDL.LU.64 R26, [R1+0xb08] ;  /* 0x000b0800011a7983 */ /* 0x000ea40000300a00 */
[----:B------:R-:W-:Y:S02]  /*1ed20*/  STL.64 [R1+0x3960], R6 ;  /* 0x0039600601007387 */ /* 0x000fe40000100a00 */
[----:B---3--:R0:W-:Y:S02]  /*1ed30*/  STL.64 [R1+0x3958], R4 ;  /* 0x0039580401007387 */ /* 0x0081e40000100a00 */
[----:B0-----:R-:W3:Y:S01]  /*1ed40*/  LDL.LU.64 R4, [R1+0xea0] ;  /* 0x000ea00001047983 */ /* 0x001ee20000300a00 */
[----:B------:R-:W2:Y:S01]  /*1ed50*/  LDL.LU.64 R6, [R1+0xea8] ;  /* 0x000ea80001067983 */ /* 0x000ea20000300a00 */
[C---:B------:R-:W-:Y:S02]  /*1ed60*/  HMMA.16816.F32 R12, R20.reuse, R12, R16 ;  /* 0x0000000c140c723c */ /* 0x040fe40000001810 */
[----:B--2---:R-:W-:Y:S01]  /*1ed70*/  STL.64 [R1+0x3978], R6 ;  /* 0x0039780601007387 */ /* 0x004fe20000100a00 */
[----:B---3--:R0:W-:Y:S03]  /*1ed80*/  STL.64 [R1+0x3970], R4 ;  /* 0x0039700401007387 */ /* 0x0081e60000100a00 */
[----:B0-----:R-:W2:Y:S01]  /*1ed90*/  LDL.LU.64 R4, [R1+0xeb0] ;  /* 0x000eb00001047983 */ /* 0x001ea20000300a00 */
[----:B------:R-:W2:Y:S02]  /*1eda0*/  LDL.LU.64 R6, [R1+0xeb8] ;  /* 0x000eb80001067983 */ /* 0x000ea40000300a00 */
[----:B------:R-:W3:Y:S02]  /*1edb0*/  LDL.LU.64 R18, [R1+0x39d0] ;  /* 0x0039d00001127983 */ /* 0x000ee40000300a00 */
[----:B------:R-:W3:Y:S11]  /*1edc0*/  LDL.LU.64 R16, [R1+0x39c8] ;  /* 0x0039c80001107983 */ /* 0x000ef60000300a00 */
[----:B------:R-:W-:Y:S01]  /*1edd0*/  @!UPT UIADD3 URZ, URZ, URZ, URZ ;  /* 0x0000003f3f3ff290 */ /* 0x000fe2000fffe03f */
[----:B------:R0:W-:Y:S01]  /*1ede0*/  STL.64 [R1+0x310], R12 ;  /* 0x0003100c01007387 */ /* 0x0001e20000100a00 */
[----:B------:R3:W-:Y:S03]  /*1edf0*/  STL.64 [R1+0x318], R14 ;  /* 0x0003180e01007387 */ /* 0x0007e60000100a00 */
[----:B0-----:R-:W3:Y:S02]  /*1ee00*/  LDL.LU.64 R12, [R1+0x39c0] ;  /* 0x0039c000010c7983 */ /* 0x001ee40000300a00 */
[C---:B---3--:R-:W-:Y:S02]  /*1ee10*/  HMMA.16816.F32 R12, R20.reuse, R12, R16 ;  /* 0x0000000c140c723c */ /* 0x048fe40000001810 */
[----:B------:R-:W4:Y:S11]  /*1ee20*/  LDL.LU.64 R16, [R1+0x39b8] ;  /* 0x0039b80001107983 */ /* 0x000f360000300a00 */
[----:B------:R-:W-:Y:S10]  /*1ee30*/  @!UPT UIADD3 URZ, URZ, URZ, URZ ;  /* 0x0000003f3f3ff290 */ /* 0x000ff4000fffe03f */
[----:B------:R0:W-:Y:S01]  /*1ee40*/  STL.64 [R1+0x300], R12 ;  /* 0x0003000c01007387 */ /* 0x0001e20000100a00 */
[----:B------:R1:W-:Y:S03]  /*1ee50*/  STL.64 [R1+0x308], R14 ;  /* 0x0003080e01007387 */ /* 0x0003e60000100a00 */
[----:B0-----:R-:W1:Y:S01]  /*1ee60*/  LDL.LU.64 R12, [R1+0x39b0] ;  /* 0x0039b000010c7983 */ /* 0x001e620000300a00 */
[C---:B----4-:R-:W-:Y:S08]  /*1ee70*/  HMMA.16816.F32 R8, R20.reuse, R16, R8 ;  /* 0x000000101408723c */ /* 0x050ff00000001808 */
[C---:B-1----:R-:W-:Y:S11]  /*1ee80*/  HMMA.16816.F32 R12, R20.reuse, R12, R24 ;  /* 0x0000000c140c723c */ /* 0x042ff60000001818 */
[----:B------:R-:W-:Y:S04]  /*1ee90*/  @!UPT UIADD3 URZ, URZ, URZ, URZ ;  /* 0x0000003f3f3ff290 */ /* 0x000fe8000fffe03f */
[----:B------:R0:W-:Y:S01]  /*1eea0*/  STL.64 [R1+0x2f0], R8 ;  /* 0x0002f00801007387 */ /* 0x0001e20000100a00 */
[----:B------:R1:W-:Y:S03]  /*1eeb0*/  STL.64 [R1+0x2f8], R10 ;  /* 0x0002f80a01007387 */ /* 0x0003e60000100a00 */
[----:B0-----:R-:W3:Y:S01]  /*1eec0*/  LDL.LU.64 R8, [R1+0xe80] ;  /* 0x000e800001087983 */ /* 0x001ee20000300a00 */
[----:B-1----:R-:W3:Y:S02]  /*1eed0*/  LDL.LU.64 R10, [R1+0xe88] ;  /* 0x000e8800010a7983 */ /* 0x002ee40000300a00 */
[----:B------:R0:W-:Y:S02]  /*1eee0*/  STL.64 [R1+0x38e0], R16 ;  /* 0x0038e01001007387 */ /* 0x0001e40000100a00 */
[----:B0-----:R-:W4:Y:S01]  /*1eef0*/  LDL.LU.64 R16, [R1+0xe90] ;  /* 0x000e900001107983 */ /* 0x001f220000300a00 */
[----:B------:R-:W4:Y:S02]  /*1ef00*/  LDL.LU.64 R18, [R1+0xe98] ;  /* 0x000e980001127983 */ /* 0x000f240000300a00 */
[----:B------:R-:W2:Y:S02]  /*1ef10*/  LDL.LU.64 R26, [R1+0x39a8] ;  /* 0x0039a800011a7983 */ /* 0x000ea40000300a00 */
[----:B------:R-:W2:Y:S01]  /*1ef20*/  LDL.LU.64 R24, [R1+0x39a0] ;  /* 0x0039a00001187983 */ /* 0x000ea20000300a00 */
[----:B------:R0:W-:Y:S01]  /*1ef30*/  STL.64 [R1+0x6a0], R12 ;  /* 0x0006a00c01007387 */ /* 0x0001e20000100a00 */
[----:B------:R1:W-:Y:S03]  /*1ef40*/  STL.64 [R1+0x6a8], R14 ;  /* 0x0006a80e01007387 */ /* 0x0003e60000100a00 */
[----:B0-----:R-:W2:Y:S02]  /*1ef50*/  LDL.LU.64 R12, [R1+0x3998] ;  /* 0x00399800010c7983 */ /* 0x001ea40000300a00 */
[----:B--2---:R-:W-:Y:S02]  /*1ef60*/  HMMA.16816.F32 R20, R20, R12, R24 ;  /* 0x0000000c1414723c */ /* 0x004fe40000001818 */
[----:B------:R-:W2:Y:S01]  /*1ef70*/  LDL.LU.64 R24, [R1+0x3990] ;  /* 0x0039900001187983 */ /* 0x000ea20000300a00 */
[----:B-1----:R-:W2:Y:S02]  /*1ef80*/  LDL.LU.64 R14, [R1+0x3988] ;  /* 0x00398800010e7983 */ /* 0x002ea40000300a00 */
[----:B------:R-:W2:Y:S11]  /*1ef90*/  LDL.LU.64 R12, [R1+0x3980] ;  /* 0x00398000010c7983 */ /* 0x000eb60000300a00 */
[----:B------:R-:W-:Y:S07]  /*1efa0*/  @!UPT UIADD3 URZ, URZ, URZ, URZ ;  /* 0x0000003f3f3ff290 */ /* 0x000fee000fffe03f */
[----:B------:R0:W-:Y:S01]  /*1efb0*/  STL.64 [R1+0x2e0], R20 ;  /* 0x0002e01401007387 */ /* 0x0001e20000100a00 */
[----:B------:R-:W-:Y:S03]  /*1efc0*/  STL.64 [R1+0x2e8], R22 ;  /* 0x0002e81601007387 */ /* 0x000fe60000100a00 */
[----:B0-----:R-:W4:Y:S01]  /*1efd0*/  LDL.64 R20, [R1] ;  /* 0x0000000001147983 */ /* 0x001f220000100a00 */
        /* <DEDUP_REMOVED lines=8> */
[----:B------:R-:W2:Y:S01]  /*1f060*/  LDL.LU.64 R24, [R1+0x3968] ;  /* 0x0039680001187983 */ /* 0x000ea20000300a00 */
[C---:B----4-:R-:W-:Y:S08]  /*1f070*/  HMMA.16816.F32 R16, R12.reuse, R20, R16 ;  /* 0x000000140c10723c */ /* 0x050ff00000001810 */
[----:B--2---:R-:W-:Y:S01]  /*1f080*/  HMMA.16816.F32 R24, R12, R24, R4 ;  /* 0x000000180c18723c */ /* 0x004fe20000001804 */
[----:B------:R-:W2:Y:S01]  /*1f090*/  LDL.LU.64 R6, [R1+0x3960] ;  /* 0x0039600001067983 */ /* 0x000ea20000300a00 */
[----:B------:R-:W4:Y:S11]  /*1f0a0*/  LDL.LU.64 R4, [R1+0x3958] ;  /* 0x0039580001047983 */ /* 0x000f360000300a00 */
[----:B------:R-:W-:Y:S10]  /*1f0b0*/  @!UPT UIADD3 URZ, URZ, URZ, URZ ;  /* 0x0000003f3f3ff290 */ /* 0x000ff4000fffe03f */
[----:B------:R-:W-:Y:S01]  /*1f0c0*/  STL.64 [R1+0x2b0], R24 ;  /* 0x0002b01801007387 */ /* 0x000fe20000100a00 */
[----:B------:R0:W-:Y:S03]  /*1f0d0*/  STL.64 [R1+0x2b8], R26 ;  /* 0x0002b81a01007387 */ /* 0x0001e60000100a00 */
[----:B0-----:R-:W2:Y:S01]  /*1f0e0*/  LDL.LU.64 R26, [R1+0x3950] ;  /* 0x00395000011a7983 */ /* 0x001ea20000300a00 */
[----:B------:R-:W3:Y:S02]  /*1f0f0*/  LDL.LU.64 R24, [R1+0x3948] ;  /* 0x0039480001187983 */ /* 0x000ee40000300a00 */
[----:B------:R0:W-:Y:S02]  /*1f100*/  STL.64 [R1+0x2a0], R16 ;  /* 0x0002a01001007387 */ /* 0x0001e40000100a00 */
[----:B------:R-:W-:Y:S02]  /*1f110*/  STL.64 [R1+0x2a8], R18 ;  /* 0x0002a81201007387 */ /* 0x000fe40000100a00 */
[----:B0-----:R-:W-:-:S02]  /*1f120*/  IMAD.MOV.U32 R17, RZ, RZ, R20 ;  /* 0x000000ffff117224 */ /* 0x001fc400078e0014 */
[----:B------:R-:W-:Y:S02]  /*1f130*/  IMAD.MOV.U32 R16, RZ, RZ, R21 ;  /* 0x000000ffff107224 */ /* 0x000fe400078e0015 */
[----:B------:R-:W4:Y:S01]  /*1f140*/  LDL.LU.64 R20, [R1+0x560] ;  /* 0x0005600001147983 */ /* 0x000f220000300a00 */
[----:B------:R-:W4:Y:S02]  /*1f150*/  LDL.LU.64 R22, [R1+0x568] ;  /* 0x0005680001167983 */ /* 0x000f240000300a00 */
[----:B------:R0:W-:Y:S02]  /*1f160*/  STL.64 [R1+0x3928], R16 ;  /* 0x0039281001007387 */ /* 0x0001e40000100a00 */
[----:B0-----:R-:W2:Y:S01]  /*1f170*/  LDL.64 R16, [R1+0x150] ;  /* 0x0001500001107983 */ /* 0x001ea20000100a00 */
[C---:B---3--:R-:W-:Y:S03]  /*1f180*/  HMMA.16816.F32 R8, R12.reuse, R24, R8 ;  /* 0x000000180c08723c */ /* 0x048fe60000001808 */
[----:B--2---:R0:W-:Y:S04]  /*1f190*/  STL.64 [R1+0x3938], R16 ;  /* 0x0039381001007387 */ /* 0x0041e80000100a00 */
[----:B0-----:R-:W2:Y:S01]  /*1f1a0*/  LDL.LU.64 R16, [R1+0x570] ;  /* 0x0005700001107983 */ /* 0x001ea20000300a00 */
[----:B------:R-:W2:Y:S11]  /*1f1b0*/  LDL.LU.64 R18, [R1+0x578] ;  /* 0x0005780001127983 */ /* 0x000eb60000300a00 */
[----:B------:R-:W-:Y:S04]  /*1f1c0*/  @!UPT UIADD3 URZ, URZ, URZ, URZ ;  /* 0x0000003f3f3ff290 */ /* 0x000fe8000fffe03f */
[----:B------:R0:W-:Y:S02]  /*1f1d0*/  STL.64 [R1+0x290], R8 ;  /* 0x0002900801007387 */ /* 0x0001e40000100a00 */
[----:B------:R-:W-:Y:S01]  /*1f1e0*/  STL.64 [R1+0x298], R10 ;  /* 0x0002980a01007387 */ /* 0x000fe20000100a00 */
[----:B0-----:R-:W2:Y:S01]  /*1f1f0*/  LDL.LU.64 R8, [R1+0x3940] ;  /* 0x0039400001087983 */ /* 0x001ea20000300a00 */
[----:B------:R-:W-:Y:S02]  /*1f200*/  STL.64 [R1+0x3880], R26 ;  /* 0x0038801a01007387 */ /* 0x000fe40000100a00 */
[----:B------:R0:W-:Y:S02]  /*1f210*/  STL.64 [R1+0x3878], R24 ;  /* 0x0038781801007387 */ /* 0x0001e40000100a00 */
[----:B0-----:R-:W3:Y:S01]  /*1f220*/  LDL.64 R24, [R1+0x140] ;  /* 0x0001400001187983 */ /* 0x001ee20000100a00 */
[C---:B----4-:R-:W-:Y:S03]  /*1f230*/  HMMA.16816.F32 R20, R12.reuse, R4, R20 ;  /* 0x000000040c14723c */ /* 0x050fe60000001814 */
[----:B---3--:R2:W-:Y:S05]  /*1f240*/  STL.64 [R1+0x3930], R24 ;  /* 0x0039301801007387 */ /* 0x0085ea0000100a00 */
[----:B--2---:R-:W-:Y:S01]  /*1f250*/  HMMA.16816.F32 R24, R12, R8, R16 ;  /* 0x000000080c18723c */ /* 0x004fe20000001810 */
[----:B------:R-:W2:Y:S01]  /*1f260*/  LDL.LU.64 R16, [R1+0xaf0] ;  /* 0x000af00001107983 */ /* 0x000ea20000300a00 */
[----:B------:R-:W2:Y:S11]  /*1f270*/  LDL.LU.64 R18, [R1+0xaf8] ;  /* 0x000af80001127983 */ /* 0x000eb60000300a00 */
[----:B------:R-:W-:Y:S10]  /*1f280*/  @!UPT UIADD3 URZ, URZ, URZ, URZ ;  /* 0x0000003f3f3ff290 */ /* 0x000ff4000fffe03f */
[----:B------:R0:W-:Y:S01]  /*1f290*/  STL.64 [R1+0x280], R24 ;  /* 0x0002801801007387 */ /* 0x0001e20000100a00 */
[----:B------:R1:W-:Y:S03]  /*1f2a0*/  STL.64 [R1+0x288], R26 ;  /* 0x0002881a01007387 */ /* 0x0003e60000100a00 */
[----:B0-----:R-:W3:Y:S01]  /*1f2b0*/  LDL.LU.64 R24, [R1+0xae0] ;  /* 0x000ae00001187983 */ /* 0x001ee20000300a00 */
[----:B-1----:R-:W3:Y:S02]  /*1f2c0*/  LDL.LU.64 R26, [R1+0xae8] ;  /* 0x000ae800011a7983 */ /* 0x002ee40000300a00 */
[----:B------:R0:W-:Y:S02]  /*1f2d0*/  STL.64 [R1+0x3920], R8 ;  /* 0x0039200801007387 */ /* 0x0001e40000100a00 */
[----:B0-----:R-:W4:Y:S01]  /*1f2e0*/  LDL.LU.64 R8, [R1+0xad0] ;  /* 0x000ad00001087983 */ /* 0x001f220000300a00 */
[----:B------:R-:W4:Y:S02]  /*1f2f0*/  LDL.LU.64 R10, [R1+0xad8] ;  /* 0x000ad800010a7983 */ /* 0x000f240000300a00 */
[----:B------:R-:W-:Y:S02]  /*1f300*/  STL.64 [R1+0x270], R20 ;  /* 0x0002701401007387 */ /* 0x000fe40000100a00 */
[----:B------:R-:W-:Y:S02]  /*1f310*/  STL.64 [R1+0x278], R22 ;  /* 0x0002781601007387 */ /* 0x000fe40000100a00 */
[----:B------:R-:W0:Y:S04]  /*1f320*/  LDSM.16.MT88.4 R20, [R3+0x300] ;  /* 0x000300000314783b */ /* 0x000e280000004200 */
[----:B------:R-:W-:Y:S04]  /*1f330*/  STL [R1+0x3848], R3 ;  /* 0x0038480301007387 */ /* 0x000fe80000100800 */
[----:B0-----:R-:W-:Y:S01]  /*1f340*/  STL.64 [R1+0x37b0], R22 ;  /* 0x0037b01601007387 */ /* 0x001fe20000100a00 */
[----:B------:R0:W-:Y:S03]  /*1f350*/  STL.64 [R1+0x37a8], R20 ;  /* 0x0037a81401007387 */ /* 0x0001e60000100a00 */
[----:B0-----:R-:W2:Y:S04]  /*1f360*/  LDL.LU.64 R20, [R1+0xd0] ;  /* 0x0000d00001147983 */ /* 0x001ea80000300a00 */
[----:B--2---:R0:W-:Y:S04]  /*1f370*/  STL.64 [R1+0x38e8], R20 ;  /* 0x0038e81401007387 */ /* 0x0041e80000100a00 */
[----:B0-----:R-:W2:Y:S04]  /*1f380*/  LDL.64 R20, [R1+0x110] ;  /* 0x0001100001147983 */ /* 0x001ea80000100a00 */
[----:B--2---:R0:W-:Y:S02]  /*1f390*/  STL.64 [R1+0x3900], R20 ;  /* 0x0039001401007387 */ /* 0x0041e40000100a00 */
[----:B0-----:R-:W-:-:S02]  /*1f3a0*/  IMAD.MOV.U32 R20, RZ, RZ, R29 ;  /* 0x000000ffff147224 */ /* 0x001fc400078e001d */
[----:B------:R-:W-:-:S07]  /*1f3b0*/  IMAD.MOV.U32 R21, RZ, RZ, R28 ;  /* 0x000000ffff157224 */ /* 0x000fce00078e001c */
[----:B------:R-:W-:Y:S01]  /*1f3c0*/  HMMA.16816.F32 R20, R12, R20, R16 ;  /* 0x000000140c14723c */ /* 0x000fe20000001810 */
[----:B------:R-:W3:Y:S11]  /*1f3d0*/  LDL.LU.64 R16, [R1+0x3938] ;  /* 0x0039380001107983 */ /* 0x000ef60000300a00 */
[----:B------:R-:W-:Y:S11]  /*1f3e0*/  @!UPT UIADD3 URZ, URZ, URZ, URZ ;  /* 0x0000003f3f3ff290 */ /* 0x000ff6000fffe03f */
[----:B------:R0:W-:Y:S01]  /*1f3f0*/  STL.64 [R1+0x260], R20 ;  /* 0x0002601401007387 */ /* 0x0001e20000100a00 */
[----:B------:R-:W-:Y:S02]  /*1f400*/  STL.64 [R1+0x268], R22 ;  /* 0x0002681601007387 */ /* 0x000fe40000100a00 */
[----:B0-----:R-:W-:Y:S02]  /*1f410*/  IMAD.MOV.U32 R20, RZ, RZ, R7 ;  /* 0x000000ffff147224 */ /* 0x001fe400078e0007 */
[----:B------:R-:W-:-:S05]  /*1f420*/  IMAD.MOV.U32 R21, RZ, RZ, R6 ;  /* 0x000000ffff157224 */ /* 0x000fca00078e0006 */
[----:B------:R0:W-:Y:S04]  /*1f430*/  STL.64 [R1+0x3918], R20 ;  /* 0x0039181401007387 */ /* 0x0001e80000100a00 */
[----:B0-----:R-:W2:Y:S01]  /*1f440*/  LDL.64 R20, [R1+0x130] ;  /* 0x0001300001147983 */ /* 0x001ea20000100a00 */
[C---:B---3--:R-:W-:Y:S11]  /*1f450*/  HMMA.16816.F32 R24, R12.reuse, R16, R24 ;  /* 0x000000100c18723c */ /* 0x048ff60000001818 */
[----:B------:R-:W-:Y:S11]  /*1f460*/  @!UPT UIADD3 URZ, URZ, URZ, URZ ;  /* 0x0000003f3f3ff290 */ /* 0x000ff6000fffe03f */
[----:B------:R-:W-:Y:S01]  /*1f470*/  @!UPT UIADD3 URZ, URZ, URZ, URZ ;  /* 0x0000003f3f3ff290 */ /* 0x000fe2000fffe03f */
[----:B------:R0:W-:Y:S01]  /*1f480*/  STL.64 [R1+0x690], R24 ;  /* 0x0006901801007387 */ /* 0x0001e20000100a00 */
[----:B------:R-:W-:Y:S03]  /*1f490*/  STL.64 [R1+0x698], R26 ;  /* 0x0006981a01007387 */ /* 0x000fe60000100a00 */
[----:B0-----:R-:W4:Y:S01]  /*1f4a0*/  LDL.LU.64 R24, [R1+0x3930] ;  /* 0x0039300001187983 */ /* 0x001f220000300a00 */
[----:B------:R-:W-:Y:S02]  /*1f4b0*/  IMAD.MOV.U32 R6, RZ, RZ, R16 ;  /* 0x000000ffff067224 */ /* 0x000fe400078e0010 */
[----:B------:R-:W3:Y:S01]  /*1f4c0*/  LDL.LU.64 R16, [R1+0x3928] ;  /* 0x0039280001107983 */ /* 0x000ee20000300a00 */
[----:B----4-:R-:W-:Y:S01]  /*1f4d0*/  HMMA.16816.F32 R8, R12, R24, R8 ;  /* 0x000000180c08723c */ /* 0x010fe20000001808 */
[----:B------:R-:W-:-:S06]  /*1f4e0*/  IMAD.MOV.U32 R7, RZ, RZ, R25 ;  /* 0x000000ffff077224 */ /* 0x000fcc00078e0019 */
[----:B---3--:R-:W-:Y:S02]  /*1f4f0*/  IMAD.MOV.U32 R24, RZ, RZ, R17 ;  /* 0x000000ffff187224 */ /* 0x008fe400078e0011 */
[----:B------:R-:W-:Y:S11]  /*1f500*/  IMAD.MOV.U32 R25, RZ, RZ, R16 ;  /* 0x000000ffff197224 */ /* 0x000ff600078e0010 */
[----:B------:R-:W-:Y:S03]  /*1f510*/  @!UPT UIADD3 URZ, URZ, URZ, URZ ;  /* 0x0000003f3f3ff290 */ /* 0x000fe6000fffe03f */
[----:B------:R0:W-:Y:S01]  /*1f520*/  STL.64 [R1+0x680], R8 ;  /* 0x0006800801007387 */ /* 0x0001e20000100a00 */
[----:B------:R1:W-:Y:S03]  /*1f530*/  STL.64 [R1+0x688], R10 ;  /* 0x0006880a01007387 */ /* 0x0003e60000100a00 */
[----:B0-----:R-:W2:Y:S01]  /*1f540*/  LDL.LU.64 R8, [R1+0xac0] ;  /* 0x000ac00001087983 */ /* 0x001ea20000300a00 */
[----:B-1----:R-:W2:Y:S02]  /*1f550*/  LDL.LU.64 R10, [R1+0xac8] ;  /* 0x000ac800010a7983 */ /* 0x002ea40000300a00 */
[----:B------:R0:W-:Y:S02]  /*1f560*/  STL.64 [R1+0x3898], R24 ;  /* 0x0038981801007387 */ /* 0x0001e40000100a00 */
[----:B0-----:R-:W3:Y:S04]  /*1f570*/  LDL.64 R24, [R1+0x10] ;  /* 0x0000100001187983 */ /* 0x001ee80000100a00 */
[----:B---3--:R-:W-:Y:S01]  /*1f580*/  STL.64 [R1+0x38a0], R24 ;  /* 0x0038a01801007387 */ /* 0x008fe20000100a00 */
[----:B------:R-:W3:Y:S02]  /*1f590*/  LDL.LU.64 R16, [R1+0xa90] ;  /* 0x000a900001107983 */ /* 0x000ee40000300a00 */
[----:B------:R-:W4:Y:S01]  /*1f5a0*/  LDL.LU.64 R18, [R1+0xa98] ;  /* 0x000a980001127983 */ /* 0x000f220000300a00 */
[----:B--2---:R-:W-:Y:S01]  /*1f5b0*/  HMMA.16816.F32 R8, R12, R20, R8 ;  /* 0x000000140c08723c */ /* 0x004fe20000001808 */
[----:B----4-:R-:W-:Y:S01]  /*1f5c0*/  STL.64 [R1+0x38f8], R18 ;  /* 0x0038f81201007387 */ /* 0x010fe20000100a00 */
[----:B---3--:R0:W-:Y:S03]  /*1f5d0*/  STL.64 [R1+0x38f0], R16 ;  /* 0x0038f01001007387 */ /* 0x0081e60000100a00 */
[----:B0-----:R-:W2:Y:S01]  /*1f5e0*/  LDL.LU.64 R16, [R1+0xaa0] ;  /* 0x000aa00001107983 */ /* 0x001ea20000300a00 */
[----:B------:R-:W3:Y:S02]  /*1f5f0*/  LDL.LU.64 R18, [R1+0xaa8] ;  /* 0x000aa80001127983 */ /* 0x000ee40000300a00 */
[----:B------:R-:W-:-:S02]  /*1f600*/  IMAD.MOV.U32 R24, RZ, RZ, R2 ;  /* 0x000000ffff187224 */ /* 0x000fc400078e0002 */
[----:B------:R-:W-:Y:S01]  /*1f610*/  IMAD.MOV.U32 R25, RZ, RZ, R0 ;  /* 0x000000ffff197224 */ /* 0x000fe200078e0000 */
[----:B---3--:R-:W-:Y:S01]  /*1f620*/  STL.64 [R1+0x3910], R18 ;  /* 0x0039101201007387 */ /* 0x008fe20000100a00 */
[----:B--2---:R0:W-:Y:S03]  /*1f630*/  STL.64 [R1+0x3908], R16 ;  /* 0x0039081001007387 */ /* 0x0041e60000100a00 */
[----:B0-----:R-:W2:Y:S01]  /*1f640*/  LDL.LU.64 R16, [R1+0xab0] ;  /* 0x000ab00001107983 */ /* 0x001ea20000300a00 */
[----:B------:R-:W2:Y:S02]  /*1f650*/  LDL.LU.64 R18, [R1+0xab8] ;  /* 0x000ab80001127983 */ /* 0x000ea40000300a00 */
[----:B------:R0:W-:Y:S02]  /*1f660*/  STL.64 [R1+0x38c8], R24 ;  /* 0x0038c81801007387 */ /* 0x0001e40000100a00 */
[----:B0-----:R-:W3:Y:S01]  /*1f670*/  LDL.64 R24, [R1+0xe0] ;  /* 0x0000e00001187983 */ /* 0x001ee20000100a00 */
[----:B------:R-:W-:Y:S02]  /*1f680*/  STL.64 [R1+0x3860], R6 ;  /* 0x0038600601007387 */ /* 0x000fe40000100a00 */
[----:B------:R0:W-:Y:S02]  /*1f690*/  STL.64 [R1+0x3858], R4 ;  /* 0x0038580401007387 */ /* 0x0001e40000100a00 */
[----:B0-----:R-:W4:Y:S01]  /*1f6a0*/  LDL.LU.64 R4, [R1+0xa80] ;  /* 0x000a800001047983 */ /* 0x001f220000300a00 */
[----:B------:R-:W4:Y:S02]  /*1f6b0*/  LDL.LU.64 R6, [R1+0xa88] ;  /* 0x000a880001067983 */ /* 0x000f240000300a00 */
[----:B------:R0:W-:Y:S02]  /*1f6c0*/  STL.64 [R1+0x670], R8 ;  /* 0x0006700801007387 */ /* 0x0001e40000100a00 */
[----:B------:R1:W-:Y:S01]  /*1f6d0*/  STL.64 [R1+0x678], R10 ;  /* 0x0006780a01007387 */ /* 0x0003e20000100a00 */
[----:B0-----:R-:W2:Y:S01]  /*1f6e0*/  LDL.LU.64 R8, [R1+0x3920] ;  /* 0x0039200001087983 */ /* 0x001ea20000300a00 */
[----:B-1----:R-:W-:-:S02]  /*1f6f0*/  IMAD.MOV.U32 R11, RZ, RZ, R20 ;  /* 0x000000ffff0b7224 */ /* 0x002fc400078e0014 */
[----:B------:R-:W-:Y:S02]  /*1f700*/  IMAD.MOV.U32 R10, RZ, RZ, R21 ;  /* 0x000000ffff0a7224 */ /* 0x000fe400078e0015 */
[----:B------:R-:W2:Y:S01]  /*1f710*/  LDL.LU.64 R20, [R1+0x3918] ;  /* 0x0039180001147983 */ /* 0x000ea20000300a00 */
[----:B------:R-:W-:Y:S02]  /*1f720*/  STL [R1+0x384c], R11 ;  /* 0x00384c0b01007387 */ /* 0x000fe40000100800 */
[----:B------:R-:W-:Y:S01]  /*1f730*/  STL [R1+0x38d8], R10 ;  /* 0x0038d80a01007387 */ /* 0x000fe20000100800 */
[C---:B--2---:R-:W-:Y:S01]  /*1f740*/  HMMA.16816.F32 R20, R12.reuse, R20, R16 ;  /* 0x000000140c14723c */ /* 0x044fe20000001810 */
[----:B------:R0:W-:Y:S04]  /*1f750*/  STL.64 [R1+0x38d0], R8 ;  /* 0x0038d00801007387 */ /* 0x0001e80000100a00 */
[----:B0-----:R-:W2:Y:S01]  /*1f760*/  LDL.64 R8, [R1+0x100] ;  /* 0x0001000001087983 */ /* 0x001ea20000100a00 */
[----:B------:R-:W2:Y:S02]  /*1f770*/  LDL.LU.64 R18, [R1+0x3910] ;  /* 0x0039100001127983 */ /* 0x000ea40000300a00 */
[----:B------:R-:W2:Y:S11]  /*1f780*/  LDL.LU.64 R16, [R1+0x3908] ;  /* 0x0039080001107983 */ /* 0x000eb60000300a00 */
[----:B------:R-:W-:Y:S04]  /*1f790*/  @!UPT UIADD3 URZ, URZ, URZ, URZ ;  /* 0x0000003f3f3ff290 */ /* 0x000fe8000fffe03f */
[----:B------:R0:W-:Y:S01]  /*1f7a0*/  STL.64 [R1+0x660], R20 ;  /* 0x0006601401007387 */ /* 0x0001e20000100a00 */
[----:B------:R-:W-:Y:S03]  /*1f7b0*/  STL.64 [R1+0x668], R22 ;  /* 0x0006681601007387 */ /* 0x000fe60000100a00 */
[----:B0-----:R-:W2:Y:S02]  /*1f7c0*/  LDL.LU.64 R20, [R1+0x3900] ;  /* 0x0039000001147983 */ /* 0x001ea40000300a00 */
[C---:B--2---:R-:W-:Y:S11]  /*1f7d0*/  HMMA.16816.F32 R16, R12.reuse, R20, R16 ;  /* 0x000000140c10723c */ /* 0x044ff60000001810 */
[----:B------:R-:W-:Y:S11]  /*1f7e0*/  @!UPT UIADD3 URZ, URZ, URZ, URZ ;  /* 0x0000003f3f3ff290 */ /* 0x000ff6000fffe03f */
[----:B------:R-:W-:Y:S01]  /*1f7f0*/  @!UPT UIADD3 URZ, URZ, URZ, URZ ;  /* 0x0000003f3f3ff290 */ /* 0x000fe2000fffe03f */
[----:B------:R-:W-:Y:S01]  /*1f800*/  STL.64 [R1+0x650], R16 ;  /* 0x0006501001007387 */ /* 0x000fe20000100a00 */
[----:B------:R0:W-:Y:S03]  /*1f810*/  STL.64 [R1+0x658], R18 ;  /* 0x0006581201007387 */ /* 0x0001e60000100a00 */
[----:B0-----:R-:W2:Y:S01]  /*1f820*/  LDL.LU.64 R18, [R1+0x38f8] ;  /* 0x0038f80001127983 */ /* 0x001ea20000300a00 */
[----:B------:R-:W2:Y:S02]  /*1f830*/  LDL.LU.64 R16, [R1+0x38f0] ;  /* 0x0038f00001107983 */ /* 0x000ea40000300a00 */
[----:B------:R-:W-:Y:S02]  /*1f840*/  IMAD.MOV.U32 R2, RZ, RZ, R20 ;  /* 0x000000ffff027224 */ /* 0x000fe400078e0014 */
[----:B------:R-:W-:Y:S02]  /*1f850*/  IMAD.MOV.U32 R0, RZ, RZ, R21 ;  /* 0x000000ffff007224 */ /* 0x000fe400078e0015 */
[----:B------:R-:W3:Y:S01]  /*1f860*/  LDL.LU.64 R20, [R1+0x38e8] ;  /* 0x0038e80001147983 */ /* 0x000ee20000300a00 */
[C---:B--2---:R-:W-:Y:S11]  /*1f870*/  HMMA.16816.F32 R16, R12.reuse, R8, R16 ;  /* 0x000000080c10723c */ /* 0x044ff60000001810 */
[----:B------:R-:W-:Y:S11]  /*1f880*/  @!UPT UIADD3 URZ, URZ, URZ, URZ ;  /* 0x0000003f3f3ff290 */ /* 0x000ff6000fffe03f */
[----:B------:R-:W-:Y:S01]  /*1f890*/  @!UPT UIADD3 URZ, URZ, URZ, URZ ;  /* 0x0000003f3f3ff290 */ /* 0x000fe2000fffe03f */
[----:B------:R0:W-:Y:S01]  /*1f8a0*/  STL.64 [R1+0x640], R16 ;  /* 0x0006401001007387 */ /* 0x0001e20000100a00 */
[----:B------:R1:W-:Y:S03]  /*1f8b0*/  STL.64 [R1+0x648], R18 ;  /* 0x0006481201007387 */ /* 0x0003e60000100a00 */
[----:B0-----:R-:W4:Y:S01]  /*1f8c0*/  LDL.LU.64 R16, [R1+0x38e0] ;  /* 0x0038e00001107983 */ /* 0x001f220000300a00 */
[----:B------:R-:W-:Y:S02]  /*1f8d0*/  IMAD.MOV.U32 R23, RZ, RZ, R8 ;  /* 0x000000ffff177224 */ /* 0x000fe400078e0008 */
[----:B------:R-:W-:Y:S01]  /*1f8e0*/  IMAD.MOV.U32 R22, RZ, RZ, R9 ;  /* 0x000000ffff167224 */ /* 0x000fe200078e0009 */
[C---:B----4-:R-:W-:Y:S01]  /*1f8f0*/  HMMA.16816.F32 R4, R12.reuse, R16, R4 ;  /* 0x000000100c04723c */ /* 0x050fe20000001804 */
[----:B------:R-:W-:Y:S02]  /*1f900*/  IMAD.MOV.U32 R29, RZ, RZ, R16 ;  /* 0x000000ffff1d7224 */ /* 0x000fe400078e0010 */
[----:B------:R-:W-:Y:S11]  /*1f910*/  IMAD.MOV.U32 R28, RZ, RZ, R17 ;  /* 0x000000ffff1c7224 */ /* 0x000ff600078e0011 */
[----:B------:R-:W-:Y:S09]  /*1f920*/  @!UPT UIADD3 URZ, URZ, URZ, URZ ;  /* 0x0000003f3f3ff290 */ /* 0x000ff2000fffe03f */
[----:B------:R0:W-:Y:S01]  /*1f930*/  STL.64 [R1+0x630], R4 ;  /* 0x0006300401007387 */ /* 0x0001e20000100a00 */
[----:B------:R2:W-:Y:S02]  /*1f940*/  STL.64 [R1+0x638], R6 ;  /* 0x0006380601007387 */ /* 0x0005e40000100a00 */
[----:B------:R-:W3:Y:S02]  /*1f950*/  LDL.LU.64 R8, [R1+0xa70] ;  /* 0x000a700001087983 */ /* 0x000ee40000300a00 */
[----:B------:R-:W3:Y:S01]  /*1f960*/  LDL.LU.64 R10, [R1+0xa78] ;  /* 0x000a7800010a7983 */ /* 0x000ee20000300a00 */
[----:B------:R-:W4:Y:S01]  /*1f970*/  LDL.LU.64 R16, [R1+0x550] ;  /* 0x0005500001107983 */ /* 0x000f220000300a00 */
[----:B-1----:R-:W4:Y:S03]  /*1f980*/  LDL.LU.64 R18, [R1+0x558] ;  /* 0x0005580001127983 */ /* 0x002f260000300a00 */
[----:B0-----:R-:W3:Y:S01]  /*1f990*/  LDL.LU.64 R4, [R1+0x540] ;  /* 0x0005400001047983 */ /* 0x001ee20000300a00 */
[----:B--2---:R-:W2:Y:S03]  /*1f9a0*/  LDL.LU.64 R6, [R1+0x548] ;  /* 0x0005480001067983 */ /* 0x004ea60000300a00 */
[----:B--2---:R-:W-:Y:S01]  /*1f9b0*/  STL.64 [R1+0x3870], R6 ;  /* 0x0038700601007387 */ /* 0x004fe20000100a00 */
[----:B---3--:R0:W-:Y:S03]  /*1f9c0*/  STL.64 [R1+0x3868], R4 ;  /* 0x0038680401007387 */ /* 0x0081e60000100a00 */
[----:B0-----:R-:W2:Y:S01]  /*1f9d0*/  LDL.LU.64 R4, [R1+0xe40] ;  /* 0x000e400001047983 */ /* 0x001ea20000300a00 */
[----:B------:R-:W3:Y:S01]  /*1f9e0*/  LDL.LU.64 R6, [R1+0xe48] ;  /* 0x000e480001067983 */ /* 0x000ee20000300a00 */
[C---:B------:R-:W-:Y:S02]  /*1f9f0*/  HMMA.16816.F32 R8, R12.reuse, R24, R8 ;  /* 0x000000180c08723c */ /* 0x040fe40000001808 */
[----:B---3--:R-:W-:Y:S01]  /*1fa00*/  STL.64 [R1+0x3890], R6 ;  /* 0x0038900601007387 */ /* 0x008fe20000100a00 */
[----:B--2---:R0:W-:Y:S03]  /*1fa10*/  STL.64 [R1+0x3888], R4 ;  /* 0x0038880401007387 */ /* 0x0041e60000100a00 */
[----:B0-----:R-:W2:Y:S01]  /*1fa20*/  LDL.LU.64 R4, [R1+0xe50] ;  /* 0x000e500001047983 */ /* 0x001ea20000300a00 */
[----:B------:R-:W3:Y:S02]  /*1fa30*/  LDL.LU.64 R6, [R1+0xe58] ;  /* 0x000e580001067983 */ /* 0x000ee40000300a00 */
[----:B------:R-:W-:Y:S01]  /*1fa40*/  IMAD.MOV.U32 R3, RZ, RZ, R25 ;  /* 0x000000ffff037224 */ /* 0x000fe200078e0019 */
[----:B----4-:R-:W-:Y:S01]  /*1fa50*/  HMMA.16816.F32 R12, R12, R20, R16 ;  /* 0x000000140c0c723c */ /* 0x010fe20000001810 */
[----:B---3--:R-:W-:Y:S01]  /*1fa60*/  STL.64 [R1+0x38b0], R6 ;  /* 0x0038b00601007387 */ /* 0x008fe20000100a00 */
[----:B--2---:R0:W-:Y:S03]  /*1fa70*/  STL.64 [R1+0x38a8], R4 ;  /* 0x0038a80401007387 */ /* 0x0041e60000100a00 */
[----:B0-----:R-:W2:Y:S01]  /*1fa80*/  LDL.LU.64 R4, [R1+0xe70] ;  /* 0x000e700001047983 */ /* 0x001ea20000300a00 */
[----:B------:R-:W2:Y:S07]  /*1fa90*/  LDL.LU.64 R6, [R1+0xe78] ;  /* 0x000e780001067983 */ /* 0x000eae0000300a00 */
[----:B------:R-:W-:Y:S02]  /*1faa0*/  STL.64 [R1+0x620], R8 ;  /* 0x0006200801007387 */ /* 0x000fe40000100a00 */
[----:B------:R0:W-:Y:S02]  /*1fab0*/  STL.64 [R1+0x628], R10 ;  /* 0x0006280a01007387 */ /* 0x0001e40000100a00 */
[----:B0-----:R-:W3:Y:S01]  /*1fac0*/  LDL.LU R10, [R1+0x38d8] ;  /* 0x0038d800010a7983 */ /* 0x001ee20000300800 */
[----:B------:R-:W4:Y:S02]  /*1fad0*/  LDL.LU.64 R8, [R1+0x38d0] ;  /* 0x0038d00001087983 */ /* 0x000f240000300a00 */
[----:B------:R-:W-:-:S02]  /*1fae0*/  IMAD.MOV.U32 R11, RZ, RZ, R24 ;  /* 0x000000ffff0b7224 */ /* 0x000fc400078e0018 */
[----:B------:R-:W2:Y:S01]  /*1faf0*/  LDL.LU.64 R24, [R1+0x38c8] ;  /* 0x0038c80001187983 */ /* 0x000ea20000300a00 */
[----:B------:R-:W2:Y:S02]  /*1fb00*/  LDL.LU.64 R18, [R1+0x38c0] ;  /* 0x0038c00001127983 */ /* 0x000ea40000300a00 */
[----:B------:R-:W2:Y:S02]  /*1fb10*/  LDL.LU.64 R16, [R1+0x38b8] ;  /* 0x0038b80001107983 */ /* 0x000ea40000300a00 */
[----:B------:R0:W-:Y:S01]  /*1fb20*/  STL.64 [R1+0x250], R12 ;  /* 0x0002500c01007387 */ /* 0x0001e20000100a00 */
[----:B------:R1:W-:Y:S04]  /*1fb30*/  STL.64 [R1+0x258], R14 ;  /* 0x0002580e01007387 */ /* 0x0003e80000100a00 */
[----:B0-----:R-:W3:Y:S01]  /*1fb40*/  LDL.LU.64 R12, [R1+0xe60] ;  /* 0x000e6000010c7983 */ /* 0x001ee20000300a00 */
[----:B-1----:R-:W3:Y:S02]  /*1fb50*/  LDL.LU.64 R14, [R1+0xe68] ;  /* 0x000e6800010e7983 */ /* 0x002ee40000300a00 */
[----:B------:R-:W-:Y:S01]  /*1fb60*/  STL.64 [R1+0x37c0], R20 ;  /* 0x0037c01401007387 */ /* 0x000fe20000100a00 */
[C---:B--2---:R-:W-:Y:S01]  /*1fb70*/  HMMA.16816.F32 R24, R16.reuse, R24, R4 ;  /* 0x000000181018723c */ /* 0x044fe20000001804 */
[----:B------:R-:W2:Y:S01]  /*1fb80*/  LDL.LU.64 R6, [R1+0x38b0] ;  /* 0x0038b00001067983 */ /* 0x000ea20000300a00 */
[----:B------:R-:W2:Y:S11]  /*1fb90*/  LDL.LU.64 R4, [R1+0x38a8] ;  /* 0x0038a80001047983 */ /* 0x000eb60000300a00 */
[----:B------:R-:W-:Y:S10]  /*1fba0*/  @!UPT UIADD3 URZ, URZ, URZ, URZ ;  /* 0x0000003f3f3ff290 */ /* 0x000ff4000fffe03f */
[----:B------:R0:W-:Y:S01]  /*1fbb0*/  STL.64 [R1+0x610], R24 ;  /* 0x0006101801007387 */ /* 0x0001e20000100a00 */
[----:B------:R-:W-:Y:S03]  /*1fbc0*/  STL.64 [R1+0x618], R26 ;  /* 0x0006181a01007387 */ /* 0x000fe60000100a00 */
[----:B0-----:R-:W3:Y:S02]  /*1fbd0*/  LDL.LU.64 R24, [R1+0x38a0] ;  /* 0x0038a00001187983 */ /* 0x001ee40000300a00 */
[C---:B---3--:R-:W-:Y:S11]  /*1fbe0*/  HMMA.16816.F32 R12, R16.reuse, R24, R12 ;  /* 0x00000018100c723c */ /* 0x048ff6000000180c */
[----:B------:R-:W-:Y:S11]  /*1fbf0*/  @!UPT UIADD3 URZ, URZ, URZ, URZ ;  /* 0x0000003f3f3ff290 */ /* 0x000ff6000fffe03f */
[----:B------:R-:W-:Y:S01]  /*1fc00*/  @!UPT UIADD3 URZ, URZ, URZ, URZ ;  /* 0x0000003f3f3ff290 */ /* 0x000fe2000fffe03f */
[----:B------:R0:W-:Y:S01]  /*1fc10*/  STL.64 [R1+0x600], R12 ;  /* 0x0006000c01007387 */ /* 0x0001e20000100a00 */
[----:B------:R-:W-:Y:S02]  /*1fc20*/  STL.64 [R1+0x608], R14 ;  /* 0x0006080e01007387 */ /* 0x000fe40000100a00 */
[----:B0-----:R-:W-:Y:S02]  /*1fc30*/  IMAD.MOV.U32 R13, RZ, RZ, R24 ;  /* 0x000000ffff0d7224 */ /* 0x001fe400078e0018 */
[----:B------:R-:W-:Y:S02]  /*1fc40*/  IMAD.MOV.U32 R12, RZ, RZ, R25 ;  /* 0x000000ffff0c7224 */ /* 0x000fe400078e0019 */
[----:B------:R-:W2:Y:S02]  /*1fc50*/  LDL.LU.64 R24, [R1+0x3898] ;  /* 0x0038980001187983 */ /* 0x000ea40000300a00 */
[C---:B--2---:R-:W-:Y:S02]  /*1fc60*/  HMMA.16816.F32 R24, R16.reuse, R24, R4 ;  /* 0x000000181018723c */ /* 0x044fe40000001804 */
[----:B------:R-:W2:Y:S01]  /*1fc70*/  LDL.LU.64 R6, [R1+0x3890] ;  /* 0x0038900001067983 */ /* 0x000ea20000300a00 */
[----:B------:R-:W2:Y:S11]  /*1fc80*/  LDL.LU.64 R4, [R1+0x3888] ;  /* 0x0038880001047983 */ /* 0x000eb60000300a00 */
[----:B------:R-:W-:Y:S09]  /*1fc90*/  @!UPT UIADD3 URZ, URZ, URZ, URZ ;  /* 0x0000003f3f3ff290 */ /* 0x000ff2000fffe03f */
[----:B------:R-:W-:Y:S01]  /*1fca0*/  STL.64 [R1+0x5f0], R24 ;  /* 0x0005f01801007387 */ /* 0x000fe20000100a00 */
[----:B------:R0:W-:Y:S03]  /*1fcb0*/  STL.64 [R1+0x5f8], R26 ;  /* 0x0005f81a01007387 */ /* 0x0001e60000100a00 */
[----:B0-----:R-:W3:Y:S01]  /*1fcc0*/  LDL.LU.64 R26, [R1+0x3880] ;  /* 0x00388000011a7983 */ /* 0x001ee20000300a00 */
[----:B------:R-:W2:Y:S02]  /*1fcd0*/  LDL.LU.64 R24, [R1+0x3878] ;  /* 0x0038780001187983 */ /* 0x000ea40000300a00 */
[C---:B--2---:R-:W-:Y:S11]  /*1fce0*/  HMMA.16816.F32 R4, R16.reuse, R24, R4 ;  /* 0x000000181004723c */ /* 0x044ff60000001804 */
[----:B------:R-:W-:Y:S11]  /*1fcf0*/  @!UPT UIADD3 URZ, URZ, URZ, URZ ;  /* 0x0000003f3f3ff290 */ /* 0x000ff6000fffe03f */
[----:B------:R-:W-:Y:S01]  /*1fd00*/  @!UPT UIADD3 URZ, URZ, URZ, URZ ;  /* 0x0000003f3f3ff290 */ /* 0x000fe2000fffe03f */
[----:B------:R-:W-:Y:S01]  /*1fd10*/  STL.64 [R1+0x5e0], R4 ;  /* 0x0005e00401007387 */ /* 0x000fe20000100a00 */
[----:B------:R0:W-:Y:S03]  /*1fd20*/  STL.64 [R1+0x5e8], R6 ;  /* 0x0005e80601007387 */ /* 0x0001e60000100a00 */
[----:B0-----:R-:W4:Y:S01]  /*1fd30*/  LDL.LU.64 R6, [R1+0x3870] ;  /* 0x0038700001067983 */ /* 0x001f220000300a00 */
[----:B------:R-:W4:Y:S02]  /*1fd40*/  LDL.LU.64 R4, [R1+0x3868] ;  /* 0x0038680001047983 */ /* 0x000f240000300a00 */
[----:B---3--:R-:W-:Y:S02]  /*1fd50*/  STL.64 [R1+0x3770], R26 ;  /* 0x0037701a01007387 */ /* 0x008fe40000100a00 */
[----:B------:R0:W-:Y:S02]  /*1fd60*/  STL.64 [R1+0x3768], R24 ;  /* 0x0037681801007387 */ /* 0x0001e40000100a00 */
[----:B0-----:R-:W2:Y:S01]  /*1fd70*/  LDL.LU.64 R24, [R1+0x530] ;  /* 0x0005300001187983 */ /* 0x001ea20000300a00 */
[----:B------:R-:W2:Y:S01]  /*1fd80*/  LDL.LU.64 R26, [R1+0x538] ;  /* 0x00053800011a7983 */ /* 0x000ea20000300a00 */
[C---:B----4-:R-:W-:Y:S11]  /*1fd90*/  HMMA.16816.F32 R4, R16.reuse, R8, R4 ;  /* 0x000000081004723c */ /* 0x050ff60000001804 */
[----:B------:R-:W-:Y:S11]  /*1fda0*/  @!UPT UIADD3 URZ, URZ, URZ, URZ ;  /* 0x0000003f3f3ff290 */ /* 0x000ff6000fffe03f */
[----:B------:R-:W-:Y:S01]  /*1fdb0*/  @!UPT UIADD3 URZ, URZ, URZ, URZ ;  /* 0x0000003f3f3ff290 */ /* 0x000fe2000fffe03f */
[----:B------:R-:W-:Y:S01]  /*1fdc0*/  STL.64 [R1+0x5d0], R4 ;  /* 0x0005d00401007387 */ /* 0x000fe20000100a00 */
[----:B------:R0:W-:Y:S03]  /*1fdd0*/  STL.64 [R1+0x5d8], R6 ;  /* 0x0005d80601007387 */ /* 0x0001e60000100a00 */
[----:B0-----:R-:W3:Y:S01]  /*1fde0*/  LDL.LU.64 R6, [R1+0x3860] ;  /* 0x0038600001067983 */ /* 0x001ee20000300a00 */
[----:B------:R-:W2:Y:S02]  /*1fdf0*/  LDL.LU.64 R4, [R1+0x3858] ;  /* 0x0038580001047983 */ /* 0x000ea40000300a00 */
[----:B------:R-:W-:Y:S02]  /*1fe00*/  STL.64 [R1+0x3760], R8 ;  /* 0x0037600801007387 */ /* 0x000fe40000100a00 */
[----:B------:R-:W4:Y:S01]  /*1fe10*/  LDL.64 R20, [R1+0x120] ;  /* 0x0001200001147983 */ /* 0x000f220000100a00 */
[----:B--2---:R-:W-:Y:S01]  /*1fe20*/  HMMA.16816.F32 R24, R16, R4, R24 ;  /* 0x000000041018723c */ /* 0x004fe20000001818 */
[----:B----4-:R-:W-:Y:S11]  /*1fe30*/  STL.64 [R1+0x3800], R20 ;  /* 0x0038001401007387 */ /* 0x010ff60000100a00 */
[----:B------:R-:W-:Y:S11]  /*1fe40*/  @!UPT UIADD3 URZ, URZ, URZ, URZ ;  /* 0x0000003f3f3ff290 */ /* 0x000ff6000fffe03f */
[----:B------:R0:W-:Y:S01]  /*1fe50*/  STL.64 [R1+0x5c0], R24 ;  /* 0x0005c01801007387 */ /* 0x0001e20000100a00 */
[----:B------:R-:W-:Y:S03]  /*1fe60*/  STL.64 [R1+0x5c8], R26 ;  /* 0x0005c81a01007387 */ /* 0x000fe60000100a00 */
[----:B0-----:R-:W2:Y:S01]  /*1fe70*/  LDL.LU.64 R24, [R1] ;  /* 0x0000000001187983 */ /* 0x001ea20000300a00 */
[----:B---3--:R-:W-:-:S03]  /*1fe80*/  IMAD.MOV.U32 R21, RZ, RZ, R7 ;  /* 0x000000ffff157224 */ /* 0x008fc600078e0007 */
[----:B--2---:R-:W-:Y:S01]  /*1fe90*/  STL.64 [R1+0x3778], R24 ;  /* 0x0037781801007387 */ /* 0x004fe20000100a00 */
[----:B------:R-:W2:Y:S02]  /*1fea0*/  LDL R20, [R1+0x140] ;  /* 0x0001400001147983 */ /* 0x000ea40000100800 */
[----:B------:R-:W3:Y:S01]  /*1feb0*/  LDL.LU R7, [R1+0x3854] ;  /* 0x0038540001077983 */ /* 0x000ee20000300800 */
[----:B--2---:R0:W-:Y:S02]  /*1fec0*/  STL.64 [R1+0x3818], R20 ;  /* 0x0038181401007387 */ /* 0x0041e40000100a00 */
[----:B0-----:R-:W-:Y:S02]  /*1fed0*/  IMAD.MOV.U32 R20, RZ, RZ, R6 ;  /* 0x000000ffff147224 */ /* 0x001fe400078e0006 */
[----:B------:R-:W3:Y:S01]  /*1fee0*/  LDL.LU R6, [R1+0x3850] ;  /* 0x0038500001067983 */ /* 0x000ee20000300800 */
[----:B------:R-:W2:Y:S02]  /*1fef0*/  LDL R21, [R1+0x154] ;  /* 0x0001540001157983 */ /* 0x000ea40000100800 */
[----:B------:R-:W-:-:S02]  /*1ff00*/  IMAD.MOV.U32 R24, RZ, RZ, R13 ;  /* 0x000000ffff187224 */ /* 0x000fc400078e000d */
[----:B------:R-:W-:Y:S01]  /*1ff10*/  IMAD.MOV.U32 R25, RZ, RZ, R12 ;  /* 0x000000ffff197224 */ /* 0x000fe200078e000c */
[----:B--2---:R0:W-:Y:S04]  /*1ff20*/  STL.64 [R1+0x3830], R20 ;  /* 0x0038301401007387 */ /* 0x0041e80000100a00 */
[----:B0-----:R-:W2:Y:S04]  /*1ff30*/  LDL R20, [R1+0x30] ;  /* 0x0000300001147983 */ /* 0x001ea80000100800 */
[----:B------:R-:W2:Y:S01]  /*1ff40*/  LDL R21, [R1+0x34] ;  /* 0x0000340001157983 */ /* 0x000ea20000100800 */
[----:B------:R0:W-:Y:S03]  /*1ff50*/  STL.64 [R1+0x3790], R24 ;  /* 0x0037901801007387 */ /* 0x0001e60000100a00 */
[----:B0-----:R-:W4:Y:S04]  /*1ff60*/  LDL.LU.64 R24, [R1+0x20] ;  /* 0x0000200001187983 */ /* 0x001f280000300a00 */
[----:B----4-:R-:W-:Y:S01]  /*1ff70*/  STL.64 [R1+0x37b8], R24 ;  /* 0x0037b81801007387 */ /* 0x010fe20000100a00 */
[----:B---3--:R-:W-:Y:S02]  /*1ff80*/  STL.64 [R1+0x3758], R6 ;  /* 0x0037580601007387 */ /* 0x008fe40000100a00 */
[----:B------:R0:W-:Y:S02]  /*1ff90*/  STL.64 [R1+0x3750], R4 ;  /* 0x0037500401007387 */ /* 0x0001e40000100a00 */
[----:B0-----:R-:W-:-:S02]  /*1ffa0*/  IMAD.MOV.U32 R4, RZ, RZ, R11 ;  /* 0x000000ffff047224 */ /* 0x001fc400078e000b */
[----:B------:R-:W-:Y:S01]  /*1ffb0*/  IMAD.MOV.U32 R5, RZ, RZ, R3 ;  /* 0x000000ffff057224 */ /* 0x000fe200078e0003 */
[----:B------:R-:W3:Y:S01]  /*1ffc0*/  LDL.LU R11, [R1+0x384c] ;  /* 0x00384c00010b7983 */ /* 0x000ee20000300800 */
[----:B------:R-:W4:Y:S03]  /*1ffd0*/  LDL.LU R3, [R1+0x3848] ;  /* 0x0038480001037983 */ /* 0x000f260000300800 */
[----:B------:R-:W-:Y:S01]  /*1ffe0*/  STL.64 [R1+0x37c8], R4 ;  /* 0x0037c80401007387 */ /* 0x000fe20000100a00 */
[----:B------:R-:W2:Y:S02]  /*1fff0*/  LDL.LU.64 R24, [R1+0xa20] ;  /* 0x000a200001187983 */ /* 0x000ea40000300a00 */
[----:B------:R-:W2:Y:S01]  /*20000*/  LDL.LU.64 R26, [R1+0xa28] ;  /* 0x000a2800011a7983 */ /* 0x000ea20000300a00 */
[----:B----4-:R-:W0:Y:S04]  /*20010*/  LDSM.16.MT88.4 R12, [R3+0x380] ;  /* 0x00038000030c783b */ /* 0x010e280000004200 */
[----:B--2---:R-:W-:Y:S01]  /*20020*/  STL.64 [R1+0x3810], R26 ;  /* 0x0038101a01007387 */ /* 0x004fe20000100a00 */
[----:B------:R1:W-:Y:S03]  /*20030*/  STL.64 [R1+0x3808], R24 ;  /* 0x0038081801007387 */ /* 0x0003e60000100a00 */
[----:B-1----:R-:W2:Y:S01]  /*20040*/  LDL.LU.64 R24, [R1+0xa40] ;  /* 0x000a400001187983 */ /* 0x002ea20000300a00 */
[----:B------:R-:W4:Y:S03]  /*20050*/  LDL.LU.64 R26, [R1+0xa48] ;  /* 0x000a4800011a7983 */ /* 0x000f260000300a00 */
[----:B----4-:R-:W-:Y:S01]  /*20060*/  STL.64 [R1+0x3828], R26 ;  /* 0x0038281a01007387 */ /* 0x010fe20000100a00 */
[----:B--2---:R1:W-:Y:S03]  /*20070*/  STL.64 [R1+0x3820], R24 ;  /* 0x0038201801007387 */ /* 0x0043e60000100a00 */
[----:B-1----:R-:W2:Y:S01]  /*20080*/  LDL.LU.64 R24, [R1+0xa50] ;  /* 0x000a500001187983 */ /* 0x002ea20000300a00 */
[----:B------:R-:W4:Y:S02]  /*20090*/  LDL.LU.64 R26, [R1+0xa58] ;  /* 0x000a5800011a7983 */ /* 0x000f240000300a00 */
[----:B------:R-:W-:-:S02]  /*200a0*/  IMAD.MOV.U32 R4, RZ, RZ, R29 ;  /* 0x000000ffff047224 */ /* 0x000fc400078e001d */
[----:B------:R-:W-:Y:S01]  /*200b0*/  IMAD.MOV.U32 R5, RZ, RZ, R28 ;  /* 0x000000ffff057224 */ /* 0x000fe200078e001c */
[----:B----4-:R-:W-:Y:S01]  /*200c0*/  STL.64 [R1+0x3840], R26 ;  /* 0x0038401a01007387 */ /* 0x010fe20000100a00 */
[----:B--2---:R1:W-:Y:S03]  /*200d0*/  STL.64 [R1+0x3838], R24 ;  /* 0x0038381801007387 */ /* 0x0043e60000100a00 */
[----:B-1----:R-:W2:Y:S01]  /*200e0*/  LDL.LU.64 R24, [R1+0xa60] ;  /* 0x000a600001187983 */ /* 0x002ea20000300a00 */
[----:B------:R-:W2:Y:S02]  /*200f0*/  LDL.LU.64 R26, [R1+0xa68] ;  /* 0x000a6800011a7983 */ /* 0x000ea40000300a00 */
[----:B------:R1:W-:Y:S02]  /*20100*/  STL.64 [R1+0x37e0], R4 ;  /* 0x0037e00401007387 */ /* 0x0003e40000100a00 */
[----:B-1----:R-:W-:-:S02]  /*20110*/  IMAD.MOV.U32 R4, RZ, RZ, R23 ;  /* 0x000000ffff047224 */ /* 0x002fc400078e0017 */
[----:B------:R-:W-:-:S05]  /*20120*/  IMAD.MOV.U32 R5, RZ, RZ, R22 ;  /* 0x000000ffff057224 */ /* 0x000fca00078e0016 */
[----:B------:R-:W-:Y:S01]  /*20130*/  STL.64 [R1+0x37f8], R4 ;  /* 0x0037f80401007387 */ /* 0x000fe20000100a00 */
[----:B------:R-:W-:Y:S02]  /*20140*/  STL [R1+0x3748], R3 ;  /* 0x0037480301007387 */ /* 0x000fe40000100800 */
[----:B0-----:R-:W-:Y:S02]  /*20150*/  STL [R1+0x36c8], R12 ;  /* 0x0036c80c01007387 */ /* 0x001fe40000100800 */
[----:B------:R0:W-:Y:S01]  /*20160*/  STL [R1+0x36c4], R13 ;  /* 0x0036c40d01007387 */ /* 0x0001e20000100800 */
[----:B------:R-:W-:Y:S01]  /*20170*/  STL [R1+0x36c0], R14 ;  /* 0x0036c00e01007387 */ /* 0x000fe20000100800 */
[----:B------:R1:W-:Y:S03]  /*20180*/  STL [R1+0x36bc], R15 ;  /* 0x0036bc0f01007387 */ /* 0x0003e60000100800 */
[----:B0-----:R-:W4:Y:S01]  /*20190*/  LDL.LU.64 R12, [R1+0xa30] ;  /* 0x000a3000010c7983 */ /* 0x001f220000300a00 */
[----:B-1----:R-:W4:Y:S01]  /*201a0*/  LDL.LU.64 R14, [R1+0xa38] ;  /* 0x000a3800010e7983 */ /* 0x002f220000300a00 */
[C---:B--2---:R-:W-:Y:S02]  /*201b0*/  HMMA.16816.F32 R20, R16.reuse, R20, R24 ;  /* 0x000000141014723c */ /* 0x044fe40000001818 */
[----:B------:R-:W2:Y:S01]  /*201c0*/  LDL.LU.64 R26, [R1+0x3840] ;  /* 0x00384000011a7983 */ /* 0x000ea20000300a00 */
[----:B------:R-:W2:Y:S11]  /*201d0*/  LDL.LU.64 R24, [R1+0x3838] ;  /* 0x0038380001187983 */ /* 0x000eb60000300a00 */
[----:B------:R-:W-:Y:S09]  /*201e0*/  @!UPT UIADD3 URZ, URZ, URZ, URZ ;  /* 0x0000003f3f3ff290 */ /* 0x000ff2000fffe03f */
[----:B------:R0:W-:Y:S01]  /*201f0*/  STL.64 [R1+0x5b0], R20 ;  /* 0x0005b01401007387 */ /* 0x0001e20000100a00 */
[----:B------:R2:W-:Y:S03]  /*20200*/  STL.64 [R1+0x5b8], R22 ;  /* 0x0005b81601007387 */ /* 0x0005e60000100a00 */
[----:B0-----:R-:W2:Y:S02]  /*20210*/  LDL.LU.64 R20, [R1+0x3830] ;  /* 0x0038300001147983 */ /* 0x001ea40000300a00 */
[C---:B--2---:R-:W-:Y:S02]  /*20220*/  HMMA.16816.F32 R20, R16.reuse, R20, R24 ;  /* 0x000000141014723c */ /* 0x044fe40000001818 */
[----:B------:R-:W2:Y:S01]  /*20230*/  LDL.LU.64 R26, [R1+0x3828] ;  /* 0x00382800011a7983 */ /* 0x000ea20000300a00 */
[----:B------:R-:W2:Y:S11]  /*20240*/  LDL.LU.64 R24, [R1+0x3820] ;  /* 0x0038200001187983 */ /* 0x000eb60000300a00 */
[----:B------:R-:W-:Y:S09]  /*20250*/  @!UPT UIADD3 URZ, URZ, URZ, URZ ;  /* 0x0000003f3f3ff290 */ /* 0x000ff2000fffe03f */
[----:B------:R0:W-:Y:S01]  /*20260*/  STL.64 [R1+0x5a0], R20 ;  /* 0x0005a01401007387 */ /* 0x0001e20000100a00 */
[----:B------:R2:W-:Y:S03]  /*20270*/  STL.64 [R1+0x5a8], R22 ;  /* 0x0005a81601007387 */ /* 0x0005e60000100a00 */
[----:B0-----:R-:W2:Y:S02]  /*20280*/  LDL.LU.64 R20, [R1+0x3818] ;  /* 0x0038180001147983 */ /* 0x001ea40000300a00 */
[----:B--2---:R-:W-:Y:S02]  /*20290*/  HMMA.16816.F32 R20, R16, R20, R24 ;  /* 0x000000141014723c */ /* 0x004fe40000001818 */
[----:B------:R-:W2:Y:S01]  /*202a0*/  LDL.LU.64 R26, [R1+0x3810] ;  /* 0x00381000011a7983 */ /* 0x000ea20000300a00 */
[----:B------:R-:W2:Y:S11]  /*202b0*/  LDL.LU.64 R24, [R1+0x3808] ;  /* 0x0038080001187983 */ /* 0x000eb60000300a00 */
[----:B------:R-:W-:Y:S09]  /*202c0*/  @!UPT UIADD3 URZ, URZ, URZ, URZ ;  /* 0x0000003f3f3ff290 */ /* 0x000ff2000fffe03f */
[----:B------:R0:W-:Y:S01]  /*202d0*/  STL.64 [R1+0x590], R20 ;  /* 0x0005901401007387 */ /* 0x0001e20000100a00 */
[----:B------:R-:W-:Y:S03]  /*202e0*/  STL.64 [R1+0x598], R22 ;  /* 0x0005981601007387 */ /* 0x000fe60000100a00 */
[----:B0-----:R-:W2:Y:S01]  /*202f0*/  LDL.LU.64 R20, [R1+0x3800] ;  /* 0x0038000001147983 */ /* 0x001ea20000300a00 */
[----:B---3--:R-:W-:Y:S02]  /*20300*/  IMAD.MOV.U32 R4, RZ, RZ, R11 ;  /* 0x000000ffff047224 */ /* 0x008fe400078e000b */
[----:B------:R-:W-:-:S07]  /*20310*/  IMAD.MOV.U32 R5, RZ, RZ, R10 ;  /* 0x000000ffff057224 */ /* 0x000fce00078e000a */
[C---:B----4-:R-:W-:Y:S11]  /*20320*/  HMMA.16816.F32 R4, R16.reuse, R4, R12 ;  /* 0x000000041004723c */ /* 0x050ff6000000180c */
[----:B------:R-:W-:Y:S11]  /*20330*/  @!UPT UIADD3 URZ, URZ, URZ, URZ ;  /* 0x0000003f3f3ff290 */ /* 0x000ff6000fffe03f */
[----:B------:R-:W-:Y:S01]  /*20340*/  @!UPT UIADD3 URZ, URZ, URZ, URZ ;  /* 0x0000003f3f3ff290 */ /* 0x000fe2000fffe03f */
[----:B------:R0:W-:Y:S01]  /*20350*/  STL.64 [R1+0x580], R4 ;  /* 0x0005800401007387 */ /* 0x0001e20000100a00 */
[----:B------:R1:W-:Y:S03]  /*20360*/  STL.64 [R1+0x588], R6 ;  /* 0x0005880601007387 */ /* 0x0003e60000100a00 */
[----:B0-----:R-:W3:Y:S01]  /*20370*/  LDL.LU.64 R4, [R1+0xa10] ;  /* 0x000a100001047983 */ /* 0x001ee20000300a00 */
[----:B--2---:R-:W-:Y:S01]  /*20380*/  HMMA.16816.F32 R12, R16, R20, R24 ;  /* 0x00000014100c723c */ /* 0x004fe20000001818 */
[----:B------:R-:W-:Y:S11]  /*20390*/  IMAD.MOV.U32 R3, RZ, RZ, R21 ;  /* 0x000000ffff037224 */ /* 0x000ff600078e0015 */
[----:B------:R-:W-:Y:S11]  /*203a0*/  @!UPT UIADD3 URZ, URZ, URZ, URZ ;  /* 0x0000003f3f3ff290 */ /* 0x000ff6000fffe03f */
[----:B------:R-:W-:Y:S01]  /*203b0*/  STL.64 [R1+0x570], R12 ;  /* 0x0005700c01007387 */ /* 0x000fe20000100a00 */
[----:B------:R-:W-:Y:S02]  /*203c0*/  STL.64 [R1+0x578], R14 ;  /* 0x0005780e01007387 */ /* 0x000fe40000100a00 */
[----:B-1----:R-:W3:Y:S02]  /*203d0*/  LDL.LU.64 R6, [R1+0xa18] ;  /* 0x000a180001067983 */ /* 0x002ee40000300a00 */
[----:B------:R-:W2:Y:S01]  /*203e0*/  LDL.LU.64 R20, [R1+0x9e0] ;  /* 0x0009e00001147983 */ /* 0x000ea20000300a00 */
[----:B------:R-:W4:Y:S04]  /*203f0*/  LDL.LU.64 R22, [R1+0x9e8] ;  /* 0x0009e80001167983 */ /* 0x000f280000300a00 */
[----:B----4-:R-:W-:Y:S01]  /*20400*/  STL.64 [R1+0x37d8], R22 ;  /* 0x0037d81601007387 */ /* 0x010fe20000100a00 */
[----:B--2---:R0:W-:Y:S03]  /*20410*/  STL.64 [R1+0x37d0], R20 ;  /* 0x0037d01401007387 */ /* 0x0041e60000100a00 */
[----:B0-----:R-:W2:Y:S01]  /*20420*/  LDL.LU.64 R20, [R1+0x9f0] ;  /* 0x0009f00001147983 */ /* 0x001ea20000300a00 */
[----:B------:R-:W4:Y:S03]  /*20430*/  LDL.LU.64 R22, [R1+0x9f8] ;  /* 0x0009f80001167983 */ /* 0x000f260000300a00 */
[----:B----4-:R-:W-:Y:S01]  /*20440*/  STL.64 [R1+0x37f0], R22 ;  /* 0x0037f01601007387 */ /* 0x010fe20000100a00 */
[----:B--2---:R0:W-:Y:S03]  /*20450*/  STL.64 [R1+0x37e8], R20 ;  /* 0x0037e81401007387 */ /* 0x0041e60000100a00 */
[----:B0-----:R-:W2:Y:S01]  /*20460*/  LDL.LU.64 R20, [R1+0xa00] ;  /* 0x000a000001147983 */ /* 0x001ea20000300a00 */
[----:B------:R-:W2:Y:S02]  /*20470*/  LDL.LU.64 R22, [R1+0xa08] ;  /* 0x000a080001167983 */ /* 0x000ea40000300a00 */
[----:B------:R-:W4:Y:S02]  /*20480*/  LDL.LU.64 R24, [R1+0x930] ;  /* 0x0009300001187983 */ /* 0x000f240000300a00 */
[----:B------:R-:W4:Y:S01]  /*20490*/  LDL.LU.64 R26, [R1+0x938] ;  /* 0x00093800011a7983 */ /* 0x000f220000300a00 */
[----:B------:R-:W2:Y:S01]  /*204a0*/  LDL.LU.64 R12, [R1+0xe10] ;  /* 0x000e1000010c7983 */ /* 0x000ea20000300a00 */
[----:B------:R-:W2:Y:S02]  /*204b0*/  LDL.LU.64 R14, [R1+0xe18] ;  /* 0x000e1800010e7983 */ /* 0x000ea40000300a00 */
[----:B------:R-:W-:Y:S01]  /*204c0*/  IMAD.MOV.U32 R8, RZ, RZ, R2 ;  /* 0x000000ffff087224 */ /* 0x000fe200078e0002 */
[----:B--2---:R-:W-:Y:S01]  /*204d0*/  STL.64 [R1+0x3788], R14 ;  /* 0x0037880e01007387 */ /* 0x004fe20000100a00 */
[----:B------:R0:W-:Y:S03]  /*204e0*/  STL.64 [R1+0x3780], R12 ;  /* 0x0037800c01007387 */ /* 0x0001e60000100a00 */
[----:B0-----:R-:W2:Y:S01]  /*204f0*/  LDL.LU.64 R12, [R1+0xe20] ;  /* 0x000e2000010c7983 */ /* 0x001ea20000300a00 */
[----:B------:R-:W2:Y:S02]  /*20500*/  LDL.LU.64 R14, [R1+0xe28] ;  /* 0x000e2800010e7983 */ /* 0x000ea40000300a00 */
[----:B------:R-:W-:-:S07]  /*20510*/  IMAD.MOV.U32 R9, RZ, RZ, R0 ;  /* 0x000000ffff097224 */ /* 0x000fce00078e0000 */
[C---:B---3--:R-:W-:Y:S01]  /*20520*/  HMMA.16816.F32 R8, R16.reuse, R8, R4 ;  /* 0x000000081008723c */ /* 0x048fe20000001804 */
[----:B--2---:R-:W-:Y:S01]  /*20530*/  STL.64 [R1+0x37a0], R14 ;  /* 0x0037a00e01007387 */ /* 0x004fe20000100a00 */
[----:B------:R0:W-:Y:S03]  /*20540*/  STL.64 [R1+0x3798], R12 ;  /* 0x0037980c01007387 */ /* 0x0001e60000100a00 */
[----:B0-----:R-:W2:Y:S01]  /*20550*/  LDL.LU.64 R12, [R1+0xe30] ;  /* 0x000e3000010c7983 */ /* 0x001ea20000300a00 */
[----:B------:R-:W2:Y:S02]  /*20560*/  LDL.LU.64 R14, [R1+0xe38] ;  /* 0x000e3800010e7983 */ /* 0x000ea40000300a00 */
[----:B------:R-:W3:Y:S11]  /*20570*/  LDL.LU.64 R4, [R1+0x37f8] ;  /* 0x0037f80001047983 */ /* 0x000ef60000300a00 */
[----:B------:R-:W-:Y:S04]  /*20580*/  @!UPT UIADD3 URZ, URZ, URZ, URZ ;  /* 0x0000003f3f3ff290 */ /* 0x000fe8000fffe03f */
[----:B------:R0:W-:Y:S01]  /*20590*/  STL.64 [R1+0x560], R8 ;  /* 0x0005600801007387 */ /* 0x0001e20000100a00 */
[----:B------:R1:W-:Y:S04]  /*205a0*/  STL.64 [R1+0x568], R10 ;  /* 0x0005680a01007387 */ /* 0x0003e80000100a00 */
[----:B0-----:R-:W2:Y:S01]  /*205b0*/  LDL.LU.64 R8, [R1+0xe00] ;  /* 0x000e000001087983 */ /* 0x001ea20000300a00 */
[----:B-1----:R-:W2:Y:S01]  /*205c0*/  LDL.LU.64 R10, [R1+0xe08] ;  /* 0x000e0800010a7983 */ /* 0x002ea20000300a00 */
[C---:B---3--:R-:W-:Y:S02]  /*205d0*/  HMMA.16816.F32 R4, R16.reuse, R4, R20 ;  /* 0x000000041004723c */ /* 0x048fe40000001814 */
[----:B------:R-:W3:Y:S01]  /*205e0*/  LDL.LU.64 R22, [R1+0x37f0] ;  /* 0x0037f00001167983 */ /* 0x000ee20000300a00 */
[----:B------:R-:W3:Y:S11]  /*205f0*/  LDL.LU.64 R20, [R1+0x37e8] ;  /* 0x0037e80001147983 */ /* 0x000ef60000300a00 */
[----:B------:R-:W-:Y:S09]  /*20600*/  @!UPT UIADD3 URZ, URZ, URZ, URZ ;  /* 0x0000003f3f3ff290 */ /* 0x000ff2000fffe03f */
[----:B------:R0:W-:Y:S01]  /*20610*/  STL.64 [R1+0x550], R4 ;  /* 0x0005500401007387 */ /* 0x0001e20000100a00 */
[----:B------:R3:W-:Y:S03]  /*20620*/  STL.64 [R1+0x558], R6 ;  /* 0x0005580601007387 */ /* 0x0007e60000100a00 */
[----:B0-----:R-:W3:Y:S02]  /*20630*/  LDL.LU.64 R4, [R1+0x37e0] ;  /* 0x0037e00001047983 */ /* 0x001ee40000300a00 */
        /* <DEDUP_REMOVED lines=12> */
[----:B0-----:R-:W3:Y:S01]  /*20700*/  LDL.LU.64 R4, [R1+0x920] ;  /* 0x0009200001047983 */ /* 0x001ee20000300a00 */
[----:B-1----:R-:W3:Y:S01]  /*20710*/  LDL.LU.64 R6, [R1+0x928] ;  /* 0x0009280001067983 */ /* 0x002ee20000300a00 */
[----:B----4-:R-:W-:Y:S02]  /*20720*/  HMMA.16816.F32 R16, R16, R20, R24 ;  /* 0x000000141010723c */ /* 0x010fe40000001818 */
[----:B------:R-:W2:Y:S01]  /*20730*/  LDL.LU.64 R24, [R1+0x37b8] ;  /* 0x0037b80001187983 */ /* 0x000ea20000300a00 */
[----:B------:R-:W-:Y:S02]  /*20740*/  IMAD.MOV.U32 R28, RZ, RZ, R20 ;  /* 0x000000ffff1c7224 */ /* 0x000fe400078e0014 */
[----:B------:R-:W-:Y:S11]  /*20750*/  IMAD.MOV.U32 R0, RZ, RZ, R21 ;  /* 0x000000ffff007224 */ /* 0x000ff600078e0015 */
[----:B------:R-:W-:Y:S07]  /*20760*/  @!UPT UIADD3 URZ, URZ, URZ, URZ ;  /* 0x0000003f3f3ff290 */ /* 0x000fee000fffe03f */
[----:B------:R0:W-:Y:S01]  /*20770*/  STL.64 [R1+0x240], R16 ;  /* 0x0002401001007387 */ /* 0x0001e20000100a00 */
[----:B------:R-:W-:Y:S02]  /*20780*/  STL.64 [R1+0x248], R18 ;  /* 0x0002481201007387 */ /* 0x000fe40000100a00 */
[----:B------:R-:W2:Y:S02]  /*20790*/  LDL.LU.64 R22, [R1+0x37b0] ;  /* 0x0037b00001167983 */ /* 0x000ea40000300a00 */
[----:B------:R-:W2:Y:S01]  /*207a0*/  LDL.LU.64 R20, [R1+0x37a8] ;  /* 0x0037a80001147983 */ /* 0x000ea20000300a00 */
[----:B0-----:R-:W4:Y:S01]  /*207b0*/  LDL.LU.64 R16, [R1+0x30] ;  /* 0x0000300001107983 */ /* 0x001f220000300a00 */
        /* <DEDUP_REMOVED lines=13> */
[----:B------:R0:W-:Y:S01]  /*20890*/  STL.64 [R1+0x220], R24 ;  /* 0x0002201801007387 */ /* 0x0001e20000100a00 */
[----:B------:R1:W-:Y:S03]  /*208a0*/  STL.64 [R1+0x228], R26 ;  /* 0x0002281a01007387 */ /* 0x0003e60000100a00 */
[----:B0-----:R-:W2:Y:S02]  /*208b0*/  LDL.LU.64 R24, [R1+0x3778] ;  /* 0x0037780001187983 */ /* 0x001ea40000300a00 */
[C---:B--2---:R-:W-:Y:S11]  /*208c0*/  HMMA.16816.F32 R12, R20.reuse, R24, R12 ;  /* 0x00000018140c723c */ /* 0x044ff6000000180c */
[----:B------:R-:W-:Y:S11]  /*208d0*/  @!UPT UIADD3 URZ, URZ, URZ, URZ ;  /* 0x0000003f3f3ff290 */ /* 0x000ff6000fffe03f */
[----:B------:R-:W-:Y:S01]  /*208e0*/  @!UPT UIADD3 URZ, URZ, URZ, URZ ;  /* 0x0000003f3f3ff290 */ /* 0x000fe2000fffe03f */
[----:B------:R-:W-:Y:S01]  /*208f0*/  STL.64 [R1+0x210], R12 ;  /* 0x0002100c01007387 */ /* 0x000fe20000100a00 */
[----:B------:R0:W-:Y:S02]  /*20900*/  STL.64 [R1+0x218], R14 ;  /* 0x0002180e01007387 */ /* 0x0001e40000100a00 */
[----:B-1----:R-:W2:Y:S02]  /*20910*/  LDL.LU.64 R26, [R1+0x3770] ;  /* 0x00377000011a7983 */ /* 0x002ea40000300a00 */
[----:B0-----:R-:W-:Y:S02]  /*20920*/  IMAD.MOV.U32 R14, RZ, RZ, R24 ;  /* 0x000000ffff0e7224 */ /* 0x001fe400078e0018 */
[----:B------:R-:W-:Y:S02]  /*20930*/  IMAD.MOV.U32 R15, RZ, RZ, R25 ;  /* 0x000000ffff0f7224 */ /* 0x000fe400078e0019 */
[----:B------:R-:W2:Y:S02]  /*20940*/  LDL.LU.64 R24, [R1+0x3768] ;  /* 0x0037680001187983 */ /* 0x000ea40000300a00 */
[C---:B--2---:R-:W-:Y:S11]  /*20950*/  HMMA.16816.F32 R8, R20.reuse, R24, R8 ;  /* 0x000000181408723c */ /* 0x044ff60000001808 */
[----:B------:R-:W-:Y:S11]  /*20960*/  @!UPT UIADD3 URZ, URZ, URZ, URZ ;  /* 0x0000003f3f3ff290 */ /* 0x000ff6000fffe03f */
[----:B------:R-:W-:Y:S01]  /*20970*/  @!UPT UIADD3 URZ, URZ, URZ, URZ ;  /* 0x0000003f3f3ff290 */ /* 0x000fe2000fffe03f */
[----:B------:R0:W-:Y:S01]  /*20980*/  STL.64 [R1+0x200], R8 ;  /* 0x0002000801007387 */ /* 0x0001e20000100a00 */
[----:B------:R-:W-:Y:S03]  /*20990*/  STL.64 [R1+0x208], R10 ;  /* 0x0002080a01007387 */ /* 0x000fe60000100a00 */
[----:B0-----:R-:W3:Y:S01]  /*209a0*/  LDL.LU.64 R8, [R1+0x3760] ;  /* 0x0037600001087983 */ /* 0x001ee20000300a00 */
[----:B------:R-:W-:Y:S02]  /*209b0*/  STL.64 [R1+0x3688], R26 ;  /* 0x0036881a01007387 */ /* 0x000fe40000100a00 */
[----:B------:R0:W-:Y:S02]  /*209c0*/  STL.64 [R1+0x3680], R24 ;  /* 0x0036801801007387 */ /* 0x0001e40000100a00 */
[----:B0-----:R-:W4:Y:S01]  /*209d0*/  LDL.LU.64 R24, [R1+0x900] ;  /* 0x0009000001187983 */ /* 0x001f220000300a00 */
[----:B------:R-:W4:Y:S01]  /*209e0*/  LDL.LU.64 R26, [R1+0x908] ;  /* 0x00090800011a7983 */ /* 0x000f220000300a00 */
[C---:B---3--:R-:W-:Y:S11]  /*209f0*/  HMMA.16816.F32 R4, R20.reuse, R8, R4 ;  /* 0x000000081404723c */ /* 0x048ff60000001804 */
[----:B------:R-:W-:Y:S11]  /*20a00*/  @!UPT UIADD3 URZ, URZ, URZ, URZ ;  /* 0x0000003f3f3ff290 */ /* 0x000ff6000fffe03f */
[----:B------:R-:W-:Y:S01]  /*20a10*/  @!UPT UIADD3 URZ, URZ, URZ, URZ ;  /* 0x0000003f3f3ff290 */ /* 0x000fe2000fffe03f */
[----:B------:R-:W-:Y:S01]  /*20a20*/  STL.64 [R1+0x1f0], R4 ;  /* 0x0001f00401007387 */ /* 0x000fe20000100a00 */
[----:B------:R0:W-:Y:S03]  /*20a30*/  STL.64 [R1+0x1f8], R6 ;  /* 0x0001f80601007387 */ /* 0x0001e60000100a00 */
[----:B0-----:R-:W2:Y:S01]  /*20a40*/  LDL.LU.64 R6, [R1+0x3758] ;  /* 0x0037580001067983 */ /* 0x001ea20000300a00 */
[----:B------:R-:W3:Y:S02]  /*20a50*/  LDL.LU.64 R4, [R1+0x3750] ;  /* 0x0037500001047983 */ /* 0x000ee40000300a00 */
[----:B------:R0:W-:Y:S02]  /*20a60*/  STL.64 [R1+0x3708], R8 ;  /* 0x0037080801007387 */ /* 0x0001e40000100a00 */
[----:B0-----:R-:W3:Y:S01]  /*20a70*/  LDL.LU.64 R8, [R1+0x910] ;  /* 0x0009100001087983 */ /* 0x001ee20000300a00 */
[----:B------:R-:W3:Y:S02]  /*20a80*/  LDL.LU.64 R10, [R1+0x918] ;  /* 0x00091800010a7983 */ /* 0x000ee40000300a00 */
[C---:B---3--:R-:W-:Y:S01]  /*20a90*/  HMMA.16816.F32 R8, R20.reuse, R4, R8 ;  /* 0x000000041408723c */ /* 0x048fe20000001808 */
[----:B--2---:R-:W-:Y:S01]  /*20aa0*/  STL.64 [R1+0x3670], R6 ;  /* 0x0036700601007387 */ /* 0x004fe20000100a00 */
[----:B------:R0:W-:Y:S11]  /*20ab0*/  STL.64 [R1+0x3668], R4 ;  /* 0x0036680401007387 */ /* 0x0001f60000100a00 */
[----:B------:R-:W-:Y:S10]  /*20ac0*/  @!UPT UIADD3 URZ, URZ, URZ, URZ ;  /* 0x0000003f3f3ff290 */ /* 0x000ff4000fffe03f */
[----:B------:R-:W-:Y:S01]  /*20ad0*/  STL.64 [R1+0x1e0], R8 ;  /* 0x0001e00801007387 */ /* 0x000fe20000100a00 */
[----:B------:R4:W-:Y:S02]  /*20ae0*/  STL.64 [R1+0x1e8], R10 ;  /* 0x0001e80a01007387 */ /* 0x0009e40000100a00 */
[----:B0-----:R-:W2:Y:S01]  /*20af0*/  LDL.LU.64 R4, [R1+0x150] ;  /* 0x0001500001047983 */ /* 0x001ea20000300a00 */
[----:B----4-:R-:W-:Y:S11]  /*20b00*/  HMMA.16816.F32 R8, R20, R16, R24 ;  /* 0x000000101408723c */ /* 0x010ff60000001818 */
[----:B------:R-:W-:Y:S11]  /*20b10*/  @!UPT UIADD3 URZ, URZ, URZ, URZ ;  /* 0x0000003f3f3ff290 */ /* 0x000ff6000fffe03f */
[----:B------:R-:W-:Y:S01]  /*20b20*/  @!UPT UIADD3 URZ, URZ, URZ, URZ ;  /* 0x0000003f3f3ff290 */ /* 0x000fe2000fffe03f */
[----:B------:R0:W-:Y:S01]  /*20b30*/  STL.64 [R1+0x1d0], R8 ;  /* 0x0001d00801007387 */ /* 0x0001e20000100a00 */
[----:B------:R1:W-:Y:S02]  /*20b40*/  STL.64 [R1+0x1d8], R10 ;  /* 0x0001d80a01007387 */ /* 0x0003e40000100a00 */
[----:B------:R-:W2:Y:S02]  /*20b50*/  LDL.LU.64 R24, [R1+0x9d0] ;  /* 0x0009d00001187983 */ /* 0x000ea40000300a00 */
[----:B------:R-:W2:Y:S01]  /*20b60*/  LDL.LU.64 R26, [R1+0x9d8] ;  /* 0x0009d800011a7983 */ /* 0x000ea20000300a00 */
[----:B0-----:R-:W3:Y:S01]  /*20b70*/  LDL.LU.64 R8, [R1+0x990] ;  /* 0x0009900001087983 */ /* 0x001ee20000300a00 */
[----:B-1----:R-:W4:Y:S03]  /*20b80*/  LDL.LU.64 R10, [R1+0x998] ;  /* 0x00099800010a7983 */ /* 0x002f260000300a00 */
[----:B----4-:R-:W-:Y:S01]  /*20b90*/  STL.64 [R1+0x3718], R10 ;  /* 0x0037180a01007387 */ /* 0x010fe20000100a00 */
[----:B---3--:R0:W-:Y:S03]  /*20ba0*/  STL.64 [R1+0x3710], R8 ;  /* 0x0037100801007387 */ /* 0x0081e60000100a00 */
[----:B0-----:R-:W3:Y:S01]  /*20bb0*/  LDL R8, [R1+0x120] ;  /* 0x0001200001087983 */ /* 0x001ee20000100800 */
[----:B------:R-:W-:-:S02]  /*20bc0*/  IMAD.MOV.U32 R9, RZ, RZ, R3 ;  /* 0x000000ffff097224 */ /* 0x000fc400078e0003 */
[----:B------:R-:W4:Y:S03]  /*20bd0*/  LDL.LU R3, [R1+0x3748] ;  /* 0x0037480001037983 */ /* 0x000f260000300800 */
[----:B---3--:R0:W-:Y:S04]  /*20be0*/  STL.64 [R1+0x3728], R8 ;  /* 0x0037280801007387 */ /* 0x0081e80000100a00 */
[----:B0-----:R-:W3:Y:S01]  /*20bf0*/  LDL.LU.64 R8, [R1+0x130] ;  /* 0x0001300001087983 */ /* 0x001ee20000300a00 */
[----:B------:R-:W-:Y:S02]  /*20c00*/  IMAD.MOV.U32 R12, RZ, RZ, R16 ;  /* 0x000000ffff0c7224 */ /* 0x000fe400078e0010 */
[----:B------:R-:W-:-:S02]  /*20c10*/  IMAD.MOV.U32 R13, RZ, RZ, R17 ;  /* 0x000000ffff0d7224 */ /* 0x000fc400078e0011 */
[----:B----4-:R-:W0:Y:S04]  /*20c20*/  LDSM.16.MT88.4 R16, [R3+0x4000] ;  /* 0x004000000310783b */ /* 0x010e280000004200 */
[----:B---3--:R1:W-:Y:S04]  /*20c30*/  STL.64 [R1+0x3730], R8 ;  /* 0x0037300801007387 */ /* 0x0083e80000100a00 */
[----:B-1----:R-:W3:Y:S01]  /*20c40*/  LDL.64 R8, [R1+0x140] ;  /* 0x0001400001087983 */ /* 0x002ee20000100a00 */
[----:B------:R-:W-:Y:S02]  /*20c50*/  STL.64 [R1+0x36e0], R14 ;  /* 0x0036e00e01007387 */ /* 0x000fe40000100a00 */
[----:B------:R1:W-:Y:S02]  /*20c60*/  STL.64 [R1+0x36d8], R12 ;  /* 0x0036d80c01007387 */ /* 0x0003e40000100a00 */
[----:B-1----:R-:W4:Y:S04]  /*20c70*/  LDL.LU.64 R12, [R1+0x100] ;  /* 0x00010000010c7983 */ /* 0x002f280000300a00 */
[----:B----4-:R1:W-:Y:S04]  /*20c80*/  STL.64 [R1+0x3700], R12 ;  /* 0x0037000c01007387 */ /* 0x0103e80000100a00 */
[----:B-1----:R-:W4:Y:S04]  /*20c90*/  LDL.LU.64 R12, [R1+0x110] ;  /* 0x00011000010c7983 */ /* 0x002f280000300a00 */
[----:B----4-:R1:W-:Y:S04]  /*20ca0*/  STL.64 [R1+0x3720], R12 ;  /* 0x0037200c01007387 */ /* 0x0103e80000100a00 */
[----:B-1----:R-:W4:Y:S01]  /*20cb0*/  LDL.LU.64 R12, [R1+0x9a0] ;  /* 0x0009a000010c7983 */ /* 0x002f220000300a00 */
[----:B------:R-:W3:Y:S01]  /*20cc0*/  LDL.LU.64 R14, [R1+0x9a8] ;  /* 0x0009a800010e7983 */ /* 0x000ee20000300a00 */
[----:B--2---:R-:W-:Y:S02]  /*20cd0*/  HMMA.16816.F32 R24, R20, R4, R24 ;  /* 0x000000041418723c */ /* 0x004fe40000001818 */
[----:B---3--:R-:W-:Y:S01]  /*20ce0*/  STL.64 [R1+0x3740], R14 ;  /* 0x0037400e01007387 */ /* 0x008fe20000100a00 */
[----:B----4-:R1:W-:Y:S03]  /*20cf0*/  STL.64 [R1+0x3738], R12 ;  /* 0x0037380c01007387 */ /* 0x0103e60000100a00 */
[----:B-1----:R-:W2:Y:S01]  /*20d00*/  LDL.LU.64 R12, [R1+0x9c0] ;  /* 0x0009c000010c7983 */ /* 0x002ea20000300a00 */
[----:B------:R-:W2:Y:S02]  /*20d10*/  LDL.LU.64 R14, [R1+0x9c8] ;  /* 0x0009c800010e7983 */ /* 0x000ea40000300a00 */
[----:B------:R-:W-:Y:S02]  /*20d20*/  STL [R1+0x36b8], R3 ;  /* 0x0036b80301007387 */ /* 0x000fe40000100800 */
[----:B0-----:R-:W-:Y:S01]  /*20d30*/  STL.64 [R1+0x35b8], R18 ;  /* 0x0035b81201007387 */ /* 0x001fe20000100a00 */
[----:B------:R-:W-:Y:S11]  /*20d40*/  STL.64 [R1+0x35b0], R16 ;  /* 0x0035b01001007387 */ /* 0x000ff60000100a00 */
[----:B------:R-:W-:Y:S02]  /*20d50*/  STL.64 [R1+0x1c0], R24 ;  /* 0x0001c01801007387 */ /* 0x000fe40000100a00 */
[----:B------:R0:W-:Y:S02]  /*20d60*/  STL.64 [R1+0x1c8], R26 ;  /* 0x0001c81a01007387 */ /* 0x0001e40000100a00 */
[----:B0-----:R-:W-:-:S02]  /*20d70*/  IMAD.MOV.U32 R26, RZ, RZ, R5 ;  /* 0x000000ffff1a7224 */ /* 0x001fc400078e0005 */
[----:B------:R-:W-:Y:S02]  /*20d80*/  IMAD.MOV.U32 R27, RZ, RZ, R4 ;  /* 0x000000ffff1b7224 */ /* 0x000fe400078e0004 */
[----:B------:R-:W3:Y:S01]  /*20d90*/  LDL.LU.64 R4, [R1+0x980] ;  /* 0x0009800001047983 */ /* 0x000ee20000300a00 */
[----:B------:R-:W3:Y:S02]  /*20da0*/  LDL.LU.64 R6, [R1+0x988] ;  /* 0x0009880001067983 */ /* 0x000ee40000300a00 */
[----:B------:R-:W-:Y:S02]  /*20db0*/  STL [R1+0x36d0], R26 ;  /* 0x0036d01a01007387 */ /* 0x000fe40000100800 */
[----:B------:R0:W-:Y:S01]  /*20dc0*/  STL [R1+0x36cc], R27 ;  /* 0x0036cc1b01007387 */ /* 0x0001e20000100800 */
[----:B------:R-:W4:Y:S01]  /*20dd0*/  LDL.LU.64 R24, [R1+0x9b0] ;  /* 0x0009b00001187983 */ /* 0x000f220000300a00 */
[----:B------:R-:W-:-:S03]  /*20de0*/  IMAD.MOV.U32 R3, RZ, RZ, R9 ;  /* 0x000000ffff037224 */ /* 0x000fc600078e0009 */
[----:B0-----:R-:W4:Y:S01]  /*20df0*/  LDL.LU.64 R26, [R1+0x9b8] ;  /* 0x0009b800011a7983 */ /* 0x001f220000300a00 */
[C---:B--2---:R-:W-:Y:S11]  /*20e00*/  HMMA.16816.F32 R12, R20.reuse, R8, R12 ;  /* 0x00000008140c723c */ /* 0x044ff6000000180c */
[----:B------:R-:W-:Y:S11]  /*20e10*/  @!UPT UIADD3 URZ, URZ, URZ, URZ ;  /* 0x0000003f3f3ff290 */ /* 0x000ff6000fffe03f */
[----:B------:R-:W-:Y:S01]  /*20e20*/  @!UPT UIADD3 URZ, URZ, URZ, URZ ;  /* 0x0000003f3f3ff290 */ /* 0x000fe2000fffe03f */
[----:B------:R-:W-:Y:S01]  /*20e30*/  STL.64 [R1+0x1b0], R12 ;  /* 0x0001b00c01007387 */ /* 0x000fe20000100a00 */
[----:B------:R0:W-:Y:S03]  /*20e40*/  STL.64 [R1+0x1b8], R14 ;  /* 0x0001b80e01007387 */ /* 0x0001e60000100a00 */
[----:B0-----:R-:W2:Y:S01]  /*20e50*/  LDL.LU.64 R14, [R1+0x3740] ;  /* 0x00374000010e7983 */ /* 0x001ea20000300a00 */
[----:B------:R-:W2:Y:S02]  /*20e60*/  LDL.LU.64 R12, [R1+0x3738] ;  /* 0x00373800010c7983 */ /* 0x000ea40000300a00 */
        /* <DEDUP_REMOVED lines=10> */
[----:B------:R-:W2:Y:S11]  /*20f10*/  LDL.LU.64 R12, [R1+0x3720] ;  /* 0x00372000010c7983 */ /* 0x000eb60000300a00 */
[----:B------:R-:W-:Y:S10]  /*20f20*/  @!UPT UIADD3 URZ, URZ, URZ, URZ ;  /* 0x0000003f3f3ff290 */ /* 0x000ff4000fffe03f */
[----:B------:R-:W-:Y:S01]  /*20f30*/  STL.64 [R1+0x190], R8 ;  /* 0x0001900801007387 */ /* 0x000fe20000100a00 */
[----:B------:R0:W-:Y:S03]  /*20f40*/  STL.64 [R1+0x198], R10 ;  /* 0x0001980a01007387 */ /* 0x0001e60000100a00 */
[----:B0-----:R-:W2:Y:S01]  /*20f50*/  LDL.LU.64 R10, [R1+0x3718] ;  /* 0x00371800010a7983 */ /* 0x001ea20000300a00 */
[----:B------:R-:W2:Y:S02]  /*20f60*/  LDL.LU.64 R8, [R1+0x3710] ;  /* 0x0037100001087983 */ /* 0x000ea40000300a00 */
[C---:B--2---:R-:W-:Y:S11]  /*20f70*/  HMMA.16816.F32 R8, R20.reuse, R12, R8 ;  /* 0x0000000c1408723c */ /* 0x044ff60000001808 */
[----:B------:R-:W-:Y:S11]  /*20f80*/  @!UPT UIADD3 URZ, URZ, URZ, URZ ;  /* 0x0000003f3f3ff290 */ /* 0x000ff6000fffe03f */
[----:B------:R-:W-:Y:S01]  /*20f90*/  @!UPT UIADD3 URZ, URZ, URZ, URZ ;  /* 0x0000003f3f3ff290 */ /* 0x000fe2000fffe03f */
        /* <DEDUP_REMOVED lines=9> */
[----:B---3--:R-:W-:Y:S01]  /*21030*/  HMMA.16816.F32 R4, R20, R12, R4 ;  /* 0x0000000c1404723c */ /* 0x008fe20000001804 */
[----:B------:R-:W-:-:S02]  /*21040*/  IMAD.MOV.U32 R19, RZ, RZ, R12 ;  /* 0x000000ffff137224 */ /* 0x000fc400078e000c */
[----:B------:R-:W-:Y:S02]  /*21050*/  IMAD.MOV.U32 R18, RZ, RZ, R13 ;  /* 0x000000ffff127224 */ /* 0x000fe400078e000d */
[----:B------:R-:W-:Y:S02]  /*21060*/  IMAD.MOV.U32 R16, RZ, RZ, R28 ;  /* 0x000000ffff107224 */ /* 0x000fe400078e001c */
[----:B------:R-:W-:Y:S11]  /*21070*/  IMAD.MOV.U32 R17, RZ, RZ, R0 ;  /* 0x000000ffff117224 */ /* 0x000ff600078e0000 */
[----:B------:R-:W-:Y:S06]  /*21080*/  @!UPT UIADD3 URZ, URZ, URZ, URZ ;  /* 0x0000003f3f3ff290 */ /* 0x000fec000fffe03f */
[----:B------:R-:W-:Y:S02]  /*21090*/  IMAD.MOV.U32 R28, RZ, RZ, R6 ;  /* 0x000000ffff1c7224 */ /* 0x000fe400078e0006 */
[----:B------:R-:W-:Y:S01]  /*210a0*/  IMAD.MOV.U32 R0, RZ, RZ, R7 ;  /* 0x000000ffff007224 */ /* 0x000fe200078e0007 */
[----:B--2---:R0:W-:Y:S04]  /*210b0*/  STL.64 [R1+0x36e8], R8 ;  /* 0x0036e80801007387 */ /* 0x0041e80000100a00 */
[----:B0-----:R-:W2:Y:S01]  /*210c0*/  LDL.LU.64 R8, [R1+0xf0] ;  /* 0x0000f00001087983 */ /* 0x001ea20000300a00 */
[----:B------:R-:W-:Y:S02]  /*210d0*/  STL.64 [R1+0x170], R4 ;  /* 0x0001700401007387 */ /* 0x000fe40000100a00 */
[----:B------:R-:W-:Y:S02]  /*210e0*/  STL.64 [R1+0x36f8], R18 ;  /* 0x0036f81201007387 */ /* 0x000fe40000100a00 */
[----:B------:R0:W-:Y:S02]  /*210f0*/  STL.64 [R1+0x36f0], R16 ;  /* 0x0036f01001007387 */ /* 0x0001e40000100a00 */
[----:B0-----:R-:W2:Y:S01]  /*21100*/  LDL.LU.64 R16, [R1+0x970] ;  /* 0x0009700001107983 */ /* 0x001ea20000300a00 */
[----:B------:R-:W2:Y:S02]  /*21110*/  LDL.LU.64 R18, [R1+0x978] ;  /* 0x0009780001127983 */ /* 0x000ea40000300a00 */
[----:B------:R-:W3:Y:S02]  /*21120*/  LDL.LU.64 R12, [R1+0x960] ;  /* 0x00096000010c7983 */ /* 0x000ee40000300a00 */
[----:B------:R-:W3:Y:S01]  /*21130*/  LDL.LU.64 R14, [R1+0x968] ;  /* 0x00096800010e7983 */ /* 0x000ee20000300a00 */
[----:B------:R-:W4:Y:S01]  /*21140*/  LDL.LU.64 R4, [R1+0x8f0] ;  /* 0x0008f00001047983 */ /* 0x000f220000300a00 */
[----:B------:R-:W4:Y:S02]  /*21150*/  LDL.LU.64 R6, [R1+0x8f8] ;  /* 0x0008f80001067983 */ /* 0x000f240000300a00 */
[----:B------:R-:W3:Y:S02]  /*21160*/  LDL.LU R24, [R1+0x10] ;  /* 0x0000100001187983 */ /* 0x000ee40000300800 */
[----:B------:R-:W3:Y:S01]  /*21170*/  LDL.LU R25, [R1+0x14] ;  /* 0x0000140001197983 */ /* 0x000ee20000300800 */
[----:B--2---:R-:W-:Y:S01]  /*21180*/  HMMA.16816.F32 R16, R20, R8, R16 ;  /* 0x000000081410723c */ /* 0x004fe20000001810 */
[----:B---3--:R-:W-:Y:S01]  /*21190*/  STL.64 [R1+0x36a0], R24 ;  /* 0x0036a01801007387 */ /* 0x008fe20000100a00 */
[----:B------:R0:W-:Y:S02]  /*211a0*/  STL [R1+0x3014], R0 ;  /* 0x0030140001007387 */ /* 0x0001e40000100800 */
[----:B------:R1:W-:Y:S02]  /*211b0*/  STL [R1+0x3010], R28 ;  /* 0x0030101c01007387 */ /* 0x0003e40000100800 */
[----:B0-----:R-:W-:-:S02]  /*211c0*/  IMAD.MOV.U32 R0, RZ, RZ, R9 ;  /* 0x000000ffff007224 */ /* 0x001fc400078e0009 */
[----:B-1----:R-:W-:Y:S11]  /*211d0*/  IMAD.MOV.U32 R28, RZ, RZ, R8 ;  /* 0x000000ffff1c7224 */ /* 0x002ff600078e0008 */
[----:B------:R-:W-:Y:S04]  /*211e0*/  @!UPT UIADD3 URZ, URZ, URZ, URZ ;  /* 0x0000003f3f3ff290 */ /* 0x000fe8000fffe03f */
[----:B------:R-:W-:Y:S01]  /*211f0*/  STL.64 [R1+0x160], R16 ;  /* 0x0001601001007387 */ /* 0x000fe20000100a00 */
[----:B------:R0:W-:Y:S03]  /*21200*/  STL.64 [R1+0x168], R18 ;  /* 0x0001681201007387 */ /* 0x0001e60000100a00 */
[----:B0-----:R-:W2:Y:S01]  /*21210*/  LDL.LU.64 R18, [R1+0x36f8] ;  /* 0x0036f80001127983 */ /* 0x001ea20000300a00 */
[----:B------:R-:W4:Y:S02]  /*21220*/  LDL.LU.64 R16, [R1+0x36f0] ;  /* 0x0036f00001107983 */ /* 0x000f240000300a00 */
[----:B------:R-:W3:Y:S02]  /*21230*/  LDL.LU.64 R8, [R1+0x36e8] ;  /* 0x0036e80001087983 */ /* 0x000ee40000300a00 */
[----:B------:R-:W-:Y:S02]  /*21240*/  IMAD.MOV.U32 R24, RZ, RZ, R29 ;  /* 0x000000ffff187224 */ /* 0x000fe400078e001d */
[----:B------:R-:W-:Y:S01]  /*21250*/  IMAD.MOV.U32 R25, RZ, RZ, R2 ;  /* 0x000000ffff197224 */ /* 0x000fe200078e0002 */
[----:B---3--:R-:W-:Y:S01]  /*21260*/  HMMA.16816.F32 R12, R20, R8, R12 ;  /* 0x00000008140c723c */ /* 0x008fe2000000180c */
[----:B------:R-:W-:-:S02]  /*21270*/  IMAD.MOV.U32 R2, RZ, RZ, R8 ;  /* 0x000000ffff027224 */ /* 0x000fc400078e0008 */
[----:B------:R-:W-:Y:S11]  /*21280*/  IMAD.MOV.U32 R29, RZ, RZ, R9 ;  /* 0x000000ffff1d7224 */ /* 0x000ff600078e0009 */
[----:B------:R-:W-:Y:S09]  /*21290*/  @!UPT UIADD3 URZ, URZ, URZ, URZ ;  /* 0x0000003f3f3ff290 */ /* 0x000ff2000fffe03f */
[----:B------:R-:W-:Y:S01]  /*212a0*/  STL.64 [R1+0xc0], R12 ;  /* 0x0000c00c01007387 */ /* 0x000fe20000100a00 */
[----:B------:R0:W-:Y:S03]  /*212b0*/  STL.64 [R1+0xc8], R14 ;  /* 0x0000c80e01007387 */ /* 0x0001e60000100a00 */
[----:B0-----:R-:W3:Y:S01]  /*212c0*/  LDL.LU.64 R14, [R1+0x36e0] ;  /* 0x0036e000010e7983 */ /* 0x001ee20000300a00 */
[----:B------:R-:W2:Y:S02]  /*212d0*/  LDL.LU.64 R12, [R1+0x36d8] ;  /* 0x0036d800010c7983 */ /* 0x000ea40000300a00 */
[----:B------:R-:W2:Y:S02]  /*212e0*/  LDL.LU.64 R8, [R1+0xda0] ;  /* 0x000da00001087983 */ /* 0x000ea40000300a00 */
[----:B------:R-:W2:Y:S01]  /*212f0*/  LDL.LU.64 R10, [R1+0xda8] ;  /* 0x000da800010a7983 */ /* 0x000ea20000300a00 */
[----:B----4-:R-:W-:Y:S11]  /*21300*/  HMMA.16816.F32 R4, R20, R16, R4 ;  /* 0x000000101404723c */ /* 0x010ff60000001804 */
[----:B------:R-:W-:Y:S11]  /*21310*/  @!UPT UIADD3 URZ, URZ, URZ, URZ ;  /* 0x0000003f3f3ff290 */ /* 0x000ff6000fffe03f */
[----:B------:R-:W-:Y:S01]  /*21320*/  @!UPT UIADD3 URZ, URZ, URZ, URZ ;  /* 0x0000003f3f3ff290 */ /* 0x000fe2000fffe03f */
[----:B------:R-:W-:Y:S01]  /*21330*/  STL.64 [R1+0xb0], R4 ;  /* 0x0000b00401007387 */ /* 0x000fe20000100a00 */
[----:B------:R-:W-:Y:S03]  /*21340*/  STL.64 [R1+0xb8], R6 ;  /* 0x0000b80601007387 */ /* 0x000fe60000100a00 */
[----:B--2---:R-:W-:Y:S01]  /*21350*/  STL.64 [R1+0x36b0], R10 ;  /* 0x0036b00a01007387 */ /* 0x004fe20000100a00 */
[----:B------:R0:W-:Y:S02]  /*21360*/  STL.64 [R1+0x36a8], R8 ;  /* 0x0036a80801007387 */ /* 0x0001e40000100a00 */
[----:B------:R-:W-:Y:S02]  /*21370*/  IMAD.MOV.U32 R20, RZ, RZ, R12 ;  /* 0x000000ffff147224 */ /* 0x000fe400078e000c */
[----:B------:R-:W-:Y:S01]  /*21380*/  IMAD.MOV.U32 R21, RZ, RZ, R13 ;  /* 0x000000ffff157224 */ /* 0x000fe200078e000d */
[----:B0-----:R-:W2:Y:S01]  /*21390*/  LDL.LU.64 R8, [R1+0xdf0] ;  /* 0x000df00001087983 */ /* 0x001ea20000300a00 */
[----:B------:R-:W2:Y:S02]  /*213a0*/  LDL.LU.64 R10, [R1+0xdf8] ;  /* 0x000df800010a7983 */ /* 0x000ea40000300a00 */
[----:B------:R-:W4:Y:S02]  /*213b0*/  LDL.LU.64 R4, [R1+0xd40] ;  /* 0x000d400001047983 */ /* 0x000f240000300a00 */
[----:B------:R-:W4:Y:S01]  /*213c0*/  LDL.LU.64 R6, [R1+0xd48] ;  /* 0x000d480001067983 */ /* 0x000f220000300a00 */
[----:B------:R0:W-:Y:S01]  /*213d0*/  STL.64 [R1+0x35d0], R16 ;  /* 0x0035d01001007387 */ /* 0x0001e20000100a00 */
[----:B------:R-:W-:Y:S02]  /*213e0*/  STL.64 [R1+0x3618], R18 ;  /* 0x0036181201007387 */ /* 0x000fe40000100a00 */
[----:B0-----:R-:W-:-:S02]  /*213f0*/  IMAD.MOV.U32 R16, RZ, RZ, R26 ;  /* 0x000000ffff107224 */ /* 0x001fc400078e001a */
[----:B------:R-:W-:Y:S01]  /*21400*/  IMAD.MOV.U32 R17, RZ, RZ, R27 ;  /* 0x000000ffff117224 */ /* 0x000fe200078e001b */
[----:B------:R-:W2:Y:S01]  /*21410*/  LDL.LU R26, [R1+0x36d0] ;  /* 0x0036d000011a7983 */ /* 0x000ea20000300800 */
[----:B------:R-:W2:Y:S02]  /*21420*/  LDL.LU R27, [R1+0x36cc] ;  /* 0x0036cc00011b7983 */ /* 0x000ea40000300800 */
[----:B------:R-:W2:Y:S02]  /*21430*/  LDL.LU R12, [R1+0x36c8] ;  /* 0x0036c800010c7983 */ /* 0x000ea40000300800 */
[----:B------:R-:W2:Y:S01]  /*21440*/  LDL.LU R13, [R1+0x36c4] ;  /* 0x0036c400010d7983 */ /* 0x000ea20000300800 */
[----:B------:R3:W-:Y:S02]  /*21450*/  STL.64 [R1+0x3660], R20 ;  /* 0x0036601401007387 */ /* 0x0007e40000100a00 */
[----:B---3--:R-:W-:Y:S02]  /*21460*/  IMAD.MOV.U32 R20, RZ, RZ, R14 ;  /* 0x000000ffff147224 */ /* 0x008fe400078e000e */
[----:B------:R-:W-:Y:S01]  /*21470*/  IMAD.MOV.U32 R21, RZ, RZ, R15 ;  /* 0x000000ffff157224 */ /* 0x000fe200078e000f */
[----:B------:R-:W3:Y:S01]  /*21480*/  LDL.LU R14, [R1+0x36c0] ;  /* 0x0036c000010e7983 */ /* 0x000ee20000300800 */
[----:B------:R-:W3:Y:S02]  /*21490*/  LDL.LU R15, [R1+0x36bc] ;  /* 0x0036bc00010f7983 */ /* 0x000ee40000300800 */
[----:B------:R0:W-:Y:S02]  /*214a0*/  STL.64 [R1+0x3628], R16 ;  /* 0x0036281001007387 */ /* 0x0001e40000100a00 */
[----:B0-----:R-:W2:Y:S01]  /*214b0*/  LDL.LU R16, [R1+0x140] ;  /* 0x0001400001107983 */ /* 0x001ea20000300800 */
[----:B------:R-:W-:-:S02]  /*214c0*/  IMAD.MOV.U32 R17, RZ, RZ, R3 ;  /* 0x000000ffff117224 */ /* 0x000fc400078e0003 */
[----:B------:R-:W3:Y:S03]  /*214d0*/  LDL.LU R3, [R1+0x36b8] ;  /* 0x0036b80001037983 */ /* 0x000ee60000300800 */
[----:B--2---:R0:W-:Y:S02]  /*214e0*/  STL.64 [R1+0x3640], R16 ;  /* 0x0036401001007387 */ /* 0x0041e40000100a00 */
[----:B0-----:R-:W-:Y:S02]  /*214f0*/  IMAD.MOV.U32 R16, RZ, RZ, R27 ;  /* 0x000000ffff107224 */ /* 0x001fe400078e001b */
[----:B------:R-:W-:Y:S02]  /*21500*/  IMAD.MOV.U32 R17, RZ, RZ, R26 ;  /* 0x000000ffff117224 */ /* 0x000fe400078e001a */
[C---:B---3--:R-:W-:Y:S03]  /*21510*/  HMMA.16816.F32 R24, R12.reuse, R24, R8 ;  /* 0x000000180c18723c */ /* 0x048fe60000001808 */
[----:B------:R0:W-:Y:S04]  /*21520*/  STL.64 [R1+0x3658], R16 ;  /* 0x0036581001007387 */ /* 0x0001e80000100a00 */
[----:B0-----:R-:W2:Y:S01]  /*21530*/  LDL.LU.64 R16, [R1+0xd60] ;  /* 0x000d600001107983 */ /* 0x001ea20000300a00 */
[----:B------:R-:W2:Y:S02]  /*21540*/  LDL.LU.64 R18, [R1+0xd68] ;  /* 0x000d680001127983 */ /* 0x000ea40000300a00 */
[----:B------:R-:W3:Y:S02]  /*21550*/  LDL.LU.64 R10, [R1+0x36b0] ;  /* 0x0036b000010a7983 */ /* 0x000ee40000300a00 */
[----:B------:R-:W3:Y:S11]  /*21560*/  LDL.LU.64 R8, [R1+0x36a8] ;  /* 0x0036a80001087983 */ /* 0x000ef60000300a00 */
[----:B------:R0:W-:Y:S01]  /*21570*/  STL.64 [R1+0xa0], R24 ;  /* 0x0000a01801007387 */ /* 0x0001e20000100a00 */
[----:B------:R3:W-:Y:S03]  /*21580*/  STL.64 [R1+0xa8], R26 ;  /* 0x0000a81a01007387 */ /* 0x0007e60000100a00 */
[----:B0-----:R-:W3:Y:S02]  /*21590*/  LDL.LU.64 R24, [R1+0x36a0] ;  /* 0x0036a00001187983 */ /* 0x001ee40000300a00 */
[C---:B---3--:R-:W-:Y:S02]  /*215a0*/  HMMA.16816.F32 R24, R12.reuse, R24, R8 ;  /* 0x000000180c18723c */ /* 0x048fe40000001808 */
[----:B------:R-:W3:Y:S01]  /*215b0*/  LDL.LU.64 R10, [R1+0x3698] ;  /* 0x00369800010a7983 */ /* 0x000ee20000300a00 */
[----:B------:R-:W3:Y:S11]  /*215c0*/  LDL.LU.64 R8, [R1+0x3690] ;  /* 0x0036900001087983 */ /* 0x000ef60000300a00 */
[----:B------:R-:W-:Y:S09]  /*215d0*/  @!UPT UIADD3 URZ, URZ, URZ, URZ ;  /* 0x0000003f3f3ff290 */ /* 0x000ff2000fffe03f */
[----:B------:R-:W-:Y:S01]  /*215e0*/  STL.64 [R1+0x90], R24 ;  /* 0x0000901801007387 */ /* 0x000fe20000100a00 */
[----:B------:R0:W-:Y:S03]  /*215f0*/  STL.64 [R1+0x98], R26 ;  /* 0x0000981a01007387 */ /* 0x0001e60000100a00 */
[----:B0-----:R-:W3:Y:S01]  /*21600*/  LDL.LU.64 R26, [R1+0x3688] ;  /* 0x00368800011a7983 */ /* 0x001ee20000300a00 */
[----:B------:R-:W4:Y:S01]  /*21610*/  LDL.LU.64 R24, [R1+0x3680] ;  /* 0x0036800001187983 */ /* 0x000f220000300a00 */
[C---:B--2---:R-:W-:Y:S08]  /*21620*/  HMMA.16816.F32 R20, R12.reuse, R20, R16 ;  /* 0x000000140c14723c */ /* 0x044ff00000001810 */
[C---:B----4-:R-:W-:Y:S01]  /*21630*/  HMMA.16816.F32 R16, R12.reuse, R24, R4 ;  /* 0x000000180c10723c */ /* 0x050fe20000001804 */
[----:B------:R-:W2:Y:S11]  /*21640*/  LDL.LU.64 R4, [R1+0x8e0] ;  /* 0x0008e00001047983 */ /* 0x000eb60000300a00 */
[----:B------:R-:W-:Y:S03]  /*21650*/  @!UPT UIADD3 URZ, URZ, URZ, URZ ;  /* 0x0000003f3f3ff290 */ /* 0x000fe6000fffe03f */
[----:B------:R0:W-:Y:S02]  /*21660*/  STL.64 [R1+0x80], R20 ;  /* 0x0000801401007387 */ /* 0x0001e40000100a00 */
[----:B------:R1:W-:Y:S02]  /*21670*/  STL.64 [R1+0x88], R22 ;  /* 0x0000881601007387 */ /* 0x0003e40000100a00 */
[----:B------:R-:W2:Y:S02]  /*21680*/  LDL.LU.64 R6, [R1+0x8e8] ;  /* 0x0008e80001067983 */ /* 0x000ea40000300a00 */
[----:B---3--:R-:W-:Y:S02]  /*21690*/  IMAD.MOV.U32 R24, RZ, RZ, R10 ;  /* 0x000000ffff187224 */ /* 0x008fe400078e000a */
[----:B------:R-:W-:Y:S01]  /*216a0*/  IMAD.MOV.U32 R25, RZ, RZ, R11 ;  /* 0x000000ffff197224 */ /* 0x000fe200078e000b */
[----:B------:R3:W-:Y:S01]  /*216b0*/  STL.64 [R1+0x70], R16 ;  /* 0x0000701001007387 */ /* 0x0007e20000100a00 */
[----:B------:R4:W-:Y:S02]  /*216c0*/  STL.64 [R1+0x78], R18 ;  /* 0x0000781201007387 */ /* 0x0009e40000100a00 */
[----:B------:R-:W-:Y:S02]  /*216d0*/  STL.64 [R1+0x3580], R26 ;  /* 0x0035801a01007387 */ /* 0x000fe40000100a00 */
[----:B------:R-:W2:Y:S01]  /*216e0*/  LDL.LU R10, [R1+0x367c] ;  /* 0x00367c00010a7983 */ /* 0x000ea20000300800 */
[----:B------:R-:W2:Y:S01]  /*216f0*/  LDL.LU R11, [R1+0x3678] ;  /* 0x00367800010b7983 */ /* 0x000ea20000300800 */
[----:B0-----:R-:W2:Y:S02]  /*21700*/  LDL.LU.64 R20, [R1+0x8d0] ;  /* 0x0008d00001147983 */ /* 0x001ea40000300a00 */
[----:B-1----:R-:W2:Y:S01]  /*21710*/  LDL.LU.64 R22, [R1+0x8d8] ;  /* 0x0008d80001167983 */ /* 0x002ea20000300a00 */
[----:B---3--:R-:W3:Y:S01]  /*21720*/  LDL.LU.64 R16, [R1+0x860] ;  /* 0x0008600001107983 */ /* 0x008ee20000300a00 */
[----:B----4-:R-:W3:Y:S02]  /*21730*/  LDL.LU.64 R18, [R1+0x868] ;  /* 0x0008680001127983 */ /* 0x010ee40000300a00 */
[----:B------:R0:W-:Y:S02]  /*21740*/  STL.64 [R1+0x3620], R24 ;  /* 0x0036201801007387 */ /* 0x0001e40000100a00 */
[----:B0-----:R-:W4:Y:S01]  /*21750*/  LDL.LU.64 R24, [R1+0x890] ;  /* 0x0008900001187983 */ /* 0x001f220000300a00 */
[----:B------:R-:W2:Y:S03]  /*21760*/  LDL.LU.64 R26, [R1+0x898] ;  /* 0x00089800011a7983 */ /* 0x000ea60000300a00 */
[----:B--2---:R-:W-:Y:S01]  /*21770*/  STL.64 [R1+0x3638], R26 ;  /* 0x0036381a01007387 */ /* 0x004fe20000100a00 */
[----:B----4-:R0:W-:Y:S03]  /*21780*/  STL.64 [R1+0x3630], R24 ;  /* 0x0036301801007387 */ /* 0x0101e60000100a00 */
[----:B0-----:R-:W2:Y:S01]  /*21790*/  LDL.LU.64 R24, [R1+0x880] ;  /* 0x0008800001187983 */ /* 0x001ea20000300a00 */
[----:B------:R-:W4:Y:S01]  /*217a0*/  LDL.LU.64 R26, [R1+0x888] ;  /* 0x00088800011a7983 */ /* 0x000f220000300a00 */
[C---:B------:R-:W-:Y:S02]  /*217b0*/  HMMA.16816.F32 R4, R12.reuse, R8, R4 ;  /* 0x000000080c04723c */ /* 0x040fe40000001804 */
[----:B----4-:R-:W-:Y:S01]  /*217c0*/  STL.64 [R1+0x3650], R26 ;  /* 0x0036501a01007387 */ /* 0x010fe20000100a00 */
[----:B--2---:R0:W-:Y:S03]  /*217d0*/  STL.64 [R1+0x3648], R24 ;  /* 0x0036481801007387 */ /* 0x0041e60000100a00 */
[----:B0-----:R-:W2:Y:S01]  /*217e0*/  LDL.LU.64 R24, [R1+0x870] ;  /* 0x0008700001187983 */ /* 0x001ea20000300a00 */
[----:B------:R-:W2:Y:S11]  /*217f0*/  LDL.LU.64 R26, [R1+0x878] ;  /* 0x00087800011a7983 */ /* 0x000eb60000300a00 */
[----:B------:R-:W-:Y:S05]  /*21800*/  @!UPT UIADD3 URZ, URZ, URZ, URZ ;  /* 0x0000003f3f3ff290 */ /* 0x000fea000fffe03f */
[----:B------:R-:W-:Y:S02]  /*21810*/  STL.64 [R1+0x60], R4 ;  /* 0x0000600401007387 */ /* 0x000fe40000100a00 */
[----:B------:R0:W-:Y:S02]  /*21820*/  STL.64 [R1+0x68], R6 ;  /* 0x0000680601007387 */ /* 0x0001e40000100a00 */
[----:B0-----:R-:W4:Y:S01]  /*21830*/  LDL.LU.64 R6, [R1+0x3670] ;  /* 0x0036700001067983 */ /* 0x001f220000300a00 */
[----:B------:R-:W2:Y:S02]  /*21840*/  LDL.LU.64 R4, [R1+0x3668] ;  /* 0x0036680001047983 */ /* 0x000ea40000300a00 */
[----:B------:R0:W-:Y:S02]  /*21850*/  STL.64 [R1+0x3568], R10 ;  /* 0x0035680a01007387 */ /* 0x0001e40000100a00 */
[----:B------:R-:W3:Y:S01]  /*21860*/  LDL.LU.64 R8, [R1+0x8c0] ;  /* 0x0008c00001087983 */ /* 0x000ee20000300a00 */
[----:B0-----:R-:W3:Y:S01]  /*21870*/  LDL.LU.64 R10, [R1+0x8c8] ;  /* 0x0008c800010a7983 */ /* 0x001ee20000300a00 */
[C---:B--2---:R-:W-:Y:S11]  /*21880*/  HMMA.16816.F32 R20, R12.reuse, R4, R20 ;  /* 0x000000040c14723c */ /* 0x044ff60000001814 */
[----:B------:R-:W-:Y:S11]  /*21890*/  @!UPT UIADD3 URZ, URZ, URZ, URZ ;  /* 0x0000003f3f3ff290 */ /* 0x000ff6000fffe03f */
[----:B------:R-:W-:Y:S01]  /*218a0*/  @!UPT UIADD3 URZ, URZ, URZ, URZ ;  /* 0x0000003f3f3ff290 */ /* 0x000fe2000fffe03f */
[----:B------:R0:W-:Y:S01]  /*218b0*/  STL.64 [R1+0x50], R20 ;  /* 0x0000501401007387 */ /* 0x0001e20000100a00 */
[----:B------:R3:W-:Y:S03]  /*218c0*/  STL.64 [R1+0x58], R22 ;  /* 0x0000581601007387 */ /* 0x0007e60000100a00 */
[----:B0-----:R-:W3:Y:S01]  /*218d0*/  LDL.LU.64 R20, [R1+0x3660] ;  /* 0x0036600001147983 */ /* 0x001ee20000300a00 */
[----:B----4-:R-:W-:Y:S02]  /*218e0*/  STL.64 [R1+0x3608], R6 ;  /* 0x0036080601007387 */ /* 0x010fe40000100a00 */
[----:B------:R-:W2:Y:S02]  /*218f0*/  LDL.LU R4, [R1+0x120] ;  /* 0x0001200001047983 */ /* 0x000ea40000300800 */
[----:B------:R-:W2:Y:S01]  /*21900*/  LDL.LU R5, [R1+0x124] ;  /* 0x0001240001057983 */ /* 0x000ea20000300800 */
[C---:B---3--:R-:W-:Y:S01]  /*21910*/  HMMA.16816.F32 R20, R12.reuse, R20, R16 ;  /* 0x000000140c14723c */ /* 0x048fe20000001810 */
[----:B------:R-:W3:Y:S11]  /*21920*/  LDL.LU.64 R16, [R1+0x3658] ;  /* 0x0036580001107983 */ /* 0x000ef60000300a00 */
[----:B------:R-:W-:Y:S11]  /*21930*/  @!UPT UIADD3 URZ, URZ, URZ, URZ ;  /* 0x0000003f3f3ff290 */ /* 0x000ff6000fffe03f */
[----:B------:R-:W-:Y:S01]  /*21940*/  STL.64 [R1+0x860], R20 ;  /* 0x0008601401007387 */ /* 0x000fe20000100a00 */
[----:B------:R-:W-:Y:S02]  /*21950*/  STL.64 [R1+0x868], R22 ;  /* 0x0008681601007387 */ /* 0x000fe40000100a00 */
[----:B------:R-:W0:Y:S02]  /*21960*/  LDSM.16.MT88.4 R20, [R3+0x4080] ;  /* 0x004080000314783b */ /* 0x000e240000004200 */
[----:B0-----:R-:W-:Y:S02]  /*21970*/  STL.64 [R1+0x34c0], R22 ;  /* 0x0034c01601007387 */ /* 0x001fe40000100a00 */
[----:B------:R0:W-:Y:S02]  /*21980*/  STL.64 [R1+0x34b8], R20 ;  /* 0x0034b81401007387 */ /* 0x0001e40000100a00 */
[----:B0-----:R-:W2:Y:S01]  /*21990*/  LDL.LU.64 R20, [R1+0x8a0] ;  /* 0x0008a00001147983 */ /* 0x001ea20000300a00 */
[----:B------:R-:W2:Y:S01]  /*219a0*/  LDL.LU.64 R22, [R1+0x8a8] ;  /* 0x0008a80001167983 */ /* 0x000ea20000300a00 */
        /* <DEDUP_REMOVED lines=13> */
[----:B0-----:R-:W3:Y:S01]  /*21a80*/  LDL.LU.64 R16, [R1+0x3628] ;  /* 0x0036280001107983 */ /* 0x001ee20000300a00 */
[C---:B--2---:R-:W-:Y:S08]  /*21a90*/  HMMA.16816.F32 R20, R12.reuse, R4, R20 ;  /* 0x000000040c14723c */ /* 0x044ff00000001814 */
[C---:B---3--:R-:W-:Y:S01]  /*21aa0*/  HMMA.16816.F32 R16, R12.reuse, R16, R24 ;  /* 0x000000100c10723c */ /* 0x048fe20000001818 */
[----:B------:R-:W2:Y:S11]  /*21ab0*/  LDL.LU.64 R24, [R1+0x3620] ;  /* 0x0036200001187983 */ /* 0x000eb60000300a00 */
[----:B------:R-:W-:Y:S11]  /*21ac0*/  @!UPT UIADD3 URZ, URZ, URZ, URZ ;  /* 0x0000003f3f3ff290 */ /* 0x000ff6000fffe03f */
[----:B------:R-:W-:Y:S01]  /*21ad0*/  STL.64 [R1+0x890], R16 ;  /* 0x0008901001007387 */ /* 0x000fe20000100a00 */
[----:B------:R0:W-:Y:S03]  /*21ae0*/  STL.64 [R1+0x898], R18 ;  /* 0x0008981201007387 */ /* 0x0001e60000100a00 */
[----:B0-----:R-:W3:Y:S01]  /*21af0*/  LDL.LU.64 R18, [R1+0x3618] ;  /* 0x0036180001127983 */ /* 0x001ee20000300a00 */
[----:B--2---:R-:W-:Y:S03]  /*21b00*/  HMMA.16816.F32 R4, R12, R24, R8 ;  /* 0x000000180c04723c */ /* 0x004fe60000001808 */
[----:B------:R-:W2:Y:S01]  /*21b10*/  LDL.LU R8, [R1+0x4f0] ;  /* 0x0004f00001087983 */ /* 0x000ea20000300800 */
[----:B------:R0:W-:Y:S02]  /*21b20*/  STL.64 [R1+0x8a0], R20 ;  /* 0x0008a01401007387 */ /* 0x0001e40000100a00 */
[----:B------:R1:W-:Y:S11]  /*21b30*/  STL.64 [R1+0x8a8], R22 ;  /* 0x0008a81601007387 */ /* 0x0003f60000100a00 */
[----:B------:R-:W-:Y:S06]  /*21b40*/  @!UPT UIADD3 URZ, URZ, URZ, URZ ;  /* 0x0000003f3f3ff290 */ /* 0x000fec000fffe03f */
[----:B------:R-:W-:Y:S01]  /*21b50*/  STL.64 [R1+0x8c0], R4 ;  /* 0x0008c00401007387 */ /* 0x000fe20000100a00 */
[----:B------:R-:W-:Y:S02]  /*21b60*/  STL.64 [R1+0x8c8], R6 ;  /* 0x0008c80601007387 */ /* 0x000fe40000100a00 */
[----:B------:R-:W2:Y:S02]  /*21b70*/  LDL.LU R9, [R1+0x4f4] ;  /* 0x0004f40001097983 */ /* 0x000ea40000300800 */
[----:B------:R-:W4:Y:S01]  /*21b80*/  LDL.LU R10, [R1+0x4f8] ;  /* 0x0004f800010a7983 */ /* 0x000f220000300800 */
[----:B------:R-:W4:Y:S01]  /*21b90*/  LDL.LU R11, [R1+0x4fc] ;  /* 0x0004fc00010b7983 */ /* 0x000f220000300800 */
[----:B0-----:R-:W2:Y:S02]  /*21ba0*/  LDL.LU R20, [R1+0x520] ;  /* 0x0005200001147983 */ /* 0x001ea40000300800 */
[----:B------:R-:W2:Y:S02]  /*21bb0*/  LDL.LU R21, [R1+0x524] ;  /* 0x0005240001157983 */ /* 0x000ea40000300800 */
[----:B-1----:R-:W2:Y:S01]  /*21bc0*/  LDL.LU R22, [R1+0x528] ;  /* 0x0005280001167983 */ /* 0x002ea20000300800 */
[----:B------:R-:W2:Y:S01]  /*21bd0*/  LDL.LU R23, [R1+0x52c] ;  /* 0x00052c0001177983 */ /* 0x000ea20000300800 */
[----:B------:R-:W-:-:S02]  /*21be0*/  IMAD.MOV.U32 R16, RZ, RZ, R2 ;  /* 0x000000ffff107224 */ /* 0x000fc400078e0002 */
[----:B------:R-:W-:Y:S02]  /*21bf0*/  IMAD.MOV.U32 R17, RZ, RZ, R29 ;  /* 0x000000ffff117224 */ /* 0x000fe400078e001d */
[----:B------:R-:W3:Y:S01]  /*21c00*/  LDL.LU R2, [R1+0x3614] ;  /* 0x0036140001027983 */ /* 0x000ee20000300800 */
[----:B------:R-:W3:Y:S02]  /*21c10*/  LDL.LU R29, [R1+0x3610] ;  /* 0x00361000011d7983 */ /* 0x000ee40000300800 */
[----:B------:R0:W-:Y:S02]  /*21c20*/  STL.64 [R1+0x35e8], R16 ;  /* 0x0035e81001007387 */ /* 0x0001e40000100a00 */
[----:B0-----:R-:W-:Y:S02]  /*21c30*/  IMAD.MOV.U32 R16, RZ, RZ, R28 ;  /* 0x000000ffff107224 */ /* 0x001fe400078e001c */
[----:B------:R-:W-:-:S05]  /*21c40*/  IMAD.MOV.U32 R17, RZ, RZ, R0 ;  /* 0x000000ffff117224 */ /* 0x000fca00078e0000 */
[----:B------:R-:W-:Y:S01]  /*21c50*/  STL.64 [R1+0x3600], R16 ;  /* 0x0036001001007387 */ /* 0x000fe20000100a00 */
[----:B------:R-:W3:Y:S02]  /*21c60*/  LDL.LU.64 R4, [R1+0x8b0] ;  /* 0x0008b00001047983 */ /* 0x000ee40000300a00 */
[----:B------:R-:W3:Y:S01]  /*21c70*/  LDL.LU.64 R6, [R1+0x8b8] ;  /* 0x0008b80001067983 */ /* 0x000ee20000300a00 */
[----:B--2---:R-:W-:Y:S01]  /*21c80*/  STL.64 [R1+0x35c8], R22 ;  /* 0x0035c81601007387 */ /* 0x004fe20000100a00 */
[----:B------:R-:W-:Y:S02]  /*21c90*/  STL.64 [R1+0x35c0], R20 ;  /* 0x0035c01401007387 */ /* 0x000fe40000100a00 */
[----:B------:R-:W2:Y:S02]  /*21ca0*/  LDL.LU R24, [R1+0x500] ;  /* 0x0005000001187983 */ /* 0x000ea40000300800 */
[----:B------:R-:W2:Y:S01]  /*21cb0*/  LDL.LU R25, [R1+0x504] ;  /* 0x0005040001197983 */ /* 0x000ea20000300800 */
[----:B------:R-:W2:Y:S01]  /*21cc0*/  LDL.LU R26, [R1+0x508] ;  /* 0x00050800011a7983 */ /* 0x000ea20000300800 */
[----:B------:R-:W2:Y:S03]  /*21cd0*/  LDL.LU R27, [R1+0x50c] ;  /* 0x00050c00011b7983 */ /* 0x000ea60000300800 */
[----:B--2---:R-:W-:Y:S01]  /*21ce0*/  STL.64 [R1+0x3590], R26 ;  /* 0x0035901a01007387 */ /* 0x004fe20000100a00 */
[----:B------:R0:W-:Y:S03]  /*21cf0*/  STL.64 [R1+0x3588], R24 ;  /* 0x0035881801007387 */ /* 0x0001e60000100a00 */
[----:B0-----:R-:W2:Y:S01]  /*21d00*/  LDL.LU R24, [R1+0x510] ;  /* 0x0005100001187983 */ /* 0x001ea20000300800 */
[----:B------:R-:W2:Y:S02]  /*21d10*/  LDL.LU R25, [R1+0x514] ;  /* 0x0005140001197983 */ /* 0x000ea40000300800 */
[----:B------:R-:W2:Y:S02]  /*21d20*/  LDL.LU R26, [R1+0x518] ;  /* 0x00051800011a7983 */ /* 0x000ea40000300800 */
[----:B------:R-:W2:Y:S01]  /*21d30*/  LDL.LU.64 R20, [R1+0x40] ;  /* 0x0000400001147983 */ /* 0x000ea20000300a00 */
[----:B------:R-:W2:Y:S04]  /*21d40*/  LDL.LU.64 R22, [R1+0x48] ;  /* 0x0000480001167983 */ /* 0x000ea80000300a00 */
[----:B--2---:R-:W-:Y:S01]  /*21d50*/  STL.64 [R1+0x35e0], R22 ;  /* 0x0035e01601007387 */ /* 0x004fe20000100a00 */
[----:B------:R0:W-:Y:S03]  /*21d60*/  STL.64 [R1+0x35d8], R20 ;  /* 0x0035d81401007387 */ /* 0x0001e60000100a00 */
[----:B0-----:R-:W2:Y:S01]  /*21d70*/  LDL.LU.64 R20, [R1+0x2c0] ;  /* 0x0002c00001147983 */ /* 0x001ea20000300a00 */
[----:B------:R-:W2:Y:S02]  /*21d80*/  LDL.LU.64 R22, [R1+0x2c8] ;  /* 0x0002c80001167983 */ /* 0x000ea40000300a00 */
[----:B---3--:R-:W-:-:S02]  /*21d90*/  IMAD.MOV.U32 R27, RZ, RZ, R29 ;  /* 0x000000ffff1b7224 */ /* 0x008fc400078e001d */
[----:B------:R-:W-:Y:S02]  /*21da0*/  IMAD.MOV.U32 R16, RZ, RZ, R19 ;  /* 0x000000ffff107224 */ /* 0x000fe400078e0013 */
[----:B------:R-:W-:-:S07]  /*21db0*/  IMAD.MOV.U32 R17, RZ, RZ, R18 ;  /* 0x000000ffff117224 */ /* 0x000fce00078e0012 */
[----:B------:R-:W-:Y:S01]  /*21dc0*/  HMMA.16816.F32 R16, R12, R16, R4 ;  /* 0x000000100c10723c */ /* 0x000fe20000001804 */
[----:B--2---:R-:W-:Y:S01]  /*21dd0*/  STL.64 [R1+0x35f8], R22 ;  /* 0x0035f81601007387 */ /* 0x004fe20000100a00 */
[----:B------:R0:W-:Y:S03]  /*21de0*/  STL.64 [R1+0x35f0], R20 ;  /* 0x0035f01401007387 */ /* 0x0001e60000100a00 */
[----:B0-----:R-:W2:Y:S01]  /*21df0*/  LDL.LU.64 R20, [R1+0x4c0] ;  /* 0x0004c00001147983 */ /* 0x001ea20000300a00 */
[----:B------:R-:W2:Y:S02]  /*21e00*/  LDL.LU.64 R22, [R1+0x4c8] ;  /* 0x0004c80001167983 */ /* 0x000ea40000300a00 */
[----:B------:R0:W-:Y:S02]  /*21e10*/  STL.64 [R1+0x35a8], R26 ;  /* 0x0035a81a01007387 */ /* 0x0001e40000100a00 */
[----:B------:R-:W-:Y:S01]  /*21e20*/  STL.64 [R1+0x35a0], R24 ;  /* 0x0035a01801007387 */ /* 0x000fe20000100a00 */
[----:B0-----:R-:W3:Y:S01]  /*21e30*/  LDL.64 R26, [R1+0x28] ;  /* 0x00002800011a7983 */ /* 0x001ee20000100a00 */
[----:B----4-:R0:W-:Y:S02]  /*21e40*/  STL.64 [R1+0x3578], R10 ;  /* 0x0035780a01007387 */ /* 0x0101e40000100a00 */
[----:B------:R-:W-:Y:S01]  /*21e50*/  STL.64 [R1+0x3570], R8 ;  /* 0x0035700801007387 */ /* 0x000fe20000100a00 */
[----:B0-----:R-:W4:Y:S09]  /*21e60*/  LDL.64 R10, [R1+0x8] ;  /* 0x00000800010a7983 */ /* 0x001f320000100a00 */
[----:B------:R-:W-:Y:S01]  /*21e70*/  IMAD.MOV.U32 R29, RZ, RZ, R17 ;  /* 0x000000ffff1d7224 */ /* 0x000fe200078e0011 */
[----:B----4-:R0:W-:Y:S04]  /*21e80*/  STL.64 [R1+0x3598], R10 ;  /* 0x0035980a01007387 */ /* 0x0101e80000100a00 */
[----:B0-----:R-:W4:Y:S01]  /*21e90*/  LDL.64 R10, [R1+0x18] ;  /* 0x00001800010a7983 */ /* 0x001f220000100a00 */
[----:B------:R-:W2:Y:S02]  /*21ea0*/  LDL.LU.64 R6, [R1+0x3608] ;  /* 0x0036080001067983 */ /* 0x000ea40000300a00 */
[----:B------:R0:W-:Y:S02]  /*21eb0*/  STL [R1+0x9d0], R16 ;  /* 0x0009d01001007387 */ /* 0x0001e40000100800 */
[----:B0-----:R-:W2:Y:S01]  /*21ec0*/  LDL.LU.64 R16, [R1+0x3600] ;  /* 0x0036000001107983 */ /* 0x001ea20000300a00 */
[----:B------:R-:W-:-:S02]  /*21ed0*/  IMAD.MOV.U32 R5, RZ, RZ, R18 ;  /* 0x000000ffff057224 */ /* 0x000fc400078e0012 */
[----:B------:R-:W-:-:S05]  /*21ee0*/  IMAD.MOV.U32 R4, RZ, RZ, R19 ;  /* 0x000000ffff047224 */ /* 0x000fca00078e0013 */
[----:B------:R-:W-:Y:S01]  /*21ef0*/  STL [R1+0x2d20], R4 ;  /* 0x002d200401007387 */ /* 0x000fe20000100800 */
[----:B------:R-:W-:Y:S02]  /*21f00*/  STL [R1+0x2d1c], R5 ;  /* 0x002d1c0501007387 */ /* 0x000fe40000100800 */
[----:B------:R-:W-:Y:S01]  /*21f10*/  STL [R1+0x2d18], R29 ;  /* 0x002d181d01007387 */ /* 0x000fe20000100800 */
[C---:B--2---:R-:W-:Y:S01]  /*21f20*/  HMMA.16816.F32 R16, R12.reuse, R16, R20 ;  /* 0x000000100c10723c */ /* 0x044fe20000001814 */
[----:B------:R-:W2:Y:S01]  /*21f30*/  LDL.LU.64 R22, [R1+0x35f8] ;  /* 0x0035f80001167983 */ /* 0x000ea20000300a00 */
[----:B------:R-:W2:Y:S11]  /*21f40*/  LDL.LU.64 R20, [R1+0x35f0] ;  /* 0x0035f00001147983 */ /* 0x000eb60000300a00 */
[----:B------:R-:W-:Y:S10]  /*21f50*/  @!UPT UIADD3 URZ, URZ, URZ, URZ ;  /* 0x0000003f3f3ff290 */ /* 0x000ff4000fffe03f */
        /* <DEDUP_REMOVED lines=11> */
[----:B------:R-:W3:Y:S01]  /*22010*/  LDL.LU.64 R22, [R1+0x35c8] ;  /* 0x0035c80001167983 */ /* 0x000ee20000300a00 */
[----:B------:R-:W3:Y:S02]  /*22020*/  LDL.LU.64 R20, [R1+0x35c0] ;  /* 0x0035c00001147983 */ /* 0x000ee40000300a00 */
[----:B-1----:R-:W3:Y:S02]  /*22030*/  LDL.LU.64 R18, [R1+0x35b8] ;  /* 0x0035b80001127983 */ /* 0x002ee40000300a00 */
[----:B------:R-:W3:Y:S11]  /*22040*/  LDL.LU.64 R16, [R1+0x35b0] ;  /* 0x0035b00001107983 */ /* 0x000ef60000300a00 */
[----:B------:R-:W-:Y:S05]  /*22050*/  @!UPT UIADD3 URZ, URZ, URZ, URZ ;  /* 0x0000003f3f3ff290 */ /* 0x000fea000fffe03f */
[----:B------:R0:W-:Y:S01]  /*22060*/  STL.64 [R1+0x8b0], R12 ;  /* 0x0008b00c01007387 */ /* 0x0001e20000100a00 */
[----:B------:R1:W-:Y:S03]  /*22070*/  STL.64 [R1+0x8b8], R14 ;  /* 0x0008b80e01007387 */ /* 0x0003e60000100a00 */
[----:B0-----:R-:W2:Y:S01]  /*22080*/  LDL.LU R12, [R1+0x4d0] ;  /* 0x0004d000010c7983 */ /* 0x001ea20000300800 */
[----:B------:R-:W2:Y:S02]  /*22090*/  LDL.LU R13, [R1+0x4d4] ;  /* 0x0004d400010d7983 */ /* 0x000ea40000300800 */
[----:B-1----:R-:W2:Y:S01]  /*220a0*/  LDL.LU R14, [R1+0x4d8] ;  /* 0x0004d800010e7983 */ /* 0x002ea20000300800 */
[----:B---3--:R-:W-:Y:S11]  /*220b0*/  HMMA.16816.F32 R20, R16, R26, R20 ;  /* 0x0000001a1014723c */ /* 0x008ff60000001814 */
[----:B------:R-:W-:Y:S11]  /*220c0*/  @!UPT UIADD3 URZ, URZ, URZ, URZ ;  /* 0x0000003f3f3ff290 */ /* 0x000ff6000fffe03f */
[----:B------:R-:W-:Y:S01]  /*220d0*/  @!UPT UIADD3 URZ, URZ, URZ, URZ ;  /* 0x0000003f3f3ff290 */ /* 0x000fe2000fffe03f */
[----:B------:R0:W-:Y:S01]  /*220e0*/  STL.64 [R1+0x520], R20 ;  /* 0x0005201401007387 */ /* 0x0001e20000100a00 */
[----:B------:R-:W-:Y:S02]  /*220f0*/  STL.64 [R1+0x528], R22 ;  /* 0x0005281601007387 */ /* 0x000fe40000100a00 */
[----:B0-----:R-:W-:Y:S02]  /*22100*/  IMAD.MOV.U32 R21, RZ, RZ, R26 ;  /* 0x000000ffff157224 */ /* 0x001fe400078e001a */
[----:B------:R-:W-:Y:S02]  /*22110*/  IMAD.MOV.U32 R20, RZ, RZ, R27 ;  /* 0x000000ffff147224 */ /* 0x000fe400078e001b */
[----:B------:R-:W3:Y:S01]  /*22120*/  LDL.LU.64 R26, [R1+0x35a8] ;  /* 0x0035a800011a7983 */ /* 0x000ee20000300a00 */
[----:B------:R-:W3:Y:S02]  /*22130*/  LDL.LU.64 R24, [R1+0x35a0] ;  /* 0x0035a00001187983 */ /* 0x000ee40000300a00 */
[----:B------:R4:W-:Y:S02]  /*22140*/  STL.64 [R1+0x34f8], R20 ;  /* 0x0034f81401007387 */ /* 0x0009e40000100a00 */
[----:B------:R-:W-:-:S02]  /*22150*/  IMAD.MOV.U32 R15, RZ, RZ, R2 ;  /* 0x000000ffff0f7224 */ /* 0x000fc400078e0002 */
[----:B----4-:R-:W-:Y:S02]  /*22160*/  IMAD.MOV.U32 R21, RZ, RZ, R10 ;  /* 0x000000ffff157224 */ /* 0x010fe400078e000a */
[----:B------:R-:W-:Y:S01]  /*22170*/  IMAD.MOV.U32 R20, RZ, RZ, R11 ;  /* 0x000000ffff147224 */ /* 0x000fe200078e000b */
[C---:B---3--:R-:W-:Y:S01]  /*22180*/  HMMA.16816.F32 R24, R16.reuse, R10, R24 ;  /* 0x0000000a1018723c */ /* 0x048fe20000001818 */
[----:B------:R-:W3:Y:S11]  /*22190*/  LDL.LU.64 R10, [R1+0x3598] ;  /* 0x00359800010a7983 */ /* 0x000ef60000300a00 */
[----:B------:R-:W-:Y:S11]  /*221a0*/  @!UPT UIADD3 URZ, URZ, URZ, URZ ;  /* 0x0000003f3f3ff290 */ /* 0x000ff6000fffe03f */
[----:B------:R-:W-:Y:S01]  /*221b0*/  STL.64 [R1+0x510], R24 ;  /* 0x0005101801007387 */ /* 0x000fe20000100a00 */
[----:B------:R0:W-:Y:S02]  /*221c0*/  STL [R1+0x518], R26 ;  /* 0x0005181a01007387 */ /* 0x0001e40000100800 */
[----:B------:R-:W-:Y:S02]  /*221d0*/  IMAD.MOV.U32 R2, RZ, RZ, R27 ;  /* 0x000000ffff027224 */ /* 0x000fe400078e001b */
[----:B0-----:R-:W3:Y:S01]  /*221e0*/  LDL.LU.64 R26, [R1+0x3590] ;  /* 0x00359000011a7983 */ /* 0x001ee20000300a00 */
[----:B------:R-:W3:Y:S02]  /*221f0*/  LDL.LU.64 R24, [R1+0x3588] ;  /* 0x0035880001187983 */ /* 0x000ee40000300a00 */
[----:B------:R-:W-:Y:S02]  /*22200*/  STL.64 [R1+0x3538], R20 ;  /* 0x0035381401007387 */ /* 0x000fe40000100a00 */
[----:B------:R-:W4:Y:S01]  /*22210*/  LDL.64 R22, [R1+0x158] ;  /* 0x0001580001167983 */ /* 0x000f220000100a00 */
[C---:B---3--:R-:W-:Y:S01]  /*22220*/  HMMA.16816.F32 R24, R16.reuse, R10, R24 ;  /* 0x0000000a1018723c */ /* 0x048fe20000001818 */
[----:B----4-:R0:W-:Y:S04]  /*22230*/  STL.64 [R1+0x3548], R22 ;  /* 0x0035481601007387 */ /* 0x0101e80000100a00 */
[----:B0-----:R-:W3:Y:S01]  /*22240*/  LDL.64 R22, [R1+0x38] ;  /* 0x0000380001167983 */ /* 0x001ee20000100a00 */
[----:B------:R-:W-:Y:S11]  /*22250*/  STL [R1+0x2c90], R2 ;  /* 0x002c900201007387 */ /* 0x000ff60000100800 */
[----:B------:R-:W-:Y:S06]  /*22260*/  @!UPT UIADD3 URZ, URZ, URZ, URZ ;  /* 0x0000003f3f3ff290 */ /* 0x000fec000fffe03f */
[----:B------:R0:W-:Y:S01]  /*22270*/  STL.64 [R1+0x500], R24 ;  /* 0x0005001801007387 */ /* 0x0001e20000100a00 */
[----:B------:R1:W-:Y:S02]  /*22280*/  STL.64 [R1+0x508], R26 ;  /* 0x0005081a01007387 */ /* 0x0003e40000100a00 */
[----:B0-----:R-:W-:Y:S01]  /*22290*/  IMAD.MOV.U32 R25, RZ, RZ, R10 ;  /* 0x000000ffff197224 */ /* 0x001fe200078e000a */
[----:B-1----:R-:W4:Y:S01]  /*222a0*/  LDL.LU.64 R26, [R1+0x3580] ;  /* 0x00358000011a7983 */ /* 0x002f220000300a00 */
[----:B------:R-:W-:Y:S02]  /*222b0*/  IMAD.MOV.U32 R24, RZ, RZ, R11 ;  /* 0x000000ffff187224 */ /* 0x000fe400078e000b */
[----:B------:R-:W4:Y:S02]  /*222c0*/  LDL.LU.64 R10, [R1+0x3578] ;  /* 0x00357800010a7983 */ /* 0x000f240000300a00 */
[----:B------:R-:W4:Y:S02]  /*222d0*/  LDL.LU.64 R8, [R1+0x3570] ;  /* 0x0035700001087983 */ /* 0x000f240000300a00 */
[C---:B----4-:R-:W-:Y:S11]  /*222e0*/  HMMA.16816.F32 R8, R16.reuse, R26, R8 ;  /* 0x0000001a1008723c */ /* 0x050ff60000001808 */
[----:B------:R-:W-:Y:S11]  /*222f0*/  @!UPT UIADD3 URZ, URZ, URZ, URZ ;  /* 0x0000003f3f3ff290 */ /* 0x000ff6000fffe03f */
[----:B------:R-:W-:Y:S01]  /*22300*/  @!UPT UIADD3 URZ, URZ, URZ, URZ ;  /* 0x0000003f3f3ff290 */ /* 0x000fe2000fffe03f */
[----:B------:R-:W-:Y:S01]  /*22310*/  STL.64 [R1+0x4f0], R8 ;  /* 0x0004f00801007387 */ /* 0x000fe20000100a00 */
[----:B------:R0:W-:Y:S03]  /*22320*/  STL.64 [R1+0x4f8], R10 ;  /* 0x0004f80a01007387 */ /* 0x0001e60000100a00 */
[----:B0-----:R-:W4:Y:S01]  /*22330*/  LDL.LU.64 R10, [R1+0x3568] ;  /* 0x00356800010a7983 */ /* 0x001f220000300a00 */
[----:B------:R-:W-:Y:S02]  /*22340*/  STL.64 [R1+0x3470], R26 ;  /* 0x0034701a01007387 */ /* 0x000fe40000100a00 */
[----:B------:R0:W-:Y:S02]  /*22350*/  STL.64 [R1+0x3518], R24 ;  /* 0x0035181801007387 */ /* 0x0001e40000100a00 */
[----:B0-----:R-:W-:Y:S02]  /*22360*/  IMAD.MOV.U32 R24, RZ, RZ, R6 ;  /* 0x000000ffff187224 */ /* 0x001fe400078e0006 */
[----:B------:R-:W-:Y:S01]  /*22370*/  IMAD.MOV.U32 R25, RZ, RZ, R7 ;  /* 0x000000ffff197224 */ /* 0x000fe200078e0007 */
[----:B------:R-:W2:Y:S01]  /*22380*/  LDL.LU R6, [R1+0x3564] ;  /* 0x0035640001067983 */ /* 0x000ea20000300800 */
[----:B------:R-:W2:Y:S02]  /*22390*/  LDL.LU R7, [R1+0x3560] ;  /* 0x0035600001077983 */ /* 0x000ea40000300800 */
[----:B------:R-:W4:Y:S02]  /*223a0*/  LDL.LU R26, [R1+0x4e8] ;  /* 0x0004e800011a7983 */ /* 0x000f240000300800 */
[----:B------:R-:W4:Y:S02]  /*223b0*/  LDL.LU R27, [R1+0x4ec] ;  /* 0x0004ec00011b7983 */ /* 0x000f240000300800 */
[C---:B----4-:R-:W-:Y:S11]  /*223c0*/  HMMA.16816.F32 R24, R16.reuse, R10, R24 ;  /* 0x0000000a1018723c */ /* 0x050ff60000001818 */
[----:B------:R-:W-:Y:S11]  /*223d0*/  @!UPT UIADD3 URZ, URZ, URZ, URZ ;  /* 0x0000003f3f3ff290 */ /* 0x000ff6000fffe03f */
[----:B------:R-:W-:Y:S01]  /*223e0*/  @!UPT UIADD3 URZ, URZ, URZ, URZ ;  /* 0x0000003f3f3ff290 */ /* 0x000fe2000fffe03f */
[----:B------:R-:W-:Y:S01]  /*223f0*/  STL.64 [R1+0x4e0], R24 ;  /* 0x0004e01801007387 */ /* 0x000fe20000100a00 */
[----:B------:R-:W-:Y:S02]  /*22400*/  STL [R1+0x4e8], R26 ;  /* 0x0004e81a01007387 */ /* 0x000fe40000100800 */
[----:B------:R2:W-:Y:S02]  /*22410*/  STL.64 [R1+0x3530], R10 ;  /* 0x0035300a01007387 */ /* 0x0005e40000100a00 */
[----:B--2---:R-:W-:Y:S01]  /*22420*/  HMMA.16816.F32 R8, R16, R6, R12 ;  /* 0x000000061008723c */ /* 0x004fe2000000180c */
[----:B------:R-:W-:Y:S01]  /*22430*/  IMAD.MOV.U32 R2, RZ, RZ, R27 ;  /* 0x000000ffff027224 */ /* 0x000fe200078e001b */
[----:B------:R-:W0:Y:S04]  /*22440*/  LDSM.16.MT88.4 R12, [R3+0x4100] ;  /* 0x00410000030c783b */ /* 0x000e280000004200 */
[----:B------:R-:W-:Y:S01]  /*22450*/  STL [R1+0x2ca0], R2 ;  /* 0x002ca00201007387 */ /* 0x000fe20000100800 */
[----:B------:R1:W-:Y:S02]  /*22460*/  STL.64 [R1+0x3540], R6 ;  /* 0x0035400601007387 */ /* 0x0003e40000100a00 */
[----:B------:R-:W2:Y:S11]  /*22470*/  LDL.LU R4, [R1+0x840] ;  /* 0x0008400001047983 */ /* 0x000eb60000300800 */
[----:B------:R-:W-:Y:S03]  /*22480*/  @!UPT UIADD3 URZ, URZ, URZ, URZ ;  /* 0x0000003f3f3ff290 */ /* 0x000fe6000fffe03f */
[----:B------:R-:W-:Y:S01]  /*22490*/  STL.64 [R1+0x4c0], R8 ;  /* 0x0004c00801007387 */ /* 0x000fe20000100a00 */
[----:B------:R-:W-:Y:S02]  /*224a0*/  STL.64 [R1+0x4c8], R10 ;  /* 0x0004c80a01007387 */ /* 0x000fe40000100a00 */
[----:B------:R-:W2:Y:S02]  /*224b0*/  LDL.LU R5, [R1+0x844] ;  /* 0x0008440001057983 */ /* 0x000ea40000300800 */
[----:B-1----:R-:W4:Y:S01]  /*224c0*/  LDL.LU R6, [R1+0x848] ;  /* 0x0008480001067983 */ /* 0x002f220000300800 */
[----:B------:R-:W4:Y:S04]  /*224d0*/  LDL.LU R7, [R1+0x84c] ;  /* 0x00084c0001077983 */ /* 0x000f280000300800 */
[----:B----4-:R-:W-:Y:S01]  /*224e0*/  STL.64 [R1+0x3558], R6 ;  /* 0x0035580601007387 */ /* 0x010fe20000100a00 */
[----:B--2---:R1:W-:Y:S03]  /*224f0*/  STL.64 [R1+0x3550], R4 ;  /* 0x0035500401007387 */ /* 0x0043e60000100a00 */
[----:B-1----:R-:W2:Y:S01]  /*22500*/  LDL.LU R4, [R1+0x850] ;  /* 0x0008500001047983 */ /* 0x002ea20000300800 */
[----:B------:R-:W2:Y:S02]  /*22510*/  LDL.LU R5, [R1+0x854] ;  /* 0x0008540001057983 */ /* 0x000ea40000300800 */
[----:B------:R-:W2:Y:S02]  /*22520*/  LDL.LU R6, [R1+0x858] ;  /* 0x0008580001067983 */ /* 0x000ea40000300800 */
[----:B------:R-:W2:Y:S01]  /*22530*/  LDL.LU R7, [R1+0x85c] ;  /* 0x00085c0001077983 */ /* 0x000ea20000300800 */
[----:B------:R-:W4:Y:S01]  /*22540*/  LDL.LU R24, [R1+0x820] ;  /* 0x0008200001187983 */ /* 0x000f220000300800 */
[----:B------:R-:W4:Y:S02]  /*22550*/  LDL.LU R25, [R1+0x824] ;  /* 0x0008240001197983 */ /* 0x000f240000300800 */
[----:B------:R-:W4:Y:S02]  /*22560*/  LDL.LU R26, [R1+0x828] ;  /* 0x00082800011a7983 */ /* 0x000f240000300800 */
[----:B------:R-:W4:Y:S01]  /*22570*/  LDL.LU R27, [R1+0x82c] ;  /* 0x00082c00011b7983 */ /* 0x000f220000300800 */
[----:B------:R-:W4:Y:S01]  /*22580*/  LDL.LU R8, [R1+0x830] ;  /* 0x0008300001087983 */ /* 0x000f220000300800 */
[----:B------:R-:W4:Y:S02]  /*22590*/  LDL.LU R9, [R1+0x834] ;  /* 0x0008340001097983 */ /* 0x000f240000300800 */
[----:B------:R-:W4:Y:S02]  /*225a0*/  LDL.LU R10, [R1+0x838] ;  /* 0x00083800010a7983 */ /* 0x000f240000300800 */
[----:B------:R-:W4:Y:S02]  /*225b0*/  LDL.LU R11, [R1+0x83c] ;  /* 0x00083c00010b7983 */ /* 0x000f240000300800 */
[----:B---3--:R-:W-:-:S02]  /*225c0*/  IMAD.MOV.U32 R2, RZ, RZ, R22 ;  /* 0x000000ffff027224 */ /* 0x008fc400078e0016 */
[----:B------:R-:W-:Y:S01]  /*225d0*/  IMAD.MOV.U32 R0, RZ, RZ, R23 ;  /* 0x000000ffff007224 */ /* 0x000fe200078e0017 */
[C---:B--2---:R-:W-:Y:S01]  /*225e0*/  HMMA.16816.F32 R4, R16.reuse, R22, R4 ;  /* 0x000000161004723c */ /* 0x044fe20000001804 */
[----:B----4-:R1:W-:Y:S01]  /*225f0*/  STL.64 [R1+0x3528], R26 ;  /* 0x0035281a01007387 */ /* 0x0103e20000100a00 */
[----:B------:R-:W-:Y:S03]  /*22600*/  STL.64 [R1+0x3520], R24 ;  /* 0x0035201801007387 */ /* 0x000fe60000100a00 */
[----:B-1----:R-:W2:Y:S01]  /*22610*/  LDL.64 R26, [R1+0x148] ;  /* 0x00014800011a7983 */ /* 0x002ea20000100a00 */
[----:B------:R-:W-:Y:S02]  /*22620*/  STL [R1+0x3440], R3 ;  /* 0x0034400301007387 */ /* 0x000fe40000100800 */
[----:B0-----:R0:W-:Y:S02]  /*22630*/  STL.64 [R1+0x3360], R14 ;  /* 0x0033600e01007387 */ /* 0x0011e40000100a00 */
[----:B------:R-:W-:Y:S01]  /*22640*/  STL.64 [R1+0x3358], R12 ;  /* 0x0033580c01007387 */ /* 0x000fe20000100a00 */
[----:B0-----:R-:W3:Y:S11]  /*22650*/  LDL.64 R14, [R1+0xd8] ;  /* 0x0000d800010e7983 */ /* 0x001ef60000100a00 */
[----:B------:R-:W-:Y:S01]  /*22660*/  @!UPT UIADD3 URZ, URZ, URZ, URZ ;  /* 0x0000003f3f3ff290 */ /* 0x000fe2000fffe03f */
[----:B------:R-:W-:Y:S02]  /*22670*/  STL.64 [R1+0x9a0], R4 ;  /* 0x0009a00401007387 */ /* 0x000fe40000100a00 */
[----:B------:R0:W-:Y:S02]  /*22680*/  STL.64 [R1+0x9a8], R6 ;  /* 0x0009a80601007387 */ /* 0x0001e40000100a00 */
[----:B0-----:R-:W4:Y:S01]  /*22690*/  LDL.LU.64 R6, [R1+0x3558] ;  /* 0x0035580001067983 */ /* 0x001f220000300a00 */
[----:B------:R-:W4:Y:S02]  /*226a0*/  LDL.LU.64 R4, [R1+0x3550] ;  /* 0x0035500001047983 */ /* 0x000f240000300a00 */
[----:B------:R-:W4:Y:S02]  /*226b0*/  LDL.LU.64 R22, [R1+0x3548] ;  /* 0x0035480001167983 */ /* 0x000f240000300a00 */
[----:B------:R-:W-:Y:S01]  /*226c0*/  STL [R1+0x3448], R0 ;  /* 0x0034480001007387 */ /* 0x000fe20000100800 */
[----:B------:R-:W-:Y:S01]  /*226d0*/  STL [R1+0x3444], R2 ;  /* 0x0034440201007387 */ /* 0x000fe20000100800 */
[C---:B----4-:R-:W-:Y:S11]  /*226e0*/  HMMA.16816.F32 R4, R16.reuse, R22, R4 ;  /* 0x000000161004723c */ /* 0x050ff60000001804 */
[----:B------:R-:W-:Y:S11]  /*226f0*/  @!UPT UIADD3 URZ, URZ, URZ, URZ ;  /* 0x0000003f3f3ff290 */ /* 0x000ff6000fffe03f */
[----:B------:R-:W-:Y:S01]  /*22700*/  @!UPT UIADD3 URZ, URZ, URZ, URZ ;  /* 0x0000003f3f3ff290 */ /* 0x000fe2000fffe03f */
[----:B------:R0:W-:Y:S01]  /*22710*/  STL.64 [R1+0x990], R4 ;  /* 0x0009900401007387 */ /* 0x0001e20000100a00 */
[----:B------:R1:W-:Y:S02]  /*22720*/  STL.64 [R1+0x998], R6 ;  /* 0x0009980601007387 */ /* 0x0003e40000100a00 */
[----:B0-----:R-:W-:Y:S01]  /*22730*/  IMAD.MOV.U32 R5, RZ, RZ, R22 ;  /* 0x000000ffff057224 */ /* 0x001fe200078e0016 */
[----:B-1----:R-:W4:Y:S01]  /*22740*/  LDL.LU.64 R6, [R1+0x3540] ;  /* 0x0035400001067983 */ /* 0x002f220000300a00 */
[----:B------:R-:W-:Y:S02]  /*22750*/  IMAD.MOV.U32 R4, RZ, RZ, R23 ;  /* 0x000000ffff047224 */ /* 0x000fe400078e0017 */
[----:B------:R-:W3:Y:S02]  /*22760*/  LDL.LU.64 R20, [R1+0x3538] ;  /* 0x0035380001147983 */ /* 0x000ee40000300a00 */
[----:B------:R-:W3:Y:S01]  /*22770*/  LDL.64 R22, [R1+0x118] ;  /* 0x0001180001167983 */ /* 0x000ee20000100a00 */
[----:B--2---:R-:W-:Y:S01]  /*22780*/  HMMA.16816.F32 R8, R16, R26, R8 ;  /* 0x0000001a1008723c */ /* 0x004fe20000001808 */
[----:B---3--:R-:W-:Y:S01]  /*22790*/  STL.64 [R1+0x3510], R22 ;  /* 0x0035101601007387 */ /* 0x008fe20000100a00 */
[----:B------:R0:W-:Y:S03]  /*227a0*/  STL.64 [R1+0x3508], R20 ;  /* 0x0035081401007387 */ /* 0x0001e60000100a00 */
[----:B0-----:R-:W2:Y:S01]  /*227b0*/  LDL.LU R20, [R1+0x810] ;  /* 0x0008100001147983 */ /* 0x001ea20000300800 */
[----:B------:R-:W2:Y:S02]  /*227c0*/  LDL.LU R21, [R1+0x814] ;  /* 0x0008140001157983 */ /* 0x000ea40000300800 */
[----:B------:R-:W2:Y:S02]  /*227d0*/  LDL.LU R22, [R1+0x818] ;  /* 0x0008180001167983 */ /* 0x000ea40000300800 */
[----:B------:R-:W2:Y:S01]  /*227e0*/  LDL.LU R23, [R1+0x81c] ;  /* 0x00081c0001177983 */ /* 0x000ea20000300800 */
[----:B------:R0:W-:Y:S01]  /*227f0*/  STL [R1+0x3450], R4 ;  /* 0x0034500401007387 */ /* 0x0001e20000100800 */
[----:B------:R1:W-:Y:S02]  /*22800*/  STL [R1+0x344c], R5 ;  /* 0x00344c0501007387 */ /* 0x0003e40000100800 */
[----:B----4-:R3:W-:Y:S01]  /*22810*/  STL.64 [R1+0x3500], R6 ;  /* 0x0035000601007387 */ /* 0x0107e20000100a00 */
[----:B0-----:R-:W4:Y:S01]  /*22820*/  LDL.LU R4, [R1+0x800] ;  /* 0x0008000001047983 */ /* 0x001f220000300800 */
[----:B-1----:R-:W4:Y:S03]  /*22830*/  LDL.LU R5, [R1+0x804] ;  /* 0x0008040001057983 */ /* 0x002f260000300800 */
[----:B---3--:R-:W4:Y:S01]  /*22840*/  LDL.LU R6, [R1+0x808] ;  /* 0x0008080001067983 */ /* 0x008f220000300800 */
[----:B------:R-:W4:Y:S03]  /*22850*/  LDL.LU R7, [R1+0x80c] ;  /* 0x00080c0001077983 */ /* 0x000f260000300800 */
[----:B------:R-:W-:Y:S02]  /*22860*/  STL.64 [R1+0x980], R8 ;  /* 0x0009800801007387 */ /* 0x000fe40000100a00 */
[----:B------:R0:W-:Y:S02]  /*22870*/  STL.64 [R1+0x988], R10 ;  /* 0x0009880a01007387 */ /* 0x0001e40000100a00 */
[----:B0-----:R-:W3:Y:S01]  /*22880*/  LDL.LU.64 R10, [R1+0x3530] ;  /* 0x00353000010a7983 */ /* 0x001ee20000300a00 */
[----:B------:R-:W-:-:S02]  /*22890*/  IMAD.MOV.U32 R8, RZ, RZ, R27 ;  /* 0x000000ffff087224 */ /* 0x000fc400078e001b */
[----:B------:R-:W-:Y:S02]  /*228a0*/  IMAD.MOV.U32 R9, RZ, RZ, R26 ;  /* 0x000000ffff097224 */ /* 0x000fe400078e001a */
[----:B------:R-:W2:Y:S01]  /*228b0*/  LDL.LU.64 R26, [R1+0x3528] ;  /* 0x00352800011a7983 */ /* 0x000ea20000300a00 */
[----:B------:R-:W2:Y:S02]  /*228c0*/  LDL.LU.64 R24, [R1+0x3520] ;  /* 0x0035200001187983 */ /* 0x000ea40000300a00 */
[----:B------:R-:W-:Y:S02]  /*228d0*/  STL [R1+0x3458], R8 ;  /* 0x0034580801007387 */ /* 0x000fe40000100800 */
[----:B------:R-:W-:Y:S01]  /*228e0*/  STL [R1+0x3454], R9 ;  /* 0x0034540901007387 */ /* 0x000fe20000100800 */
[----:B---3--:R0:W-:Y:S04]  /*228f0*/  STL.64 [R1+0x34f0], R10 ;  /* 0x0034f00a01007387 */ /* 0x0081e80000100a00 */
[----:B0-----:R-:W2:Y:S02]  /*22900*/  LDL.64 R10, [R1+0x138] ;  /* 0x00013800010a7983 */ /* 0x001ea40000100a00 */
[----:B--2---:R-:W-:Y:S11]  /*22910*/  HMMA.16816.F32 R24, R16, R10, R24 ;  /* 0x0000000a1018723c */ /* 0x004ff60000001818 */
[----:B------:R-:W-:Y:S11]  /*22920*/  @!UPT UIADD3 URZ, URZ, URZ, URZ ;  /* 0x0000003f3f3ff290 */ /* 0x000ff6000fffe03f */
[----:B------:R-:W-:Y:S01]  /*22930*/  @!UPT UIADD3 URZ, URZ, URZ, URZ ;  /* 0x0000003f3f3ff290 */ /* 0x000fe2000fffe03f */
[----:B------:R0:W-:Y:S01]  /*22940*/  STL.64 [R1+0x970], R24 ;  /* 0x0009701801007387 */ /* 0x0001e20000100a00 */
[----:B------:R1:W-:Y:S03]  /*22950*/  STL.64 [R1+0x978], R26 ;  /* 0x0009781a01007387 */ /* 0x0003e60000100a00 */
[----:B0-----:R-:W1:Y:S01]  /*22960*/  LDL.LU.64 R24, [R1+0x3518] ;  /* 0x0035180001187983 */ /* 0x001e620000300a00 */
[----:B------:R-:W2:Y:S02]  /*22970*/  LDL.LU R8, [R1+0x7e0] ;  /* 0x0007e00001087983 */ /* 0x000ea40000300800 */
[----:B------:R-:W-:Y:S02]  /*22980*/  IMAD.MOV.U32 R13, RZ, RZ, R10 ;  /* 0x000000ffff0d7224 */ /* 0x000fe400078e000a */
[----:B------:R-:W2:Y:S02]  /*22990*/  LDL.LU R9, [R1+0x7e4] ;  /* 0x0007e40001097983 */ /* 0x000ea40000300800 */
[----:B------:R-:W-:Y:S01]  /*229a0*/  IMAD.MOV.U32 R12, RZ, RZ, R11 ;  /* 0x000000ffff0c7224 */ /* 0x000fe200078e000b */
[----:B------:R-:W2:Y:S01]  /*229b0*/  LDL.LU R10, [R1+0x7e8] ;  /* 0x0007e800010a7983 */ /* 0x000ea20000300800 */
[----:B------:R-:W2:Y:S02]  /*229c0*/  LDL.LU R11, [R1+0x7ec] ;  /* 0x0007ec00010b7983 */ /* 0x000ea40000300800 */
[----:B-1----:R-:W-:-:S02]  /*229d0*/  IMAD.MOV.U32 R26, RZ, RZ, R25 ;  /* 0x000000ffff1a7224 */ /* 0x002fc400078e0019 */
[----:B------:R-:W-:-:S05]  /*229e0*/  IMAD.MOV.U32 R27, RZ, RZ, R24 ;  /* 0x000000ffff1b7224 */ /* 0x000fca00078e0018 */
[----:B------:R0:W-:Y:S04]  /*229f0*/  STL.64 [R1+0x3488], R26 ;  /* 0x0034881a01007387 */ /* 0x0001e80000100a00 */
[----:B0-----:R-:W3:Y:S01]  /*22a00*/  LDL.64 R26, [R1+0x128] ;  /* 0x00012800011a7983 */ /* 0x001ee20000100a00 */
[----:B------:R-:W-:Y:S02]  /*22a10*/  STL [R1+0x345c], R13 ;  /* 0x00345c0d01007387 */ /* 0x000fe40000100800 */
[----:B------:R0:W-:Y:S02]  /*22a20*/  STL.64 [R1+0x34d8], R14 ;  /* 0x0034d80e01007387 */ /* 0x0001e40000100a00 */
[----:B------:R-:W-:Y:S01]  /*22a30*/  STL [R1+0x34d0], R12 ;  /* 0x0034d00c01007387 */ /* 0x000fe20000100800 */
[----:B0-----:R-:W2:Y:S01]  /*22a40*/  LDL.64 R14, [R1+0x108] ;  /* 0x00010800010e7983 */ /* 0x001ea20000100a00 */
[----:B---3--:R-:W-:Y:S11]  /*22a50*/  HMMA.16816.F32 R20, R16, R26, R20 ;  /* 0x0000001a1014723c */ /* 0x008ff60000001814 */
[----:B------:R-:W-:Y:S11]  /*22a60*/  @!UPT UIADD3 URZ, URZ, URZ, URZ ;  /* 0x0000003f3f3ff290 */ /* 0x000ff6000fffe03f */
[----:B------:R-:W-:Y:S01]  /*22a70*/  @!UPT UIADD3 URZ, URZ, URZ, URZ ;  /* 0x0000003f3f3ff290 */ /* 0x000fe2000fffe03f */
[----:B------:R-:W-:Y:S01]  /*22a80*/  STL.64 [R1+0x960], R20 ;  /* 0x0009601401007387 */ /* 0x000fe20000100a00 */
[----:B------:R0:W-:Y:S03]  /*22a90*/  STL.64 [R1+0x968], R22 ;  /* 0x0009681601007387 */ /* 0x0001e60000100a00 */
[----:B0-----:R-:W4:Y:S01]  /*22aa0*/  LDL.LU.64 R22, [R1+0x3510] ;  /* 0x0035100001167983 */ /* 0x001f220000300a00 */
[----:B------:R-:W3:Y:S02]  /*22ab0*/  LDL.LU.64 R20, [R1+0x3508] ;  /* 0x0035080001147983 */ /* 0x000ee40000300a00 */
[----:B------:R-:W-:Y:S02]  /*22ac0*/  IMAD.MOV.U32 R29, RZ, RZ, R26 ;  /* 0x000000ffff1d7224 */ /* 0x000fe400078e001a */
[----:B------:R-:W-:Y:S02]  /*22ad0*/  IMAD.MOV.U32 R28, RZ, RZ, R27 ;  /* 0x000000ffff1c7224 */ /* 0x000fe400078e001b */
[----:B---3--:R-:W-:-:S02]  /*22ae0*/  IMAD.MOV.U32 R26, RZ, RZ, R21 ;  /* 0x000000ffff1a7224 */ /* 0x008fc400078e0015 */
[----:B------:R-:W-:Y:S01]  /*22af0*/  IMAD.MOV.U32 R27, RZ, RZ, R20 ;  /* 0x000000ffff1b7224 */ /* 0x000fe200078e0014 */
[C---:B----4-:R-:W-:Y:S04]  /*22b00*/  HMMA.16816.F32 R4, R16.reuse, R22, R4 ;  /* 0x000000161004723c */ /* 0x050fe80000001804 */
[----:B------:R0:W-:Y:S01]  /*22b10*/  STL.64 [R1+0x34a0], R26 ;  /* 0x0034a01a01007387 */ /* 0x0001e20000100a00 */
[----:B------:R-:W3:Y:S02]  /*22b20*/  LDL.LU R24, [R1+0x7f0] ;  /* 0x0007f00001187983 */ /* 0x000ee40000300800 */
[----:B------:R-:W3:Y:S01]  /*22b30*/  LDL.LU R25, [R1+0x7f4] ;  /* 0x0007f40001197983 */ /* 0x000ee20000300800 */
[----:B0-----:R-:W3:Y:S01]  /*22b40*/  LDL.LU R26, [R1+0x7f8] ;  /* 0x0007f800011a7983 */ /* 0x001ee20000300800 */
[----:B------:R-:W3:Y:S11]  /*22b50*/  LDL.LU R27, [R1+0x7fc] ;  /* 0x0007fc00011b7983 */ /* 0x000ef60000300800 */
[----:B------:R-:W-:Y:S03]  /*22b60*/  @!UPT UIADD3 URZ, URZ, URZ, URZ ;  /* 0x0000003f3f3ff290 */ /* 0x000fe6000fffe03f */
[----:B------:R-:W-:Y:S01]  /*22b70*/  STL.64 [R1+0x950], R4 ;  /* 0x0009500401007387 */ /* 0x000fe20000100a00 */
[----:B------:R0:W-:Y:S03]  /*22b80*/  STL.64 [R1+0x958], R6 ;  /* 0x0009580601007387 */ /* 0x0001e60000100a00 */
[----:B0-----:R-:W4:Y:S01]  /*22b90*/  LDL.LU.64 R6, [R1+0x3500] ;  /* 0x0035000001067983 */ /* 0x001f220000300a00 */
[----:B--2---:R-:W-:Y:S02]  /*22ba0*/  IMAD.MOV.U32 R5, RZ, RZ, R14 ;  /* 0x000000ffff057224 */ /* 0x004fe400078e000e */
[----:B------:R-:W2:Y:S01]  /*22bb0*/  LDL.LU.64 R20, [R1+0x34f8] ;  /* 0x0034f80001147983 */ /* 0x000ea20000300a00 */
[----:B---3--:R-:W-:Y:S11]  /*22bc0*/  HMMA.16816.F32 R24, R16, R14, R24 ;  /* 0x0000000e1018723c */ /* 0x008ff60000001818 */
[----:B------:R-:W-:Y:S11]  /*22bd0*/  @!UPT UIADD3 URZ, URZ, URZ, URZ ;  /* 0x0000003f3f3ff290 */ /* 0x000ff6000fffe03f */
[----:B------:R-:W-:Y:S01]  /*22be0*/  @!UPT UIADD3 URZ, URZ, URZ, URZ ;  /* 0x0000003f3f3ff290 */ /* 0x000fe2000fffe03f */
[----:B------:R-:W-:Y:S01]  /*22bf0*/  STL.64 [R1+0x850], R24 ;  /* 0x0008501801007387 */ /* 0x000fe20000100a00 */
[----:B------:R-:W-:Y:S02]  /*22c00*/  STL.64 [R1+0x858], R26 ;  /* 0x0008581a01007387 */ /* 0x000fe40000100a00 */
[----:B----4-:R0:W-:Y:S02]  /*22c10*/  STL.64 [R1+0x34e8], R6 ;  /* 0x0034e80601007387 */ /* 0x0101e40000100a00 */
[----:B------:R-:W-:Y:S01]  /*22c20*/  STL [R1+0x34e0], R5 ;  /* 0x0034e00501007387 */ /* 0x000fe20000100800 */
[----:B0-----:R-:W3:Y:S01]  /*22c30*/  LDL.64 R6, [R1+0xf8] ;  /* 0x0000f80001067983 */ /* 0x001ee20000100a00 */
[----:B--2---:R-:W-:Y:S02]  /*22c40*/  IMAD.MOV.U32 R26, RZ, RZ, R21 ;  /* 0x000000ffff1a7224 */ /* 0x004fe400078e0015 */
[----:B------:R-:W-:Y:S02]  /*22c50*/  IMAD.MOV.U32 R27, RZ, RZ, R20 ;  /* 0x000000ffff1b7224 */ /* 0x000fe400078e0014 */
[----:B------:R-:W2:Y:S01]  /*22c60*/  LDL.LU R12, [R1+0x7d0] ;  /* 0x0007d000010c7983 */ /* 0x000ea20000300800 */
[----:B------:R-:W2:Y:S01]  /*22c70*/  LDL.LU R13, [R1+0x7d4] ;  /* 0x0007d400010d7983 */ /* 0x000ea20000300800 */
[----:B------:R-:W-:-:S02]  /*22c80*/  IMAD.MOV.U32 R0, RZ, RZ, R15 ;  /* 0x000000ffff007224 */ /* 0x000fc400078e000f */
[----:B------:R-:W2:Y:S02]  /*22c90*/  LDL.LU R14, [R1+0x7d8] ;  /* 0x0007d800010e7983 */ /* 0x000ea40000300800 */
[----:B------:R-:W2:Y:S01]  /*22ca0*/  LDL.LU R15, [R1+0x7dc] ;  /* 0x0007dc00010f7983 */ /* 0x000ea20000300800 */
[----:B------:R0:W-:Y:S01]  /*22cb0*/  STL.64 [R1+0x34c8], R26 ;  /* 0x0034c81a01007387 */ /* 0x0001e20000100a00 */
[----:B------:R-:W-:Y:S02]  /*22cc0*/  IMAD.MOV.U32 R2, RZ, RZ, R22 ;  /* 0x000000ffff027224 */ /* 0x000fe400078e0016 */
[----:B------:R-:W-:Y:S01]  /*22cd0*/  IMAD.MOV.U32 R3, RZ, RZ, R23 ;  /* 0x000000ffff037224 */ /* 0x000fe200078e0017 */
[----:B0-----:R-:W2:Y:S01]  /*22ce0*/  LDL.64 R26, [R1+0xe8] ;  /* 0x0000e800011a7983 */ /* 0x001ea20000100a00 */
[----:B------:R-:W4:Y:S02]  /*22cf0*/  LDL.LU R20, [R1+0x4b0] ;  /* 0x0004b00001147983 */ /* 0x000f240000300800 */
[----:B------:R-:W4:Y:S02]  /*22d00*/  LDL.LU R21, [R1+0x4b4] ;  /* 0x0004b40001157983 */ /* 0x000f240000300800 */
[----:B------:R-:W4:Y:S01]  /*22d10*/  LDL.LU R22, [R1+0x4b8] ;  /* 0x0004b80001167983 */ /* 0x000f220000300800 */
[----:B------:R-:W4:Y:S01]  /*22d20*/  LDL.LU R23, [R1+0x4bc] ;  /* 0x0004bc0001177983 */ /* 0x000f220000300800 */
[C---:B---3--:R-:W-:Y:S01]  /*22d30*/  HMMA.16816.F32 R8, R16.reuse, R6, R8 ;  /* 0x000000061008723c */ /* 0x048fe20000001808 */
[----:B------:R-:W-:Y:S11]  /*22d40*/  IMAD.MOV.U32 R4, RZ, RZ, R7 ;  /* 0x000000ffff047224 */ /* 0x000ff600078e0007 */
[----:B------:R-:W-:Y:S11]  /*22d50*/  @!UPT UIADD3 URZ, URZ, URZ, URZ ;  /* 0x0000003f3f3ff290 */ /* 0x000ff6000fffe03f */
[----:B------:R0:W-:Y:S01]  /*22d60*/  STL.64 [R1+0x840], R8 ;  /* 0x0008400801007387 */ /* 0x0001e20000100a00 */
[----:B------:R1:W-:Y:S02]  /*22d70*/  STL.64 [R1+0x848], R10 ;  /* 0x0008480a01007387 */ /* 0x0003e40000100a00 */
[----:B0-----:R-:W-:Y:S01]  /*22d80*/  IMAD.MOV.U32 R9, RZ, RZ, R6 ;  /* 0x000000ffff097224 */ /* 0x001fe200078e0006 */
[----:B-1----:R-:W3:Y:S01]  /*22d90*/  LDL.LU.64 R10, [R1+0x34f0] ;  /* 0x0034f000010a7983 */ /* 0x002ee20000300a00 */
[----:B------:R-:W2:Y:S02]  /*22da0*/  LDL.LU.64 R6, [R1+0x34e8] ;  /* 0x0034e80001067983 */ /* 0x000ea40000300a00 */
[----:B------:R-:W3:Y:S01]  /*22db0*/  LDL.LU R5, [R1+0x34e0] ;  /* 0x0034e00001057983 */ /* 0x000ee20000300800 */
[----:B--2---:R-:W-:Y:S01]  /*22dc0*/  STL.64 [R1+0x3468], R6 ;  /* 0x0034680601007387 */ /* 0x004fe20000100a00 */
[----:B---3--:R0:W-:Y:S03]  /*22dd0*/  STL.64 [R1+0x3460], R4 ;  /* 0x0034600401007387 */ /* 0x0081e60000100a00 */
[----:B0-----:R-:W2:Y:S01]  /*22de0*/  LDL.LU R4, [R1+0x470] ;  /* 0x0004700001047983 */ /* 0x001ea20000300800 */
[----:B------:R-:W2:Y:S02]  /*22df0*/  LDL.LU R5, [R1+0x474] ;  /* 0x0004740001057983 */ /* 0x000ea40000300800 */
[----:B------:R-:W3:Y:S02]  /*22e00*/  LDL.LU R6, [R1+0x478] ;  /* 0x0004780001067983 */ /* 0x000ee40000300800 */
[----:B------:R-:W3:Y:S02]  /*22e10*/  LDL.LU R7, [R1+0x47c] ;  /* 0x00047c0001077983 */ /* 0x000ee40000300800 */
[----:B---3--:R-:W-:Y:S01]  /*22e20*/  STL.64 [R1+0x3480], R6 ;  /* 0x0034800601007387 */ /* 0x008fe20000100a00 */
[----:B--2---:R0:W-:Y:S03]  /*22e30*/  STL.64 [R1+0x3478], R4 ;  /* 0x0034780401007387 */ /* 0x0041e60000100a00 */
[----:B0-----:R-:W2:Y:S01]  /*22e40*/  LDL.LU R4, [R1+0x480] ;  /* 0x0004800001047983 */ /* 0x001ea20000300800 */
[----:B------:R-:W2:Y:S02]  /*22e50*/  LDL.LU R5, [R1+0x484] ;  /* 0x0004840001057983 */ /* 0x000ea40000300800 */
[----:B------:R-:W3:Y:S02]  /*22e60*/  LDL.LU R6, [R1+0x488] ;  /* 0x0004880001067983 */ /* 0x000ee40000300800 */
[----:B------:R-:W3:Y:S01]  /*22e70*/  LDL.LU R7, [R1+0x48c] ;  /* 0x00048c0001077983 */ /* 0x000ee20000300800 */
[----:B------:R-:W-:Y:S01]  /*22e80*/  HMMA.16816.F32 R12, R16, R26, R12 ;  /* 0x0000001a100c723c */ /* 0x000fe2000000180c */
[----:B---3--:R-:W-:Y:S01]  /*22e90*/  STL.64 [R1+0x3498], R6 ;  /* 0x0034980601007387 */ /* 0x008fe20000100a00 */
[----:B--2---:R0:W-:Y:S03]  /*22ea0*/  STL.64 [R1+0x3490], R4 ;  /* 0x0034900401007387 */ /* 0x0041e60000100a00 */
        /* <DEDUP_REMOVED lines=8> */
[----:B------:R-:W2:Y:S02]  /*22f30*/  LDL.LU R6, [R1+0x4a8] ;  /* 0x0004a80001067983 */ /* 0x000ea40000300800 */
[----:B------:R-:W2:Y:S02]  /*22f40*/  LDL.LU R7, [R1+0x4ac] ;  /* 0x0004ac0001077983 */ /* 0x000ea40000300800 */
[----:B------:R-:W-:Y:S01]  /*22f50*/  STL.64 [R1+0x4d0], R12 ;  /* 0x0004d00c01007387 */ /* 0x000fe20000100a00 */
[----:B------:R0:W-:Y:S03]  /*22f60*/  STL.64 [R1+0x4d8], R14 ;  /* 0x0004d80e01007387 */ /* 0x0001e60000100a00 */
[----:B0-----:R-:W4:Y:S01]  /*22f70*/  LDL.LU.64 R14, [R1+0x34d8] ;  /* 0x0034d800010e7983 */ /* 0x001f220000300a00 */
[----:B------:R-:W3:Y:S02]  /*22f80*/  LDL.LU R12, [R1+0x34d0] ;  /* 0x0034d000010c7983 */ /* 0x000ee40000300800 */
[----:B------:R-:W-:-:S02]  /*22f90*/  IMAD.MOV.U32 R13, RZ, RZ, R26 ;  /* 0x000000ffff0d7224 */ /* 0x000fc400078e001a */
[----:B------:R-:W-:Y:S02]  /*22fa0*/  IMAD.MOV.U32 R8, RZ, RZ, R27 ;  /* 0x000000ffff087224 */ /* 0x000fe400078e001b */
[----:B------:R-:W2:Y:S01]  /*22fb0*/  LDL.LU.64 R26, [R1+0x34c8] ;  /* 0x0034c800011a7983 */ /* 0x000ea20000300a00 */
[----:B----4-:R-:W-:Y:S03]  /*22fc0*/  HMMA.16816.F32 R16, R16, R14, R20 ;  /* 0x0000000e1010723c */ /* 0x010fe60000001814 */
[----:B------:R-:W2:Y:S01]  /*22fd0*/  LDL.LU.64 R22, [R1+0x34c0] ;  /* 0x0034c00001167983 */ /* 0x000ea20000300a00 */
[----:B------:R-:W2:Y:S11]  /*22fe0*/  LDL.LU.64 R20, [R1+0x34b8] ;  /* 0x0034b80001147983 */ /* 0x000eb60000300a00 */
[----:B------:R-:W-:Y:S08]  /*22ff0*/  @!UPT UIADD3 URZ, URZ, URZ, URZ ;  /* 0x0000003f3f3ff290 */ /* 0x000ff0000fffe03f */
[----:B------:R0:W-:Y:S01]  /*23000*/  STL.64 [R1+0x4b0], R16 ;  /* 0x0004b01001007387 */ /* 0x0001e20000100a00 */
[----:B------:R1:W-:Y:S03]  /*23010*/  STL.64 [R1+0x4b8], R18 ;  /* 0x0004b81201007387 */ /* 0x0003e60000100a00 */
[----:B0-----:R-:W4:Y:S01]  /*23020*/  LDL.LU R16, [R1+0x450] ;  /* 0x0004500001107983 */ /* 0x001f220000300800 */
[----:B------:R-:W4:Y:S02]  /*23030*/  LDL.LU R17, [R1+0x454] ;  /* 0x0004540001117983 */ /* 0x000f240000300800 */
[----:B-1----:R-:W4:Y:S02]  /*23040*/  LDL.LU R18, [R1+0x458] ;  /* 0x0004580001127983 */ /* 0x002f240000300800 */
[----:B------:R-:W4:Y:S01]  /*23050*/  LDL.LU R19, [R1+0x45c] ;  /* 0x00045c0001137983 */ /* 0x000f220000300800 */
[----:B------:R-:W-:Y:S01]  /*23060*/  STL.64 [R1+0x3378], R14 ;  /* 0x0033780e01007387 */ /* 0x000fe20000100a00 */
[C---:B--2---:R-:W-:Y:S03]  /*23070*/  HMMA.16816.F32 R24, R20.reuse, R26, R4 ;  /* 0x0000001a1418723c */ /* 0x044fe60000001804 */
[----:B------:R-:W2:Y:S01]  /*23080*/  LDL.LU.64 R6, [R1+0x34b0] ;  /* 0x0034b00001067983 */ /* 0x000ea20000300a00 */
[----:B------:R-:W2:Y:S11]  /*23090*/  LDL.LU.64 R4, [R1+0x34a8] ;  /* 0x0034a80001047983 */ /* 0x000eb60000300a00 */
[----:B------:R-:W-:Y:S08]  /*230a0*/  @!UPT UIADD3 URZ, URZ, URZ, URZ ;  /* 0x0000003f3f3ff290 */ /* 0x000ff0000fffe03f */
[----:B------:R-:W-:Y:S01]  /*230b0*/  STL.64 [R1+0x4a0], R24 ;  /* 0x0004a01801007387 */ /* 0x000fe20000100a00 */
[----:B------:R0:W-:Y:S03]  /*230c0*/  STL.64 [R1+0x4a8], R26 ;  /* 0x0004a81a01007387 */ /* 0x0001e60000100a00 */
[----:B0-----:R-:W2:Y:S02]  /*230d0*/  LDL.LU.64 R26, [R1+0x34a0] ;  /* 0x0034a000011a7983 */ /* 0x001ea40000300a00 */
[C---:B--2---:R-:W-:Y:S02]  /*230e0*/  HMMA.16816.F32 R24, R20.reuse, R26, R4 ;  /* 0x0000001a1418723c */ /* 0x044fe40000001804 */
[----:B------:R-:W2:Y:S01]  /*230f0*/  LDL.LU.64 R6, [R1+0x3498] ;  /* 0x0034980001067983 */ /* 0x000ea20000300a00 */
[----:B------:R-:W2:Y:S11]  /*23100*/  LDL.LU.64 R4, [R1+0x3490] ;  /* 0x0034900001047983 */ /* 0x000eb60000300a00 */
[----:B------:R-:W-:Y:S09]  /*23110*/  @!UPT UIADD3 URZ, URZ, URZ, URZ ;  /* 0x0000003f3f3ff290 */ /* 0x000ff2000fffe03f */
        /* <DEDUP_REMOVED lines=10> */
[C---:B--2---:R-:W-:Y:S11]  /*231c0*/  HMMA.16816.F32 R4, R20.reuse, R26, R4 ;  /* 0x0000001a1404723c */ /* 0x044ff60000001804 */
[----:B------:R-:W-:Y:S11]  /*231d0*/  @!UPT UIADD3 URZ, URZ, URZ, URZ ;  /* 0x0000003f3f3ff290 */ /* 0x000ff6000fffe03f */
[----:B------:R-:W-:Y:S01]  /*231e0*/  @!UPT UIADD3 URZ, URZ, URZ, URZ ;  /* 0x0000003f3f3ff290 */ /* 0x000fe2000fffe03f */
[----:B------:R-:W-:Y:S01]  /*231f0*/  STL.64 [R1+0x470], R4 ;  /* 0x0004700401007387 */ /* 0x000fe20000100a00 */
[----:B------:R0:W-:Y:S03]  /*23200*/  STL.64 [R1+0x478], R6 ;  /* 0x0004780601007387 */ /* 0x0001e60000100a00 */
[----:B0-----:R-:W4:Y:S01]  /*23210*/  LDL.LU.64 R6, [R1+0x3468] ;  /* 0x0034680001067983 */ /* 0x001f220000300a00 */
[----:B------:R-:W2:Y:S02]  /*23220*/  LDL.LU.64 R4, [R1+0x3460] ;  /* 0x0034600001047983 */ /* 0x000ea40000300a00 */
[----:B------:R0:W-:Y:S02]  /*23230*/  STL.64 [R1+0x3350], R26 ;  /* 0x0033501a01007387 */ /* 0x0001e40000100a00 */
[----:B------:R-:W2:Y:S01]  /*23240*/  LDL.LU R24, [R1+0x460] ;  /* 0x0004600001187983 */ /* 0x000ea20000300800 */
[----:B------:R-:W2:Y:S04]  /*23250*/  LDL.LU R25, [R1+0x464] ;  /* 0x0004640001197983 */ /* 0x000ea80000300800 */
[----:B0-----:R-:W2:Y:S01]  /*23260*/  LDL.LU R26, [R1+0x468] ;  /* 0x00046800011a7983 */ /* 0x001ea20000300800 */
[----:B------:R-:W2:Y:S02]  /*23270*/  LDL.LU R27, [R1+0x46c] ;  /* 0x00046c00011b7983 */ /* 0x000ea40000300800 */
[----:B------:R-:W-:Y:S01]  /*23280*/  STL.64 [R1+0x3320], R10 ;  /* 0x0033200a01007387 */ /* 0x000fe20000100a00 */
[C---:B----4-:R-:W-:Y:S08]  /*23290*/  HMMA.16816.F32 R16, R20.reuse, R6, R16 ;  /* 0x000000061410723c */ /* 0x050ff00000001810 */
[----:B--2---:R-:W-:Y:S11]  /*232a0*/  HMMA.16816.F32 R24, R20, R10, R24 ;  /* 0x0000000a1418723c */ /* 0x004ff60000001818 */
[----:B------:R-:W-:Y:S11]  /*232b0*/  @!UPT UIADD3 URZ, URZ, URZ, URZ ;  /* 0x0000003f3f3ff290 */ /* 0x000ff6000fffe03f */
[----:B------:R-:W-:Y:S01]  /*232c0*/  @!UPT UIADD3 URZ, URZ, URZ, URZ ;  /* 0x0000003f3f3ff290 */ /* 0x000fe2000fffe03f */
[----:B------:R0:W-:Y:S01]  /*232d0*/  STL.64 [R1+0x460], R24 ;  /* 0x0004601801007387 */ /* 0x0001e20000100a00 */
[----:B------:R1:W-:Y:S03]  /*232e0*/  STL.64 [R1+0x468], R26 ;  /* 0x0004681a01007387 */ /* 0x0003e60000100a00 */
[----:B0-----:R-:W2:Y:S01]  /*232f0*/  LDL.LU R24, [R1+0x430] ;  /* 0x0004300001187983 */ /* 0x001ea20000300800 */
[----:B------:R-:W-:Y:S02]  /*23300*/  STL.64 [R1+0x450], R16 ;  /* 0x0004501001007387 */ /* 0x000fe40000100a00 */
[----:B------:R-:W-:Y:S02]  /*23310*/  STL.64 [R1+0x458], R18 ;  /* 0x0004581201007387 */ /* 0x000fe40000100a00 */
[----:B------:R-:W2:Y:S01]  /*23320*/  LDL.LU R25, [R1+0x434] ;  /* 0x0004340001197983 */ /* 0x000ea20000300800 */
[----:B-1----:R-:W4:Y:S01]  /*23330*/  LDL.LU R26, [R1+0x438] ;  /* 0x00043800011a7983 */ /* 0x002f220000300800 */
[----:B------:R-:W4:Y:S03]  /*23340*/  LDL.LU R27, [R1+0x43c] ;  /* 0x00043c00011b7983 */ /* 0x000f260000300800 */
[----:B----4-:R-:W-:Y:S01]  /*23350*/  STL.64 [R1+0x3370], R26 ;  /* 0x0033701a01007387 */ /* 0x010fe20000100a00 */
[----:B--2---:R0:W-:Y:S03]  /*23360*/  STL.64 [R1+0x3368], R24 ;  /* 0x0033681801007387 */ /* 0x0041e60000100a00 */
[----:B0-----:R-:W2:Y:S01]  /*23370*/  LDL.LU R24, [R1+0x440] ;  /* 0x0004400001187983 */ /* 0x001ea20000300800 */
[----:B------:R-:W2:Y:S02]  /*23380*/  LDL.LU R25, [R1+0x444] ;  /* 0x0004440001197983 */ /* 0x000ea40000300800 */
[----:B------:R-:W4:Y:S02]  /*23390*/  LDL.LU R26, [R1+0x448] ;  /* 0x00044800011a7983 */ /* 0x000f240000300800 */
[----:B------:R-:W4:Y:S02]  /*233a0*/  LDL.LU R27, [R1+0x44c] ;  /* 0x00044c00011b7983 */ /* 0x000f240000300800 */
[----:B------:R-:W-:-:S02]  /*233b0*/  IMAD.MOV.U32 R14, RZ, RZ, R13 ;  /* 0x000000ffff0e7224 */ /* 0x000fc400078e000d */
[----:B------:R-:W-:Y:S01]  /*233c0*/  IMAD.MOV.U32 R15, RZ, RZ, R8 ;  /* 0x000000ffff0f7224 */ /* 0x000fe200078e0008 */
[----:B----4-:R-:W-:Y:S01]  /*233d0*/  STL.64 [R1+0x3388], R26 ;  /* 0x0033881a01007387 */ /* 0x010fe20000100a00 */
[----:B--2---:R0:W-:Y:S02]  /*233e0*/  STL.64 [R1+0x3380], R24 ;  /* 0x0033801801007387 */ /* 0x0041e40000100a00 */
[----:B------:R-:W2:Y:S02]  /*233f0*/  LDL.LU R13, [R1+0x345c] ;  /* 0x00345c00010d7983 */ /* 0x000ea40000300800 */
[----:B------:R-:W4:Y:S01]  /*23400*/  LDL.LU R8, [R1+0x3458] ;  /* 0x0034580001087983 */ /* 0x000f220000300800 */
[----:B------:R1:W-:Y:S04]  /*23410*/  STL.64 [R1+0x3390], R14 ;  /* 0x0033900e01007387 */ /* 0x0003e80000100a00 */
[----:B0-----:R-:W2:Y:S01]  /*23420*/  LDL.LU R24, [R1+0x740] ;  /* 0x0007400001187983 */ /* 0x001ea20000300800 */
[----:B------:R-:W2:Y:S02]  /*23430*/  LDL.LU R25, [R1+0x744] ;  /* 0x0007440001197983 */ /* 0x000ea40000300800 */
[----:B------:R-:W2:Y:S02]  /*23440*/  LDL.LU R26, [R1+0x748] ;  /* 0x00074800011a7983 */ /* 0x000ea40000300800 */
[----:B------:R-:W2:Y:S02]  /*23450*/  LDL.LU R27, [R1+0x74c] ;  /* 0x00074c00011b7983 */ /* 0x000ea40000300800 */
[----:B-1----:R-:W-:-:S02]  /*23460*/  IMAD.MOV.U32 R14, RZ, RZ, R9 ;  /* 0x000000ffff0e7224 */ /* 0x002fc400078e0009 */
[----:B------:R-:W-:Y:S01]  /*23470*/  IMAD.MOV.U32 R15, RZ, RZ, R4 ;  /* 0x000000ffff0f7224 */ /* 0x000fe200078e0004 */
[----:B--2---:R-:W-:Y:S01]  /*23480*/  STL.64 [R1+0x33a0], R26 ;  /* 0x0033a01a01007387 */ /* 0x004fe20000100a00 */
[----:B------:R0:W-:Y:S02]  /*23490*/  STL.64 [R1+0x3398], R24 ;  /* 0x0033981801007387 */ /* 0x0001e40000100a00 */
[----:B------:R-:W2:Y:S02]  /*234a0*/  LDL.LU R9, [R1+0x3454] ;  /* 0x0034540001097983 */ /* 0x000ea40000300800 */
[----:B------:R-:W2:Y:S01]  /*234b0*/  LDL.LU R4, [R1+0x3450] ;  /* 0x0034500001047983 */ /* 0x000ea20000300800 */
        /* <DEDUP_REMOVED lines=17> */
[----:B------:R-:W-:Y:S02]  /*235d0*/  IMAD.MOV.U32 R15, RZ, RZ, R3 ;  /* 0x000000ffff0f7224 */ /* 0x000fe400078e0003 */
[----:B------:R-:W-:Y:S02]  /*235e0*/  IMAD.MOV.U32 R10, RZ, RZ, R13 ;  /* 0x000000ffff0a7224 */ /* 0x000fe400078e000d */
[----:B---3--:R-:W-:Y:S01]  /*235f0*/  IMAD.MOV.U32 R11, RZ, RZ, R12 ;  /* 0x000000ffff0b7224 */ /* 0x008fe200078e000c */
[----:B--2---:R-:W-:Y:S01]  /*23600*/  STL.64 [R1+0x33d0], R26 ;  /* 0x0033d01a01007387 */ /* 0x004fe20000100a00 */
[----:B------:R-:W-:Y:S02]  /*23610*/  STL.64 [R1+0x33c8], R24 ;  /* 0x0033c81801007387 */ /* 0x000fe40000100a00 */
[----:B------:R-:W2:Y:S02]  /*23620*/  LDL.LU R2, [R1+0x3444] ;  /* 0x0034440001027983 */ /* 0x000ea40000300800 */
[----:B------:R-:W3:Y:S01]  /*23630*/  LDL.LU R3, [R1+0x3440] ;  /* 0x0034400001037983 */ /* 0x000ee20000300800 */
[----:B------:R0:W-:Y:S02]  /*23640*/  STL.64 [R1+0x33d8], R14 ;  /* 0x0033d80e01007387 */ /* 0x0001e40000100a00 */
[----:B0-----:R-:W-:-:S02]  /*23650*/  IMAD.MOV.U32 R14, RZ, RZ, R29 ;  /* 0x000000ffff0e7224 */ /* 0x001fc400078e001d */
[----:B------:R-:W-:-:S05]  /*23660*/  IMAD.MOV.U32 R15, RZ, RZ, R28 ;  /* 0x000000ffff0f7224 */ /* 0x000fca00078e001c */
[----:B------:R-:W-:Y:S01]  /*23670*/  STL.64 [R1+0x33f0], R14 ;  /* 0x0033f00e01007387 */ /* 0x000fe20000100a00 */
[----:B------:R-:W2:Y:S02]  /*23680*/  LDL.LU R24, [R1+0x770] ;  /* 0x0007700001187983 */ /* 0x000ea40000300800 */
[----:B------:R-:W2:Y:S02]  /*23690*/  LDL.LU R25, [R1+0x774] ;  /* 0x0007740001197983 */ /* 0x000ea40000300800 */
[----:B------:R-:W2:Y:S01]  /*236a0*/  LDL.LU R26, [R1+0x778] ;  /* 0x00077800011a7983 */ /* 0x000ea20000300800 */
[----:B------:R-:W2:Y:S01]  /*236b0*/  LDL.LU R27, [R1+0x77c] ;  /* 0x00077c00011b7983 */ /* 0x000ea20000300800 */
[----:B------:R0:W-:Y:S02]  /*236c0*/  STL.64 [R1+0x33f8], R10 ;  /* 0x0033f80a01007387 */ /* 0x0001e40000100a00 */
[----:B0-----:R-:W-:Y:S02]  /*236d0*/  IMAD.MOV.U32 R10, RZ, RZ, R9 ;  /* 0x000000ffff0a7224 */ /* 0x001fe400078e0009 */
[----:B----4-:R-:W-:-:S05]  /*236e0*/  IMAD.MOV.U32 R11, RZ, RZ, R8 ;  /* 0x000000ffff0b7224 */ /* 0x010fca00078e0008 */
[----:B------:R0:W-:Y:S01]  /*236f0*/  STL.64 [R1+0x3410], R10 ;  /* 0x0034100a01007387 */ /* 0x0001e20000100a00 */
[----:B------:R-:W4:Y:S02]  /*23700*/  LDL.LU R12, [R1+0x790] ;  /* 0x00079000010c7983 */ /* 0x000f240000300800 */
[----:B------:R-:W4:Y:S02]  /*23710*/  LDL.LU R13, [R1+0x794] ;  /* 0x00079400010d7983 */ /* 0x000f240000300800 */
[----:B------:R-:W2:Y:S01]  /*23720*/  LDL.LU R14, [R1+0x798] ;  /* 0x00079800010e7983 */ /* 0x000ea20000300800 */
[----:B------:R-:W2:Y:S01]  /*23730*/  LDL.LU R15, [R1+0x79c] ;  /* 0x00079c00010f7983 */ /* 0x000ea20000300800 */
[----:B0-----:R-:W-:Y:S02]  /*23740*/  IMAD.MOV.U32 R10, RZ, RZ, R5 ;  /* 0x000000ffff0a7224 */ /* 0x001fe400078e0005 */
[----:B------:R-:W-:-:S05]  /*23750*/  IMAD.MOV.U32 R11, RZ, RZ, R4 ;  /* 0x000000ffff0b7224 */ /* 0x000fca00078e0004 */
[----:B------:R-:W-:Y:S04]  /*23760*/  STL.64 [R1+0x3428], R10 ;  /* 0x0034280a01007387 */ /* 0x000fe80000100a00 */
[----:B---3--:R-:W0:Y:S04]  /*23770*/  LDSM.16.MT88.4 R16, [R3+0x4180] ;  /* 0x004180000310783b */ /* 0x008e280000004200 */
[----:B--2---:R-:W-:Y:S01]  /*23780*/  STL.64 [R1+0x3408], R14 ;  /* 0x0034080e01007387 */ /* 0x004fe20000100a00 */
[----:B----4-:R1:W-:Y:S03]  /*23790*/  STL.64 [R1+0x3400], R12 ;  /* 0x0034000c01007387 */ /* 0x0103e60000100a00 */
[----:B-1----:R-:W2:Y:S01]  /*237a0*/  LDL.LU R12, [R1+0x7a0] ;  /* 0x0007a000010c7983 */ /* 0x002ea20000300800 */
[----:B------:R-:W2:Y:S02]  /*237b0*/  LDL.LU R13, [R1+0x7a4] ;  /* 0x0007a400010d7983 */ /* 0x000ea40000300800 */
[----:B------:R-:W3:Y:S02]  /*237c0*/  LDL.LU R14, [R1+0x7a8] ;  /* 0x0007a800010e7983 */ /* 0x000ee40000300800 */
[----:B------:R-:W3:Y:S02]  /*237d0*/  LDL.LU R15, [R1+0x7ac] ;  /* 0x0007ac00010f7983 */ /* 0x000ee40000300800 */
[----:B---3--:R-:W-:Y:S01]  /*237e0*/  STL.64 [R1+0x3420], R14 ;  /* 0x0034200e01007387 */ /* 0x008fe20000100a00 */
[----:B--2---:R1:W-:Y:S03]  /*237f0*/  STL.64 [R1+0x3418], R12 ;  /* 0x0034180c01007387 */ /* 0x0043e60000100a00 */
        /* <DEDUP_REMOVED lines=8> */
[----:B------:R-:W2:Y:S02]  /*23880*/  LDL.LU R14, [R1+0x7c8] ;  /* 0x0007c800010e7983 */ /* 0x000ea40000300800 */
[----:B------:R-:W2:Y:S01]  /*23890*/  LDL.LU R15, [R1+0x7cc] ;  /* 0x0007cc00010f7983 */ /* 0x000ea20000300800 */
[----:B------:R-:W-:Y:S01]  /*238a0*/  STL.64 [R1+0x33e8], R26 ;  /* 0x0033e81a01007387 */ /* 0x000fe20000100a00 */
[----:B------:R1:W-:Y:S03]  /*238b0*/  STL.64 [R1+0x33e0], R24 ;  /* 0x0033e01801007387 */ /* 0x0003e60000100a00 */
[----:B-1----:R-:W3:Y:S01]  /*238c0*/  LDL.LU R24, [R1+0x780] ;  /* 0x0007800001187983 */ /* 0x002ee20000300800 */
[----:B------:R-:W3:Y:S02]  /*238d0*/  LDL.LU R25, [R1+0x784] ;  /* 0x0007840001197983 */ /* 0x000ee40000300800 */
[----:B------:R-:W3:Y:S02]  /*238e0*/  LDL.LU R26, [R1+0x788] ;  /* 0x00078800011a7983 */ /* 0x000ee40000300800 */
[----:B------:R-:W3:Y:S01]  /*238f0*/  LDL.LU R27, [R1+0x78c] ;  /* 0x00078c00011b7983 */ /* 0x000ee20000300800 */
[----:B------:R1:W-:Y:S04]  /*23900*/  STL.64 [R1+0x3328], R6 ;  /* 0x0033280601007387 */ /* 0x0003e80000100a00 */
[----:B-1----:R-:W4:Y:S04]  /*23910*/  LDL.64 R6, [R1+0x8] ;  /* 0x0000080001067983 */ /* 0x002f280000100a00 */
[----:B----4-:R1:W-:Y:S04]  /*23920*/  STL.64 [R1+0x3330], R6 ;  /* 0x0033300601007387 */ /* 0x0103e80000100a00 */
[----:B-1----:R-:W4:Y:S01]  /*23930*/  LDL.64 R6, [R1+0x18] ;  /* 0x0000180001067983 */ /* 0x002f220000100a00 */
[----:B------:R-:W-:-:S02]  /*23940*/  IMAD.MOV.U32 R10, RZ, RZ, R2 ;  /* 0x000000ffff0a7224 */ /* 0x000fc400078e0002 */
[----:B------:R-:W-:Y:S01]  /*23950*/  IMAD.MOV.U32 R11, RZ, RZ, R0 ;  /* 0x000000ffff0b7224 */ /* 0x000fe200078e0000 */
[----:B----4-:R1:W-:Y:S04]  /*23960*/  STL.64 [R1+0x3348], R6 ;  /* 0x0033480601007387 */ /* 0x0103e80000100a00 */
[----:B-1----:R-:W4:Y:S01]  /*23970*/  LDL.64 R6, [R1+0x28] ;  /* 0x0000280001067983 */ /* 0x002f220000100a00 */
[----:B0-----:R0:W-:Y:S02]  /*23980*/  STL [R1+0x3274], R16 ;  /* 0x0032741001007387 */ /* 0x0011e40000100800 */
[----:B------:R1:W-:Y:S02]  /*23990*/  STL [R1+0x3270], R17 ;  /* 0x0032701101007387 */ /* 0x0003e40000100800 */
[----:B------:R2:W-:Y:S01]  /*239a0*/  STL [R1+0x326c], R18 ;  /* 0x00326c1201007387 */ /* 0x0005e20000100800 */
[----:B------:R3:W-:Y:S04]  /*239b0*/  STL [R1+0x3268], R19 ;  /* 0x0032681301007387 */ /* 0x0007e80000100800 */
[----:B0-----:R-:W4:Y:S01]  /*239c0*/  LDL.LU R16, [R1+0x410] ;  /* 0x0004100001107983 */ /* 0x001f220000300800 */
[----:B-1----:R-:W4:Y:S02]  /*239d0*/  LDL.LU R17, [R1+0x414] ;  /* 0x0004140001117983 */ /* 0x002f240000300800 */
[----:B--2---:R-:W2:Y:S02]  /*239e0*/  LDL.LU R18, [R1+0x418] ;  /* 0x0004180001127983 */ /* 0x004ea40000300800 */
[----:B---3--:R-:W2:Y:S01]  /*239f0*/  LDL.LU R19, [R1+0x41c] ;  /* 0x00041c0001137983 */ /* 0x008ea20000300800 */
[C---:B------:R-:W-:Y:S01]  /*23a00*/  HMMA.16816.F32 R8, R20.reuse, R10, R12 ;  /* 0x0000000a1408723c */ /* 0x040fe2000000180c */
[----:B--2---:R-:W-:Y:S01]  /*23a10*/  STL.64 [R1+0x3340], R18 ;  /* 0x0033401201007387 */ /* 0x004fe20000100a00 */
[----:B----4-:R0:W-:Y:S03]  /*23a20*/  STL.64 [R1+0x3338], R16 ;  /* 0x0033381001007387 */ /* 0x0101e60000100a00 */
[----:B0-----:R-:W2:Y:S01]  /*23a30*/  LDL.LU R16, [R1+0x420] ;  /* 0x0004200001107983 */ /* 0x001ea20000300800 */
[----:B------:R-:W2:Y:S02]  /*23a40*/  LDL.LU R17, [R1+0x424] ;  /* 0x0004240001117983 */ /* 0x000ea40000300800 */
[----:B------:R-:W2:Y:S02]  /*23a50*/  LDL.LU R18, [R1+0x428] ;  /* 0x0004280001127983 */ /* 0x000ea40000300800 */
[----:B------:R-:W2:Y:S01]  /*23a60*/  LDL.LU R19, [R1+0x42c] ;  /* 0x00042c0001137983 */ /* 0x000ea20000300800 */
[----:B------:R-:W3:Y:S01]  /*23a70*/  LDL.LU.64 R14, [R1+0x3438] ;  /* 0x00343800010e7983 */ /* 0x000ee20000300a00 */
[----:B------:R-:W3:Y:S11]  /*23a80*/  LDL.LU.64 R12, [R1+0x3430] ;  /* 0x00343000010c7983 */ /* 0x000ef60000300a00 */
[----:B------:R-:W-:Y:S02]  /*23a90*/  STL.64 [R1+0x830], R8 ;  /* 0x0008300801007387 */ /* 0x000fe40000100a00 */
[----:B------:R0:W-:Y:S02]  /*23aa0*/  STL.64 [R1+0x838], R10 ;  /* 0x0008380a01007387 */ /* 0x0001e40000100a00 */
[----:B0-----:R-:W3:Y:S02]  /*23ab0*/  LDL.LU.64 R10, [R1+0x3428] ;  /* 0x00342800010a7983 */ /* 0x001ee40000300a00 */
[C---:B---3--:R-:W-:Y:S02]  /*23ac0*/  HMMA.16816.F32 R8, R20.reuse, R10, R12 ;  /* 0x0000000a1408723c */ /* 0x048fe4000000180c */
[----:B------:R-:W3:Y:S01]  /*23ad0*/  LDL.LU.64 R14, [R1+0x3420] ;  /* 0x00342000010e7983 */ /* 0x000ee20000300a00 */
[----:B------:R-:W3:Y:S11]  /*23ae0*/  LDL.LU.64 R12, [R1+0x3418] ;  /* 0x00341800010c7983 */ /* 0x000ef60000300a00 */
[----:B------:R-:W-:Y:S09]  /*23af0*/  @!UPT UIADD3 URZ, URZ, URZ, URZ ;  /* 0x0000003f3f3ff290 */ /* 0x000ff2000fffe03f */
[----:B------:R-:W-:Y:S01]  /*23b00*/  STL.64 [R1+0x820], R8 ;  /* 0x0008200801007387 */ /* 0x000fe20000100a00 */
        /* <DEDUP_REMOVED lines=10> */
[----:B------:R-:W3:Y:S11]  /*23bb0*/  LDL.LU.64 R14, [R1+0x33f0] ;  /* 0x0033f000010e7983 */ /* 0x000ef60000300a00 */
[----:B------:R-:W-:Y:S10]  /*23bc0*/  @!UPT UIADD3 URZ, URZ, URZ, URZ ;  /* 0x0000003f3f3ff290 */ /* 0x000ff4000fffe03f */
[----:B------:R0:W-:Y:S01]  /*23bd0*/  STL.64 [R1+0x800], R8 ;  /* 0x0008000801007387 */ /* 0x0001e20000100a00 */
[----:B------:R1:W-:Y:S03]  /*23be0*/  STL.64 [R1+0x808], R10 ;  /* 0x0008080a01007387 */ /* 0x0003e60000100a00 */
[----:B0-----:R-:W4:Y:S01]  /*23bf0*/  LDL.LU R8, [R1+0x400] ;  /* 0x0004000001087983 */ /* 0x001f220000300800 */
[----:B------:R-:W4:Y:S02]  /*23c00*/  LDL.LU R9, [R1+0x404] ;  /* 0x0004040001097983 */ /* 0x000f240000300800 */
[----:B-1----:R-:W4:Y:S02]  /*23c10*/  LDL.LU R10, [R1+0x408] ;  /* 0x00040800010a7983 */ /* 0x002f240000300800 */
[----:B------:R-:W4:Y:S01]  /*23c20*/  LDL.LU R11, [R1+0x40c] ;  /* 0x00040c00010b7983 */ /* 0x000f220000300800 */
[C---:B---3--:R-:W-:Y:S01]  /*23c30*/  HMMA.16816.F32 R12, R20.reuse, R14, R24 ;  /* 0x0000000e140c723c */ /* 0x048fe20000001818 */
[----:B------:R-:W3:Y:S01]  /*23c40*/  LDL.LU.64 R26, [R1+0x33e8] ;  /* 0x0033e800011a7983 */ /* 0x000ee20000300a00 */
[----:B------:R-:W3:Y:S11]  /*23c50*/  LDL.LU.64 R24, [R1+0x33e0] ;  /* 0x0033e00001187983 */ /* 0x000ef60000300a00 */
[----:B------:R-:W-:Y:S10]  /*23c60*/  @!UPT UIADD3 URZ, URZ, URZ, URZ ;  /* 0x0000003f3f3ff290 */ /* 0x000ff4000fffe03f */
        /* <DEDUP_REMOVED lines=31> */
[----:B---3--:R-:W-:Y:S02]  /*23e60*/  HMMA.16816.F32 R20, R20, R14, R24 ;  /* 0x0000000e1414723c */ /* 0x008fe40000001818 */
[----:B------:R-:W3:Y:S01]  /*23e70*/  LDL.LU.64 R26, [R1+0x3370] ;  /* 0x00337000011a7983 */ /* 0x000ee20000300a00 */
[----:B------:R-:W3:Y:S02]  /*23e80*/  LDL.LU.64 R24, [R1+0x3368] ;  /* 0x0033680001187983 */ /* 0x000ee40000300a00 */
[----:B------:R-:W-:-:S02]  /*23e90*/  IMAD.MOV.U32 R2, RZ, RZ, R14 ;  /* 0x000000ffff027224 */ /* 0x000fc400078e000e */
[----:B------:R-:W-:Y:S11]  /*23ea0*/  IMAD.MOV.U32 R0, RZ, RZ, R15 ;  /* 0x000000ffff007224 */ /* 0x000ff600078e000f */
[----:B------:R-:W-:Y:S05]  /*23eb0*/  @!UPT UIADD3 URZ, URZ, URZ, URZ ;  /* 0x0000003f3f3ff290 */ /* 0x000fea000fffe03f */
[----:B------:R0:W-:Y:S01]  /*23ec0*/  STL.64 [R1+0x440], R20 ;  /* 0x0004401401007387 */ /* 0x0001e20000100a00 */
[----:B------:R1:W-:Y:S02]  /*23ed0*/  STL.64 [R1+0x448], R22 ;  /* 0x0004481601007387 */ /* 0x0003e40000100a00 */
[----:B------:R-:W3:Y:S02]  /*23ee0*/  LDL.LU.64 R14, [R1+0x3360] ;  /* 0x00336000010e7983 */ /* 0x000ee40000300a00 */
[----:B------:R-:W3:Y:S01]  /*23ef0*/  LDL.LU.64 R12, [R1+0x3358] ;  /* 0x00335800010c7983 */ /* 0x000ee20000300a00 */
[----:B0-----:R-:W2:Y:S01]  /*23f00*/  LDL.LU R20, [R1+0x3e0] ;  /* 0x0003e00001147983 */ /* 0x001ea20000300800 */
[----:B------:R-:W2:Y:S02]  /*23f10*/  LDL.LU R21, [R1+0x3e4] ;  /* 0x0003e40001157983 */ /* 0x000ea40000300800 */
[----:B-1----:R-:W2:Y:S02]  /*23f20*/  LDL.LU R22, [R1+0x3e8] ;  /* 0x0003e80001167983 */ /* 0x002ea40000300800 */
[----:B------:R-:W2:Y:S01]  /*23f30*/  LDL.LU R23, [R1+0x3ec] ;  /* 0x0003ec0001177983 */ /* 0x000ea20000300800 */
[C---:B---3--:R-:W-:Y:S11]  /*23f40*/  HMMA.16816.F32 R24, R12.reuse, R6, R24 ;  /* 0x000000060c18723c */ /* 0x048ff60000001818 */
[----:B------:R-:W-:Y:S11]  /*23f50*/  @!UPT UIADD3 URZ, URZ, URZ, URZ ;  /* 0x0000003f3f3ff290 */ /* 0x000ff6000fffe03f */
[----:B------:R-:W-:Y:S01]  /*23f60*/  @!UPT UIADD3 URZ, URZ, URZ, URZ ;  /* 0x0000003f3f3ff290 */ /* 0x000fe2000fffe03f */
[----:B------:R0:W-:Y:S01]  /*23f70*/  STL.64 [R1+0x430], R24 ;  /* 0x0004301801007387 */ /* 0x0001e20000100a00 */
[----:B------:R1:W-:Y:S02]  /*23f80*/  STL.64 [R1+0x438], R26 ;  /* 0x0004381a01007387 */ /* 0x0003e40000100a00 */
[----:B0-----:R-:W-:Y:S01]  /*23f90*/  IMAD.MOV.U32 R25, RZ, RZ, R6 ;  /* 0x000000ffff197224 */ /* 0x001fe200078e0006 */
[----:B-1----:R-:W4:Y:S01]  /*23fa0*/  LDL.LU.64 R26, [R1+0x3350] ;  /* 0x00335000011a7983 */ /* 0x002f220000300a00 */
[----:B------:R-:W-:Y:S02]  /*23fb0*/  IMAD.MOV.U32 R24, RZ, RZ, R7 ;  /* 0x000000ffff187224 */ /* 0x000fe400078e0007 */
[----:B------:R-:W2:Y:S03]  /*23fc0*/  LDL.LU.64 R6, [R1+0x3348] ;  /* 0x0033480001067983 */ /* 0x000ea60000300a00 */
[----:B------:R-:W-:Y:S01]  /*23fd0*/  STL [R1+0x327c], R24 ;  /* 0x00327c1801007387 */ /* 0x000fe20000100800 */
[----:B------:R-:W-:Y:S01]  /*23fe0*/  STL [R1+0x3278], R25 ;  /* 0x0032781901007387 */ /* 0x000fe20000100800 */
[----:B--2---:R-:W-:Y:S01]  /*23ff0*/  HMMA.16816.F32 R16, R12, R6, R16 ;  /* 0x000000060c10723c */ /* 0x004fe20000001810 */
[----:B------:R-:W-:-:S02]  /*24000*/  IMAD.MOV.U32 R29, RZ, RZ, R6 ;  /* 0x000000ffff1d7224 */ /* 0x000fc400078e0006 */
[----:B------:R-:W-:Y:S11]  /*24010*/  IMAD.MOV.U32 R28, RZ, RZ, R7 ;  /* 0x000000ffff1c7224 */ /* 0x000ff600078e0007 */
[----:B------:R-:W-:Y:S09]  /*24020*/  @!UPT UIADD3 URZ, URZ, URZ, URZ ;  /* 0x0000003f3f3ff290 */ /* 0x000ff2000fffe03f */
[----:B------:R-:W-:Y:S01]  /*24030*/  STL.64 [R1+0x420], R16 ;  /* 0x0004201001007387 */ /* 0x000fe20000100a00 */
[----:B------:R0:W-:Y:S03]  /*24040*/  STL.64 [R1+0x428], R18 ;  /* 0x0004281201007387 */ /* 0x0001e60000100a00 */
[----:B0-----:R-:W2:Y:S01]  /*24050*/  LDL.LU.64 R18, [R1+0x3340] ;  /* 0x0033400001127983 */ /* 0x001ea20000300a00 */
[----:B------:R-:W2:Y:S02]  /*24060*/  LDL.LU.64 R16, [R1+0x3338] ;  /* 0x0033380001107983 */ /* 0x000ea40000300a00 */
[----:B------:R-:W2:Y:S01]  /*24070*/  LDL.LU.64 R6, [R1+0x3330] ;  /* 0x0033300001067983 */ /* 0x000ea20000300a00 */
[C---:B----4-:R-:W-:Y:S01]  /*24080*/  HMMA.16816.F32 R8, R12.reuse, R26, R8 ;  /* 0x0000001a0c08723c */ /* 0x050fe20000001808 */
[----:B------:R-:W-:Y:S01]  /*24090*/  STL [R1+0x3284], R28 ;  /* 0x0032841c01007387 */ /* 0x000fe20000100800 */
[----:B------:R-:W-:Y:S06]  /*240a0*/  STL [R1+0x3280], R29 ;  /* 0x0032801d01007387 */ /* 0x000fec0000100800 */
[C---:B--2---:R-:W-:Y:S11]  /*240b0*/  HMMA.16816.F32 R16, R12.reuse, R6, R16 ;  /* 0x000000060c10723c */ /* 0x044ff60000001810 */
[----:B------:R-:W-:Y:S11]  /*240c0*/  @!UPT UIADD3 URZ, URZ, URZ, URZ ;  /* 0x0000003f3f3ff290 */ /* 0x000ff6000fffe03f */
[----:B------:R-:W-:Y:S01]  /*240d0*/  @!UPT UIADD3 URZ, URZ, URZ, URZ ;  /* 0x0000003f3f3ff290 */ /* 0x000fe2000fffe03f */
[----:B------:R-:W-:Y:S01]  /*240e0*/  STL.64 [R1+0x410], R16 ;  /* 0x0004101001007387 */ /* 0x000fe20000100a00 */
[----:B------:R0:W-:Y:S02]  /*240f0*/  STL.64 [R1+0x418], R18 ;  /* 0x0004181201007387 */ /* 0x0001e40000100a00 */
[----:B0-----:R-:W-:Y:S02]  /*24100*/  IMAD.MOV.U32 R18, RZ, RZ, R6 ;  /* 0x000000ffff127224 */ /* 0x001fe400078e0006 */
[----:B------:R-:W-:Y:S02]  /*24110*/  IMAD.MOV.U32 R19, RZ, RZ, R7 ;  /* 0x000000ffff137224 */ /* 0x000fe400078e0007 */
[----:B------:R-:W2:Y:S03]  /*24120*/  LDL.LU.64 R6, [R1+0x3328] ;  /* 0x0033280001067983 */ /* 0x000ea60000300a00 */
[----:B------:R0:W-:Y:S02]  /*24130*/  STL.64 [R1+0x3318], R18 ;  /* 0x0033181201007387 */ /* 0x0001e40000100a00 */
[----:B------:R-:W3:Y:S02]  /*24140*/  LDL.LU R16, [R1+0x3f0] ;  /* 0x0003f00001107983 */ /* 0x000ee40000300800 */
[----:B------:R-:W3:Y:S01]  /*24150*/  LDL.LU R17, [R1+0x3f4] ;  /* 0x0003f40001117983 */ /* 0x000ee20000300800 */
[----:B0-----:R-:W3:Y:S01]  /*24160*/  LDL.LU R18, [R1+0x3f8] ;  /* 0x0003f80001127983 */ /* 0x001ee20000300800 */
[----:B------:R-:W3:Y:S02]  /*24170*/  LDL.LU R19, [R1+0x3fc] ;  /* 0x0003fc0001137983 */ /* 0x000ee40000300800 */
[----:B------:R-:W-:Y:S02]  /*24180*/  STL.64 [R1+0x400], R8 ;  /* 0x0004000801007387 */ /* 0x000fe40000100a00 */
[----:B------:R0:W-:Y:S02]  /*24190*/  STL.64 [R1+0x408], R10 ;  /* 0x0004080a01007387 */ /* 0x0001e40000100a00 */
[----:B0-----:R-:W3:Y:S01]  /*241a0*/  LDL.LU.64 R10, [R1+0x3320] ;  /* 0x00332000010a7983 */ /* 0x001ee20000300a00 */
[----:B------:R0:W-:Y:S02]  /*241b0*/  STL.64 [R1+0x3220], R26 ;  /* 0x0032201a01007387 */ /* 0x0001e40000100a00 */
[----:B------:R-:W4:Y:S02]  /*241c0*/  LDL.LU R24, [R1+0x730] ;  /* 0x0007300001187983 */ /* 0x000f240000300800 */
[----:B------:R-:W4:Y:S01]  /*241d0*/  LDL.LU R25, [R1+0x734] ;  /* 0x0007340001197983 */ /* 0x000f220000300800 */
[----:B0-----:R-:W4:Y:S01]  /*241e0*/  LDL.LU R26, [R1+0x738] ;  /* 0x00073800011a7983 */ /* 0x001f220000300800 */
[----:B------:R-:W4:Y:S01]  /*241f0*/  LDL.LU R27, [R1+0x73c] ;  /* 0x00073c00011b7983 */ /* 0x000f220000300800 */
[C---:B---3--:R-:W-:Y:S02]  /*24200*/  HMMA.16816.F32 R16, R12.reuse, R10, R16 ;  /* 0x0000000a0c10723c */ /* 0x048fe40000001810 */
[----:B------:R2:W-:Y:S06]  /*24210*/  STL.64 [R1+0x32b8], R10 ;  /* 0x0032b80a01007387 */ /* 0x0005ec0000100a00 */
[----:B--2---:R-:W-:Y:S01]  /*24220*/  HMMA.16816.F32 R8, R12, R6, R20 ;  /* 0x000000060c08723c */ /* 0x004fe20000001814 */
[----:B------:R-:W0:Y:S11]  /*24230*/  LDSM.16.MT88.4 R20, [R3+0x4200] ;  /* 0x004200000314783b */ /* 0x000e360000004200 */
[----:B------:R-:W-:Y:S03]  /*24240*/  @!UPT UIADD3 URZ, URZ, URZ, URZ ;  /* 0x0000003f3f3ff290 */ /* 0x000fe6000fffe03f */
[----:B------:R1:W-:Y:S01]  /*24250*/  STL.64 [R1+0x3f0], R16 ;  /* 0x0003f01001007387 */ /* 0x0003e20000100a00 */
[----:B------:R2:W-:Y:S03]  /*24260*/  STL.64 [R1+0x3f8], R18 ;  /* 0x0003f81201007387 */ /* 0x0005e60000100a00 */
[----:B-1----:R-:W3:Y:S04]  /*24270*/  LDL.LU R16, [R1+0x720] ;  /* 0x0007200001107983 */ /* 0x002ee80000300800 */
[----:B------:R-:W-:Y:S02]  /*24280*/  STL.64 [R1+0x3e0], R8 ;  /* 0x0003e00801007387 */ /* 0x000fe40000100a00 */
[----:B------:R1:W-:Y:S02]  /*24290*/  STL.64 [R1+0x3e8], R10 ;  /* 0x0003e80a01007387 */ /* 0x0003e40000100a00 */
[----:B------:R-:W3:Y:S01]  /*242a0*/  LDL.LU R17, [R1+0x724] ;  /* 0x0007240001117983 */ /* 0x000ee20000300800 */
[----:B--2---:R-:W3:Y:S01]  /*242b0*/  LDL.LU R18, [R1+0x728] ;  /* 0x0007280001127983 */ /* 0x004ee20000300800 */
[----:B------:R-:W3:Y:S03]  /*242c0*/  LDL.LU R19, [R1+0x72c] ;  /* 0x00072c0001137983 */ /* 0x000ee60000300800 */
[----:B-1----:R-:W3:Y:S01]  /*242d0*/  LDL.64 R10, [R1+0x158] ;  /* 0x00015800010a7983 */ /* 0x002ee20000100a00 */
[----:B------:R1:W-:Y:S03]  /*242e0*/  STL.64 [R1+0x32d0], R6 ;  /* 0x0032d00601007387 */ /* 0x0003e60000100a00 */
[----:B-1----:R-:W4:Y:S01]  /*242f0*/  LDL.64 R6, [R1+0x38] ;  /* 0x0000380001067983 */ /* 0x002f220000100a00 */
[----:B0-----:R0:W-:Y:S02]  /*24300*/  STL.64 [R1+0x3140], R22 ;  /* 0x0031401601007387 */ /* 0x0011e40000100a00 */
[----:B------:R-:W-:Y:S02]  /*24310*/  STL.64 [R1+0x3138], R20 ;  /* 0x0031381401007387 */ /* 0x000fe40000100a00 */
[----:B0-----:R-:W-:-:S02]  /*24320*/  IMAD.MOV.U32 R22, RZ, RZ, R2 ;  /* 0x000000ffff167224 */ /* 0x001fc400078e0002 */
[----:B------:R-:W-:-:S05]  /*24330*/  IMAD.MOV.U32 R23, RZ, RZ, R0 ;  /* 0x000000ffff177224 */ /* 0x000fca00078e0000 */
[----:B------:R4:W-:Y:S02]  /*24340*/  STL.64 [R1+0x32f8], R22 ;  /* 0x0032f81601007387 */ /* 0x0009e40000100a00 */
[C---:B----4-:R-:W-:Y:S07]  /*24350*/  HMMA.16816.F32 R20, R12.reuse, R6, R24 ;  /* 0x000000060c14723c */ /* 0x050fee0000001818 */
[----:B------:R-:W-:Y:S02]  /*24360*/  IMAD.MOV.U32 R27, RZ, RZ, R6 ;  /* 0x000000ffff1b7224 */ /* 0x000fe400078e0006 */
[----:B------:R-:W-:Y:S11]  /*24370*/  IMAD.MOV.U32 R26, RZ, RZ, R7 ;  /* 0x000000ffff1a7224 */ /* 0x000ff600078e0007 */
[----:B------:R-:W-:Y:S03]  /*24380*/  @!UPT UIADD3 URZ, URZ, URZ, URZ ;  /* 0x0000003f3f3ff290 */ /* 0x000fe6000fffe03f */
[----:B------:R0:W-:Y:S01]  /*24390*/  STL.64 [R1+0x7a0], R20 ;  /* 0x0007a01401007387 */ /* 0x0001e20000100a00 */
[----:B------:R1:W-:Y:S02]  /*243a0*/  STL.64 [R1+0x7a8], R22 ;  /* 0x0007a81601007387 */ /* 0x0003e40000100a00 */
[----:B------:R2:W-:Y:S02]  /*243b0*/  STL.64 [R1+0x3310], R26 ;  /* 0x0033101a01007387 */ /* 0x0005e40000100a00 */
[----:B------:R-:W4:Y:S01]  /*243c0*/  LDL.LU R4, [R1+0x6e0] ;  /* 0x0006e00001047983 */ /* 0x000f220000300800 */
[----:B------:R-:W4:Y:S01]  /*243d0*/  LDL.LU R5, [R1+0x6e4] ;  /* 0x0006e40001057983 */ /* 0x000f220000300800 */
[----:B------:R-:W4:Y:S02]  /*243e0*/  LDL.LU R6, [R1+0x6e8] ;  /* 0x0006e80001067983 */ /* 0x000f240000300800 */
[----:B------:R-:W4:Y:S01]  /*243f0*/  LDL.LU R7, [R1+0x6ec] ;  /* 0x0006ec0001077983 */ /* 0x000f220000300800 */
[----:B0-----:R-:W4:Y:S01]  /*24400*/  LDL.LU R20, [R1+0x700] ;  /* 0x0007000001147983 */ /* 0x001f220000300800 */
[----:B------:R-:W4:Y:S02]  /*24410*/  LDL.LU R21, [R1+0x704] ;  /* 0x0007040001157983 */ /* 0x000f240000300800 */
[----:B-1----:R-:W4:Y:S02]  /*24420*/  LDL.LU R22, [R1+0x708] ;  /* 0x0007080001167983 */ /* 0x002f240000300800 */
[----:B------:R-:W4:Y:S01]  /*24430*/  LDL.LU R23, [R1+0x70c] ;  /* 0x00070c0001177983 */ /* 0x000f220000300800 */
[----:B------:R-:W4:Y:S01]  /*24440*/  LDL.LU R24, [R1+0x710] ;  /* 0x0007100001187983 */ /* 0x000f220000300800 */
[----:B------:R-:W4:Y:S02]  /*24450*/  LDL.LU R25, [R1+0x714] ;  /* 0x0007140001197983 */ /* 0x000f240000300800 */
[----:B--2---:R-:W2:Y:S02]  /*24460*/  LDL.LU R26, [R1+0x718] ;  /* 0x00071800011a7983 */ /* 0x004ea40000300800 */
[----:B------:R-:W2:Y:S01]  /*24470*/  LDL.LU R27, [R1+0x71c] ;  /* 0x00071c00011b7983 */ /* 0x000ea20000300800 */
[----:B---3--:R-:W-:Y:S01]  /*24480*/  HMMA.16816.F32 R16, R12, R10, R16 ;  /* 0x0000000a0c10723c */ /* 0x008fe20000001810 */
[----:B----4-:R0:W-:Y:S01]  /*24490*/  STL.64 [R1+0x3308], R22 ;  /* 0x0033081601007387 */ /* 0x0101e20000100a00 */
[----:B------:R-:W-:Y:S03]  /*244a0*/  STL.64 [R1+0x3300], R20 ;  /* 0x0033001401007387 */ /* 0x000fe60000100a00 */
[----:B0-----:R-:W2:Y:S01]  /*244b0*/  LDL.64 R22, [R1+0x148] ;  /* 0x0001480001167983 */ /* 0x001ea20000100a00 */
[----:B------:R0:W-:Y:S02]  /*244c0*/  STL.64 [R1+0x32e0], R6 ;  /* 0x0032e00601007387 */ /* 0x0001e40000100a00 */
[----:B------:R-:W-:Y:S01]  /*244d0*/  STL.64 [R1+0x32d8], R4 ;  /* 0x0032d80401007387 */ /* 0x000fe20000100a00 */
[----:B0-----:R-:W3:Y:S04]  /*244e0*/  LDL.64 R6, [R1+0x128] ;  /* 0x0001280001067983 */ /* 0x001ee80000100a00 */
[----:B---3--:R0:W-:Y:S04]  /*244f0*/  STL.64 [R1+0x32f0], R6 ;  /* 0x0032f00601007387 */ /* 0x0081e80000100a00 */
[----:B0-----:R-:W3:Y:S06]  /*24500*/  LDL.64 R6, [R1+0x138] ;  /* 0x0001380001067983 */ /* 0x001eec0000100a00 */
[----:B------:R-:W-:Y:S02]  /*24510*/  STL.64 [R1+0x790], R16 ;  /* 0x0007901001007387 */ /* 0x000fe40000100a00 */
[----:B------:R0:W-:Y:S02]  /*24520*/  STL.64 [R1+0x798], R18 ;  /* 0x0007981201007387 */ /* 0x0001e40000100a00 */
[----:B0-----:R-:W4:Y:S01]  /*24530*/  LDL.LU.64 R18, [R1+0x3318] ;  /* 0x0033180001127983 */ /* 0x001f220000300a00 */
[----:B------:R-:W2:Y:S02]  /*24540*/  LDL.LU R8, [R1+0x6d0] ;  /* 0x0006d00001087983 */ /* 0x000ea40000300800 */
[----:B------:R-:W-:-:S02]  /*24550*/  IMAD.MOV.U32 R16, RZ, RZ, R10 ;  /* 0x000000ffff107224 */ /* 0x000fc400078e000a */
[----:B------:R-:W2:Y:S02]  /*24560*/  LDL.LU R9, [R1+0x6d4] ;  /* 0x0006d40001097983 */ /* 0x000ea40000300800 */
[----:B------:R-:W-:Y:S01]  /*24570*/  IMAD.MOV.U32 R17, RZ, RZ, R11 ;  /* 0x000000ffff117224 */ /* 0x000fe200078e000b */
[----:B------:R-:W2:Y:S01]  /*24580*/  LDL.LU R10, [R1+0x6d8] ;  /* 0x0006d800010a7983 */ /* 0x000ea20000300800 */
[----:B------:R-:W2:Y:S03]  /*24590*/  LDL.LU R11, [R1+0x6dc] ;  /* 0x0006dc00010b7983 */ /* 0x000ea60000300800 */
[----:B--2---:R0:W-:Y:S01]  /*245a0*/  STL.64 [R1+0x32c8], R10 ;  /* 0x0032c80a01007387 */ /* 0x0041e20000100a00 */
[----:B------:R1:W-:Y:S03]  /*245b0*/  STL.64 [R1+0x32c0], R8 ;  /* 0x0032c00801007387 */ /* 0x0003e60000100a00 */
[----:B0-----:R-:W2:Y:S04]  /*245c0*/  LDL.64 R10, [R1+0x118] ;  /* 0x00011800010a7983 */ /* 0x001ea80000100a00 */
[----:B--2---:R0:W-:Y:S01]  /*245d0*/  STL.64 [R1+0x32e8], R10 ;  /* 0x0032e80a01007387 */ /* 0x0041e20000100a00 */
[----:B-1----:R-:W2:Y:S02]  /*245e0*/  LDL.LU R8, [R1+0x6f0] ;  /* 0x0006f00001087983 */ /* 0x002ea40000300800 */
[----:B------:R-:W2:Y:S01]  /*245f0*/  LDL.LU R9, [R1+0x6f4] ;  /* 0x0006f40001097983 */ /* 0x000ea20000300800 */
[----:B0-----:R-:W2:Y:S01]  /*24600*/  LDL.LU R10, [R1+0x6f8] ;  /* 0x0006f800010a7983 */ /* 0x001ea20000300800 */
[----:B------:R-:W2:Y:S02]  /*24610*/  LDL.LU R11, [R1+0x6fc] ;  /* 0x0006fc00010b7983 */ /* 0x000ea40000300800 */
[----:B----4-:R0:W-:Y:S02]  /*24620*/  STL.64 [R1+0x3290], R18 ;  /* 0x0032901201007387 */ /* 0x0101e40000100a00 */
[----:B------:R-:W-:Y:S01]  /*24630*/  STL.64 [R1+0x3288], R16 ;  /* 0x0032881001007387 */ /* 0x000fe20000100a00 */
[----:B0-----:R-:W4:Y:S01]  /*24640*/  LDL.64 R18, [R1+0xe8] ;  /* 0x0000e80001127983 */ /* 0x001f220000100a00 */
[----:B------:R-:W-:Y:S03]  /*24650*/  HMMA.16816.F32 R24, R12, R22, R24 ;  /* 0x000000160c18723c */ /* 0x000fe60000001818 */
[----:B----4-:R0:W-:Y:S04]  /*24660*/  STL.64 [R1+0x32a8], R18 ;  /* 0x0032a81201007387 */ /* 0x0101e80000100a00 */
[----:B0-----:R-:W4:Y:S04]  /*24670*/  LDL.64 R18, [R1+0xf8] ;  /* 0x0000f80001127983 */ /* 0x001f280000100a00 */
[----:B----4-:R0:W-:Y:S04]  /*24680*/  STL.64 [R1+0x32b0], R18 ;  /* 0x0032b01201007387 */ /* 0x0101e80000100a00 */
[----:B0-----:R-:W4:Y:S08]  /*24690*/  LDL.64 R18, [R1+0x108] ;  /* 0x0001080001127983 */ /* 0x001f300000100a00 */
[----:B------:R0:W-:Y:S02]  /*246a0*/  STL.64 [R1+0x780], R24 ;  /* 0x0007801801007387 */ /* 0x0001e40000100a00 */
[----:B------:R1:W-:Y:S02]  /*246b0*/  STL.64 [R1+0x788], R26 ;  /* 0x0007881a01007387 */ /* 0x0003e40000100a00 */
[----:B0-----:R-:W-:Y:S01]  /*246c0*/  IMAD.MOV.U32 R24, RZ, RZ, R22 ;  /* 0x000000ffff187224 */ /* 0x001fe200078e0016 */
[----:B-1----:R-:W2:Y:S01]  /*246d0*/  LDL.LU.64 R26, [R1+0x3310] ;  /* 0x00331000011a7983 */ /* 0x002ea20000300a00 */
[----:B------:R-:W-:-:S02]  /*246e0*/  IMAD.MOV.U32 R25, RZ, RZ, R23 ;  /* 0x000000ffff197224 */ /* 0x000fc400078e0017 */
[----:B------:R-:W3:Y:S02]  /*246f0*/  LDL.LU.64 R22, [R1+0x3308] ;  /* 0x0033080001167983 */ /* 0x000ee40000300a00 */
[----:B------:R-:W3:Y:S02]  /*24700*/  LDL.LU.64 R20, [R1+0x3300] ;  /* 0x0033000001147983 */ /* 0x000ee40000300a00 */
[C---:B---3--:R-:W-:Y:S01]  /*24710*/  HMMA.16816.F32 R20, R12.reuse, R6, R20 ;  /* 0x000000060c14723c */ /* 0x048fe20000001814 */
[----:B--2---:R-:W-:Y:S01]  /*24720*/  STL.64 [R1+0x32a0], R26 ;  /* 0x0032a01a01007387 */ /* 0x004fe20000100a00 */
[----:B------:R0:W-:Y:S03]  /*24730*/  STL.64 [R1+0x3298], R24 ;  /* 0x0032981801007387 */ /* 0x0001e60000100a00 */
[----:B0-----:R-:W2:Y:S01]  /*24740*/  LDL.LU R24, [R1+0x6b0] ;  /* 0x0006b00001187983 */ /* 0x001ea20000300800 */
[----:B------:R-:W2:Y:S02]  /*24750*/  LDL.LU R25, [R1+0x6b4] ;  /* 0x0006b40001197983 */ /* 0x000ea40000300800 */
[----:B------:R-:W2:Y:S02]  /*24760*/  LDL.LU R26, [R1+0x6b8] ;  /* 0x0006b800011a7983 */ /* 0x000ea40000300800 */
[----:B------:R-:W2:Y:S11]  /*24770*/  LDL.LU R27, [R1+0x6bc] ;  /* 0x0006bc00011b7983 */ /* 0x000eb60000300800 */
[----:B------:R-:W-:Y:S02]  /*24780*/  @!UPT UIADD3 URZ, URZ, URZ, URZ ;  /* 0x0000003f3f3ff290 */ /* 0x000fe4000fffe03f */
[----:B------:R0:W-:Y:S01]  /*24790*/  STL.64 [R1+0x770], R20 ;  /* 0x0007701401007387 */ /* 0x0001e20000100a00 */
[----:B------:R1:W-:Y:S02]  /*247a0*/  STL.64 [R1+0x778], R22 ;  /* 0x0007781601007387 */ /* 0x0003e40000100a00 */
[----:B0-----:R-:W-:Y:S01]  /*247b0*/  IMAD.MOV.U32 R21, RZ, RZ, R6 ;  /* 0x000000ffff157224 */ /* 0x001fe200078e0006 */
[----:B-1----:R-:W3:Y:S01]  /*247c0*/  LDL.LU.64 R22, [R1+0x32f8] ;  /* 0x0032f80001167983 */ /* 0x002ee20000300a00 */
[----:B------:R-:W-:Y:S02]  /*247d0*/  IMAD.MOV.U32 R20, RZ, RZ, R7 ;  /* 0x000000ffff147224 */ /* 0x000fe400078e0007 */
[----:B------:R-:W2:Y:S02]  /*247e0*/  LDL.LU.64 R6, [R1+0x32f0] ;  /* 0x0032f00001067983 */ /* 0x000ea40000300a00 */
        /* <DEDUP_REMOVED lines=8> */
[----:B------:R-:W2:Y:S02]  /*24870*/  LDL.LU.64 R4, [R1+0x32d8] ;  /* 0x0032d80001047983 */ /* 0x000ea40000300a00 */
[C---:B--2---:R-:W-:Y:S11]  /*24880*/  HMMA.16816.F32 R4, R12.reuse, R10, R4 ;  /* 0x0000000a0c04723c */ /* 0x044ff60000001804 */
[----:B------:R-:W-:Y:S11]  /*24890*/  @!UPT UIADD3 URZ, URZ, URZ, URZ ;  /* 0x0000003f3f3ff290 */ /* 0x000ff6000fffe03f */
[----:B------:R-:W-:Y:S01]  /*248a0*/  @!UPT UIADD3 URZ, URZ, URZ, URZ ;  /* 0x0000003f3f3ff290 */ /* 0x000fe2000fffe03f */
[----:B------:R0:W-:Y:S01]  /*248b0*/  STL.64 [R1+0x750], R4 ;  /* 0x0007500401007387 */ /* 0x0001e20000100a00 */
[----:B------:R1:W-:Y:S02]  /*248c0*/  STL.64 [R1+0x758], R6 ;  /* 0x0007580601007387 */ /* 0x0003e40000100a00 */
[----:B0-----:R-:W-:Y:S01]  /*248d0*/  IMAD.MOV.U32 R5, RZ, RZ, R10 ;  /* 0x000000ffff057224 */ /* 0x001fe200078e000a */
[----:B-1----:R-:W2:Y:S01]  /*248e0*/  LDL.LU.64 R6, [R1+0x32d0] ;  /* 0x0032d00001067983 */ /* 0x002ea20000300a00 */
[----:B------:R-:W-:Y:S02]  /*248f0*/  IMAD.MOV.U32 R4, RZ, RZ, R11 ;  /* 0x000000ffff047224 */ /* 0x000fe400078e000b */
[----:B------:R-:W4:Y:S02]  /*24900*/  LDL.LU.64 R10, [R1+0x32c8] ;  /* 0x0032c800010a7983 */ /* 0x000f240000300a00 */
[----:B------:R-:W4:Y:S02]  /*24910*/  LDL.LU.64 R8, [R1+0x32c0] ;  /* 0x0032c00001087983 */ /* 0x000f240000300a00 */
[C---:B----4-:R-:W-:Y:S01]  /*24920*/  HMMA.16816.F32 R8, R12.reuse, R18, R8 ;  /* 0x000000120c08723c */ /* 0x050fe20000001808 */
        /* <DEDUP_REMOVED lines=10> */
[----:B-1----:R-:W4:Y:S01]  /*249d0*/  LDL.LU.64 R10, [R1+0x32b8] ;  /* 0x0032b800010a7983 */ /* 0x002f220000300a00 */
[----:B------:R-:W-:Y:S02]  /*249e0*/  IMAD.MOV.U32 R8, RZ, RZ, R19 ;  /* 0x000000ffff087224 */ /* 0x000fe400078e0013 */
[----:B------:R-:W2:Y:S02]  /*249f0*/  LDL.LU.64 R18, [R1+0x32b0] ;  /* 0x0032b00001127983 */ /* 0x000ea40000300a00 */
[C---:B--2---:R-:W-:Y:S01]  /*24a00*/  HMMA.16816.F32 R4, R12.reuse, R18, R4 ;  /* 0x000000120c04723c */ /* 0x044fe20000001804 */
[----:B----4-:R-:W-:Y:S01]  /*24a10*/  STL.64 [R1+0x3218], R10 ;  /* 0x0032180a01007387 */ /* 0x010fe20000100a00 */
[----:B------:R0:W-:Y:S03]  /*24a20*/  STL.64 [R1+0x3210], R8 ;  /* 0x0032100801007387 */ /* 0x0001e60000100a00 */
[----:B0-----:R-:W3:Y:S01]  /*24a30*/  LDL.LU R8, [R1+0x3d0] ;  /* 0x0003d00001087983 */ /* 0x001ee20000300800 */
[----:B------:R-:W3:Y:S02]  /*24a40*/  LDL.LU R9, [R1+0x3d4] ;  /* 0x0003d40001097983 */ /* 0x000ee40000300800 */
[----:B------:R-:W3:Y:S02]  /*24a50*/  LDL.LU R10, [R1+0x3d8] ;  /* 0x0003d800010a7983 */ /* 0x000ee40000300800 */
[----:B------:R-:W3:Y:S11]  /*24a60*/  LDL.LU R11, [R1+0x3dc] ;  /* 0x0003dc00010b7983 */ /* 0x000ef60000300800 */
[----:B------:R-:W-:Y:S02]  /*24a70*/  @!UPT UIADD3 URZ, URZ, URZ, URZ ;  /* 0x0000003f3f3ff290 */ /* 0x000fe4000fffe03f */
[----:B------:R0:W-:Y:S01]  /*24a80*/  STL.64 [R1+0x730], R4 ;  /* 0x0007300401007387 */ /* 0x0001e20000100a00 */
[----:B------:R-:W-:Y:S02]  /*24a90*/  STL.64 [R1+0x738], R6 ;  /* 0x0007380601007387 */ /* 0x000fe40000100a00 */
[----:B0-----:R-:W-:Y:S02]  /*24aa0*/  IMAD.MOV.U32 R5, RZ, RZ, R18 ;  /* 0x000000ffff057224 */ /* 0x001fe400078e0012 */
[----:B------:R-:W-:Y:S02]  /*24ab0*/  IMAD.MOV.U32 R4, RZ, RZ, R19 ;  /* 0x000000ffff047224 */ /* 0x000fe400078e0013 */
[----:B------:R-:W2:Y:S01]  /*24ac0*/  LDL.LU.64 R18, [R1+0x32a8] ;  /* 0x0032a80001127983 */ /* 0x000ea20000300a00 */
[C---:B---3--:R-:W-:Y:S08]  /*24ad0*/  HMMA.16816.F32 R8, R12.reuse, R22, R8 ;  /* 0x000000160c08723c */ /* 0x048ff00000001808 */
[----:B--2---:R-:W-:Y:S01]  /*24ae0*/  HMMA.16816.F32 R24, R12, R18, R24 ;  /* 0x000000120c18723c */ /* 0x004fe20000001818 */
[----:B------:R-:W-:-:S02]  /*24af0*/  IMAD.MOV.U32 R2, RZ, RZ, R18 ;  /* 0x000000ffff027224 */ /* 0x000fc400078e0012 */
[----:B------:R-:W-:-:S04]  /*24b00*/  IMAD.MOV.U32 R0, RZ, RZ, R19 ;  /* 0x000000ffff007224 */ /* 0x000fc800078e0013 */
[----:B------:R-:W-:Y:S02]  /*24b10*/  IMAD.MOV.U32 R14, RZ, RZ, R5 ;  /* 0x000000ffff0e7224 */ /* 0x000fe400078e0005 */
[----:B------:R-:W-:Y:S11]  /*24b20*/  IMAD.MOV.U32 R15, RZ, RZ, R4 ;  /* 0x000000ffff0f7224 */ /* 0x000ff600078e0004 */
[----:B------:R-:W-:Y:S03]  /*24b30*/  @!UPT UIADD3 URZ, URZ, URZ, URZ ;  /* 0x0000003f3f3ff290 */ /* 0x000fe6000fffe03f */
[----:B------:R-:W-:Y:S01]  /*24b40*/  STL.64 [R1+0x720], R24 ;  /* 0x0007201801007387 */ /* 0x000fe20000100a00 */
[----:B------:R0:W-:Y:S03]  /*24b50*/  STL.64 [R1+0x728], R26 ;  /* 0x0007281a01007387 */ /* 0x0001e60000100a00 */
[----:B0-----:R-:W2:Y:S01]  /*24b60*/  LDL.LU.64 R26, [R1+0x32a0] ;  /* 0x0032a000011a7983 */ /* 0x001ea20000300a00 */
[----:B------:R-:W3:Y:S02]  /*24b70*/  LDL.LU.64 R24, [R1+0x3298] ;  /* 0x0032980001187983 */ /* 0x000ee40000300a00 */
[----:B------:R-:W4:Y:S02]  /*24b80*/  LDL.LU.64 R18, [R1+0x3290] ;  /* 0x0032900001127983 */ /* 0x000f240000300a00 */
[----:B------:R-:W2:Y:S01]  /*24b90*/  LDL.LU.64 R16, [R1+0x3288] ;  /* 0x0032880001107983 */ /* 0x000ea20000300a00 */
[----:B------:R-:W-:Y:S01]  /*24ba0*/  STL.64 [R1+0x3d0], R8 ;  /* 0x0003d00801007387 */ /* 0x000fe20000100a00 */
[----:B------:R-:W-:Y:S02]  /*24bb0*/  STL.64 [R1+0x3d8], R10 ;  /* 0x0003d80a01007387 */ /* 0x000fe40000100a00 */
[----:B------:R0:W-:Y:S02]  /*24bc0*/  STL.64 [R1+0x3170], R14 ;  /* 0x0031700e01007387 */ /* 0x0001e40000100a00 */
[----:B------:R-:W2:Y:S01]  /*24bd0*/  LDL.LU R12, [R1+0x310] ;  /* 0x00031000010c7983 */ /* 0x000ea20000300800 */
[----:B------:R-:W2:Y:S04]  /*24be0*/  LDL.LU R13, [R1+0x314] ;  /* 0x00031400010d7983 */ /* 0x000ea80000300800 */
[----:B0-----:R-:W2:Y:S01]  /*24bf0*/  LDL.LU R14, [R1+0x318] ;  /* 0x00031800010e7983 */ /* 0x001ea20000300800 */
[----:B------:R-:W2:Y:S03]  /*24c00*/  LDL.LU R15, [R1+0x31c] ;  /* 0x00031c00010f7983 */ /* 0x000ea60000300800 */
[----:B--2---:R0:W-:Y:S01]  /*24c10*/  STL.64 [R1+0x3180], R14 ;  /* 0x0031800e01007387 */ /* 0x0041e20000100a00 */
[----:B------:R-:W-:Y:S02]  /*24c20*/  STL.64 [R1+0x3178], R12 ;  /* 0x0031780c01007387 */ /* 0x000fe40000100a00 */
[----:B0-----:R-:W-:-:S02]  /*24c30*/  IMAD.MOV.U32 R14, RZ, RZ, R28 ;  /* 0x000000ffff0e7224 */ /* 0x001fc400078e001c */
[----:B------:R-:W-:Y:S01]  /*24c40*/  IMAD.MOV.U32 R15, RZ, RZ, R29 ;  /* 0x000000ffff0f7224 */ /* 0x000fe200078e001d */
[----:B------:R-:W2:Y:S01]  /*24c50*/  LDL.LU R28, [R1+0x3284] ;  /* 0x00328400011c7983 */ /* 0x000ea20000300800 */
[----:B------:R-:W2:Y:S03]  /*24c60*/  LDL.LU R29, [R1+0x3280] ;  /* 0x00328000011d7983 */ /* 0x000ea60000300800 */
[----:B------:R0:W-:Y:S02]  /*24c70*/  STL.64 [R1+0x3198], R14 ;  /* 0x0031980e01007387 */ /* 0x0001e40000100a00 */
[----:B0-----:R-:W-:Y:S02]  /*24c80*/  IMAD.MOV.U32 R14, RZ, RZ, R21 ;  /* 0x000000ffff0e7224 */ /* 0x001fe400078e0015 */
[----:B------:R-:W-:-:S05]  /*24c90*/  IMAD.MOV.U32 R15, RZ, RZ, R20 ;  /* 0x000000ffff0f7224 */ /* 0x000fca00078e0014 */
[----:B------:R-:W-:Y:S01]  /*24ca0*/  STL.64 [R1+0x31b0], R14 ;  /* 0x0031b00e01007387 */ /* 0x000fe20000100a00 */
[----:B------:R0:W-:Y:S02]  /*24cb0*/  STL.64 [R1+0x3158], R22 ;  /* 0x0031581601007387 */ /* 0x0001e40000100a00 */
[----:B------:R-:W2:Y:S02]  /*24cc0*/  LDL.LU R20, [R1+0x2f0] ;  /* 0x0002f00001147983 */ /* 0x000ea40000300800 */
[----:B------:R-:W2:Y:S01]  /*24cd0*/  LDL.LU R21, [R1+0x2f4] ;  /* 0x0002f40001157983 */ /* 0x000ea20000300800 */
[----:B0-----:R-:W2:Y:S01]  /*24ce0*/  LDL.LU R22, [R1+0x2f8] ;  /* 0x0002f80001167983 */ /* 0x001ea20000300800 */
[----:B------:R-:W2:Y:S02]  /*24cf0*/  LDL.LU R23, [R1+0x2fc] ;  /* 0x0002fc0001177983 */ /* 0x000ea40000300800 */
[----:B---3--:R-:W-:Y:S02]  /*24d00*/  IMAD.MOV.U32 R14, RZ, RZ, R24 ;  /* 0x000000ffff0e7224 */ /* 0x008fe400078e0018 */
[----:B------:R-:W-:Y:S01]  /*24d10*/  IMAD.MOV.U32 R15, RZ, RZ, R25 ;  /* 0x000000ffff0f7224 */ /* 0x000fe200078e0019 */
[----:B------:R-:W3:Y:S01]  /*24d20*/  LDL.LU R24, [R1+0x327c] ;  /* 0x00327c0001187983 */ /* 0x000ee20000300800 */
[----:B------:R-:W3:Y:S03]  /*24d30*/  LDL.LU R25, [R1+0x3278] ;  /* 0x0032780001197983 */ /* 0x000ee60000300800 */
[----:B------:R0:W-:Y:S02]  /*24d40*/  STL.64 [R1+0x31c8], R14 ;  /* 0x0031c80e01007387 */ /* 0x0001e40000100a00 */
[----:B0-----:R-:W-:-:S02]  /*24d50*/  IMAD.MOV.U32 R14, RZ, RZ, R16 ;  /* 0x000000ffff0e7224 */ /* 0x001fc400078e0010 */
[----:B------:R-:W-:Y:S01]  /*24d60*/  IMAD.MOV.U32 R15, RZ, RZ, R17 ;  /* 0x000000ffff0f7224 */ /* 0x000fe200078e0011 */
[----:B--2---:R-:W-:Y:S01]  /*24d70*/  STL.64 [R1+0x3190], R22 ;  /* 0x0031901601007387 */ /* 0x004fe20000100a00 */
[----:B------:R0:W-:Y:S03]  /*24d80*/  STL.64 [R1+0x3188], R20 ;  /* 0x0031881401007387 */ /* 0x0001e60000100a00 */
[----:B0-----:R-:W2:Y:S01]  /*24d90*/  LDL.LU R20, [R1+0x320] ;  /* 0x0003200001147983 */ /* 0x001ea20000300800 */
[----:B------:R-:W2:Y:S02]  /*24da0*/  LDL.LU R21, [R1+0x324] ;  /* 0x0003240001157983 */ /* 0x000ea40000300800 */
[----:B------:R-:W2:Y:S02]  /*24db0*/  LDL.LU R22, [R1+0x328] ;  /* 0x0003280001167983 */ /* 0x000ea40000300800 */
[----:B------:R-:W2:Y:S01]  /*24dc0*/  LDL.LU R23, [R1+0x32c] ;  /* 0x00032c0001177983 */ /* 0x000ea20000300800 */
[----:B------:R-:W2:Y:S01]  /*24dd0*/  LDL.LU R16, [R1+0x3274] ;  /* 0x0032740001107983 */ /* 0x000ea20000300800 */
[----:B------:R-:W2:Y:S02]  /*24de0*/  LDL.LU R17, [R1+0x3270] ;  /* 0x0032700001117983 */ /* 0x000ea40000300800 */
[----:B------:R0:W-:Y:S02]  /*24df0*/  STL.64 [R1+0x31e0], R14 ;  /* 0x0031e00e01007387 */ /* 0x0001e40000100a00 */
[----:B------:R-:W2:Y:S01]  /*24e00*/  LDL.LU R4, [R1+0x380] ;  /* 0x0003800001047983 */ /* 0x000ea20000300800 */
[----:B------:R-:W2:Y:S01]  /*24e10*/  LDL.LU R5, [R1+0x384] ;  /* 0x0003840001057983 */ /* 0x000ea20000300800 */
[----:B------:R-:W2:Y:S02]  /*24e20*/  LDL.LU R6, [R1+0x388] ;  /* 0x0003880001067983 */ /* 0x000ea40000300800 */
[----:B------:R-:W2:Y:S02]  /*24e30*/  LDL.LU R7, [R1+0x38c] ;  /* 0x00038c0001077983 */ /* 0x000ea40000300800 */
[----:B--2---:R-:W-:Y:S01]  /*24e40*/  STL.64 [R1+0x3230], R6 ;  /* 0x0032300601007387 */ /* 0x004fe20000100a00 */
[----:B------:R1:W-:Y:S02]  /*24e50*/  STL.64 [R1+0x3228], R4 ;  /* 0x0032280401007387 */ /* 0x0003e40000100a00 */
[----:B------:R-:W2:Y:S02]  /*24e60*/  LDL.LU R8, [R1+0x390] ;  /* 0x0003900001087983 */ /* 0x000ea40000300800 */
[----:B------:R-:W2:Y:S01]  /*24e70*/  LDL.LU R9, [R1+0x394] ;  /* 0x0003940001097983 */ /* 0x000ea20000300800 */
[----:B------:R-:W2:Y:S01]  /*24e80*/  LDL.LU R10, [R1+0x398] ;  /* 0x00039800010a7983 */ /* 0x000ea20000300800 */
[----:B------:R-:W2:Y:S02]  /*24e90*/  LDL.LU R11, [R1+0x39c] ;  /* 0x00039c00010b7983 */ /* 0x000ea40000300800 */
[----:B0-----:R-:W-:-:S02]  /*24ea0*/  IMAD.MOV.U32 R14, RZ, RZ, R27 ;  /* 0x000000ffff0e7224 */ /* 0x001fc400078e001b */
[----:B------:R-:W-:Y:S02]  /*24eb0*/  IMAD.MOV.U32 R15, RZ, RZ, R26 ;  /* 0x000000ffff0f7224 */ /* 0x000fe400078e001a */
[----:B----4-:R-:W-:Y:S02]  /*24ec0*/  IMAD.MOV.U32 R26, RZ, RZ, R18 ;  /* 0x000000ffff1a7224 */ /* 0x010fe400078e0012 */
[----:B------:R-:W-:Y:S01]  /*24ed0*/  IMAD.MOV.U32 R27, RZ, RZ, R19 ;  /* 0x000000ffff1b7224 */ /* 0x000fe200078e0013 */
[----:B--2---:R0:W-:Y:S01]  /*24ee0*/  STL.64 [R1+0x3240], R10 ;  /* 0x0032400a01007387 */ /* 0x0041e20000100a00 */
[----:B------:R2:W-:Y:S02]  /*24ef0*/  STL.64 [R1+0x3238], R8 ;  /* 0x0032380801007387 */ /* 0x0005e40000100a00 */
[----:B------:R-:W4:Y:S02]  /*24f00*/  LDL.LU R18, [R1+0x326c] ;  /* 0x00326c0001127983 */ /* 0x000f240000300800 */
[----:B------:R-:W4:Y:S01]  /*24f10*/  LDL.LU R19, [R1+0x3268] ;  /* 0x0032680001137983 */ /* 0x000f220000300800 */
[----:B------:R-:W-:Y:S01]  /*24f20*/  STL.64 [R1+0x3248], R26 ;  /* 0x0032481a01007387 */ /* 0x000fe20000100a00 */
[----:B-1----:R-:W2:Y:S02]  /*24f30*/  LDL.LU R4, [R1+0x3a0] ;  /* 0x0003a00001047983 */ /* 0x002ea40000300800 */
[----:B------:R-:W2:Y:S02]  /*24f40*/  LDL.LU R5, [R1+0x3a4] ;  /* 0x0003a40001057983 */ /* 0x000ea40000300800 */
[----:B------:R-:W2:Y:S01]  /*24f50*/  LDL.LU R6, [R1+0x3a8] ;  /* 0x0003a80001067983 */ /* 0x000ea20000300800 */
[----:B------:R-:W2:Y:S01]  /*24f60*/  LDL.LU R7, [R1+0x3ac] ;  /* 0x0003ac0001077983 */ /* 0x000ea20000300800 */
[----:B0-----:R-:W-:-:S02]  /*24f70*/  IMAD.MOV.U32 R10, RZ, RZ, R29 ;  /* 0x000000ffff0a7224 */ /* 0x001fc400078e001d */
[----:B------:R-:W-:Y:S01]  /*24f80*/  IMAD.MOV.U32 R11, RZ, RZ, R28 ;  /* 0x000000ffff0b7224 */ /* 0x000fe200078e001c */
[----:B--2---:R3:W-:Y:S01]  /*24f90*/  STL.64 [R1+0x3258], R6 ;  /* 0x0032580601007387 */ /* 0x0047e20000100a00 */
[----:B------:R-:W-:Y:S03]  /*24fa0*/  STL.64 [R1+0x3250], R4 ;  /* 0x0032500401007387 */ /* 0x000fe60000100a00 */
[----:B------:R0:W-:Y:S02]  /*24fb0*/  STL.64 [R1+0x3260], R10 ;  /* 0x0032600a01007387 */ /* 0x0001e40000100a00 */
[----:B------:R-:W4:Y:S01]  /*24fc0*/  LDL.LU R8, [R1+0x3c0] ;  /* 0x0003c00001087983 */ /* 0x000f220000300800 */
[----:B------:R-:W4:Y:S01]  /*24fd0*/  LDL.LU R9, [R1+0x3c4] ;  /* 0x0003c40001097983 */ /* 0x000f220000300800 */
[----:B---3--:R-:W-:-:S03]  /*24fe0*/  IMAD.MOV.U32 R7, RZ, RZ, R24 ;  /* 0x000000ffff077224 */ /* 0x008fc600078e0018 */
[----:B0-----:R-:W4:Y:S01]  /*24ff0*/  LDL.LU R10, [R1+0x3c8] ;  /* 0x0003c800010a7983 */ /* 0x001f220000300800 */
[----:B------:R-:W4:Y:S02]  /*25000*/  LDL.LU R11, [R1+0x3cc] ;  /* 0x0003cc00010b7983 */ /* 0x000f240000300800 */
[----:B------:R-:W-:Y:S02]  /*25010*/  IMAD.MOV.U32 R6, RZ, RZ, R25 ;  /* 0x000000ffff067224 */ /* 0x000fe400078e0019 */
[----:B------:R-:W2:Y:S01]  /*25020*/  LDL.LU R24, [R1+0x3b0] ;  /* 0x0003b00001187983 */ /* 0x000ea20000300800 */
[----:B------:R-:W2:Y:S01]  /*25030*/  LDL.LU R25, [R1+0x3b4] ;  /* 0x0003b40001197983 */ /* 0x000ea20000300800 */
[----:B------:R-:W2:Y:S02]  /*25040*/  LDL.LU R26, [R1+0x3b8] ;  /* 0x0003b800011a7983 */ /* 0x000ea40000300800 */
[----:B------:R-:W2:Y:S02]  /*25050*/  LDL.LU R27, [R1+0x3bc] ;  /* 0x0003bc00011b7983 */ /* 0x000ea40000300800 */
[----:B------:R-:W-:Y:S01]  /*25060*/  STL.64 [R1+0x31f8], R14 ;  /* 0x0031f80e01007387 */ /* 0x000fe20000100a00 */
[----:B------:R-:W-:Y:S01]  /*25070*/  STL.64 [R1+0x31a8], R22 ;  /* 0x0031a81601007387 */ /* 0x000fe20000100a00 */
[----:B------:R0:W-:Y:S03]  /*25080*/  STL.64 [R1+0x31a0], R20 ;  /* 0x0031a01401007387 */ /* 0x0001e60000100a00 */
[----:B0-----:R-:W3:Y:S01]  /*25090*/  LDL.LU R20, [R1+0x330] ;  /* 0x0003300001147983 */ /* 0x001ee20000300800 */
[----:B------:R-:W3:Y:S02]  /*250a0*/  LDL.LU R21, [R1+0x334] ;  /* 0x0003340001157983 */ /* 0x000ee40000300800 */
[----:B------:R-:W2:Y:S02]  /*250b0*/  LDL.LU R22, [R1+0x338] ;  /* 0x0003380001167983 */ /* 0x000ea40000300800 */
[----:B------:R-:W2:Y:S01]  /*250c0*/  LDL.LU R23, [R1+0x33c] ;  /* 0x00033c0001177983 */ /* 0x000ea20000300800 */
[----:B------:R-:W3:Y:S01]  /*250d0*/  LDL.LU R12, [R1+0x370] ;  /* 0x00037000010c7983 */ /* 0x000ee20000300800 */
[----:B------:R-:W4:Y:S02]  /*250e0*/  LDL.LU R13, [R1+0x374] ;  /* 0x00037400010d7983 */ /* 0x000f240000300800 */
[----:B------:R-:W4:Y:S02]  /*250f0*/  LDL.LU R14, [R1+0x378] ;  /* 0x00037800010e7983 */ /* 0x000f240000300800 */
[----:B------:R-:W4:Y:S01]  /*25100*/  LDL.LU R15, [R1+0x37c] ;  /* 0x00037c00010f7983 */ /* 0x000f220000300800 */
        /* <DEDUP_REMOVED lines=12> */
[C---:B----4-:R-:W-:Y:S01]  /*251d0*/  HMMA.16816.F32 R4, R16.reuse, R6, R8 ;  /* 0x000000061004723c */ /* 0x050fe20000001808 */
[----:B---3--:R-:W-:Y:S01]  /*251e0*/  STL.64 [R1+0x31f0], R22 ;  /* 0x0031f01601007387 */ /* 0x008fe20000100a00 */
[----:B--2---:R0:W-:Y:S03]  /*251f0*/  STL.64 [R1+0x31e8], R20 ;  /* 0x0031e81401007387 */ /* 0x0041e60000100a00 */
[----:B0-----:R-:W2:Y:S01]  /*25200*/  LDL.LU R20, [R1+0x360] ;  /* 0x0003600001147983 */ /* 0x001ea20000300800 */
[----:B------:R-:W2:Y:S02]  /*25210*/  LDL.LU R21, [R1+0x364] ;  /* 0x0003640001157983 */ /* 0x000ea40000300800 */
[----:B------:R-:W2:Y:S02]  /*25220*/  LDL.LU R22, [R1+0x368] ;  /* 0x0003680001167983 */ /* 0x000ea40000300800 */
[----:B------:R-:W2:Y:S01]  /*25230*/  LDL.LU R23, [R1+0x36c] ;  /* 0x00036c0001177983 */ /* 0x000ea20000300800 */
[----:B------:R-:W3:Y:S11]  /*25240*/  LDL.LU.64 R10, [R1+0x3260] ;  /* 0x00326000010a7983 */ /* 0x000ef60000300a00 */
[----:B------:R-:W-:Y:S01]  /*25250*/  @!UPT UIADD3 URZ, URZ, URZ, URZ ;  /* 0x0000003f3f3ff290 */ /* 0x000fe2000fffe03f */
[----:B------:R-:W-:Y:S02]  /*25260*/  STL.64 [R1+0x3c0], R4 ;  /* 0x0003c00401007387 */ /* 0x000fe40000100a00 */
[----:B------:R0:W-:Y:S02]  /*25270*/  STL.64 [R1+0x3c8], R6 ;  /* 0x0003c80601007387 */ /* 0x0001e40000100a00 */
[----:B0-----:R-:W4:Y:S01]  /*25280*/  LDL.LU.64 R6, [R1+0x3258] ;  /* 0x0032580001067983 */ /* 0x001f220000300a00 */
[----:B------:R-:W4:Y:S01]  /*25290*/  LDL.LU.64 R4, [R1+0x3250] ;  /* 0x0032500001047983 */ /* 0x000f220000300a00 */
[C---:B---3--:R-:W-:Y:S02]  /*252a0*/  HMMA.16816.F32 R8, R16.reuse, R10, R24 ;  /* 0x0000000a1008723c */ /* 0x048fe40000001818 */
[----:B------:R-:W4:Y:S11]  /*252b0*/  LDL.LU.64 R26, [R1+0x3248] ;  /* 0x00324800011a7983 */ /* 0x000f360000300a00 */
[----:B------:R-:W-:Y:S10]  /*252c0*/  @!UPT UIADD3 URZ, URZ, URZ, URZ ;  /* 0x0000003f3f3ff290 */ /* 0x000ff4000fffe03f */
[----:B------:R-:W-:Y:S01]  /*252d0*/  STL.64 [R1+0x3b0], R8 ;  /* 0x0003b00801007387 */ /* 0x000fe20000100a00 */
[----:B------:R0:W-:Y:S03]  /*252e0*/  STL.64 [R1+0x3b8], R10 ;  /* 0x0003b80a01007387 */ /* 0x0001e60000100a00 */
[----:B0-----:R-:W3:Y:S01]  /*252f0*/  LDL.LU.64 R10, [R1+0x3240] ;  /* 0x00324000010a7983 */ /* 0x001ee20000300a00 */
[----:B------:R-:W3:Y:S01]  /*25300*/  LDL.LU.64 R8, [R1+0x3238] ;  /* 0x0032380001087983 */ /* 0x000ee20000300a00 */
[C---:B----4-:R-:W-:Y:S02]  /*25310*/  HMMA.16816.F32 R24, R16.reuse, R26, R4 ;  /* 0x0000001a1018723c */ /* 0x050fe40000001804 */
[----:B------:R-:W4:Y:S01]  /*25320*/  LDL.LU.64 R6, [R1+0x3230] ;  /* 0x0032300001067983 */ /* 0x000f220000300a00 */
[----:B------:R-:W4:Y:S11]  /*25330*/  LDL.LU.64 R4, [R1+0x3228] ;  /* 0x0032280001047983 */ /* 0x000f360000300a00 */
[----:B------:R-:W-:Y:S09]  /*25340*/  @!UPT UIADD3 URZ, URZ, URZ, URZ ;  /* 0x0000003f3f3ff290 */ /* 0x000ff2000fffe03f */
[----:B------:R-:W-:Y:S01]  /*25350*/  STL.64 [R1+0x3a0], R24 ;  /* 0x0003a01801007387 */ /* 0x000fe20000100a00 */
[----:B------:R0:W-:Y:S03]  /*25360*/  STL.64 [R1+0x3a8], R26 ;  /* 0x0003a81a01007387 */ /* 0x0001e60000100a00 */
[----:B0-----:R-:W3:Y:S02]  /*25370*/  LDL.LU.64 R26, [R1+0x3220] ;  /* 0x00322000011a7983 */ /* 0x001ee40000300a00 */
[C---:B---3--:R-:W-:Y:S11]  /*25380*/  HMMA.16816.F32 R8, R16.reuse, R26, R8 ;  /* 0x0000001a1008723c */ /* 0x048ff60000001808 */
[----:B------:R-:W-:Y:S11]  /*25390*/  @!UPT UIADD3 URZ, URZ, URZ, URZ ;  /* 0x0000003f3f3ff290 */ /* 0x000ff6000fffe03f */
[----:B------:R-:W-:Y:S01]  /*253a0*/  @!UPT UIADD3 URZ, URZ, URZ, URZ ;  /* 0x0000003f3f3ff290 */ /* 0x000fe2000fffe03f */
[----:B------:R-:W-:Y:S01]  /*253b0*/  STL.64 [R1+0x390], R8 ;  /* 0x0003900801007387 */ /* 0x000fe20000100a00 */
[----:B------:R0:W-:Y:S03]  /*253c0*/  STL.64 [R1+0x398], R10 ;  /* 0x0003980a01007387 */ /* 0x0001e60000100a00 */
[----:B0-----:R-:W4:Y:S01]  /*253d0*/  LDL.LU.64 R10, [R1+0x3218] ;  /* 0x00321800010a7983 */ /* 0x001f220000300a00 */
[----:B------:R-:W3:Y:S02]  /*253e0*/  LDL.LU.64 R8, [R1+0x3210] ;  /* 0x0032100001087983 */ /* 0x000ee40000300a00 */
[----:B------:R-:W-:Y:S01]  /*253f0*/  STL.64 [R1+0x3118], R26 ;  /* 0x0031181a01007387 */ /* 0x000fe20000100a00 */
[C---:B----4-:R-:W-:Y:S11]  /*25400*/  HMMA.16816.F32 R4, R16.reuse, R10, R4 ;  /* 0x0000000a1004723c */ /* 0x050ff60000001804 */
[----:B------:R-:W-:Y:S11]  /*25410*/  @!UPT UIADD3 URZ, URZ, URZ, URZ ;  /* 0x0000003f3f3ff290 */ /* 0x000ff6000fffe03f */
[----:B------:R-:W-:Y:S01]  /*25420*/  @!UPT UIADD3 URZ, URZ, URZ, URZ ;  /* 0x0000003f3f3ff290 */ /* 0x000fe2000fffe03f */
[----:B------:R-:W-:Y:S01]  /*25430*/  STL.64 [R1+0x380], R4 ;  /* 0x0003800401007387 */ /* 0x000fe20000100a00 */
[----:B------:R0:W-:Y:S03]  /*25440*/  STL.64 [R1+0x388], R6 ;  /* 0x0003880601007387 */ /* 0x0001e60000100a00 */
[----:B0-----:R-:W4:Y:S01]  /*25450*/  LDL.LU.64 R6, [R1+0x3208] ;  /* 0x0032080001067983 */ /* 0x001f220000300a00 */
[----:B------:R-:W2:Y:S02]  /*25460*/  LDL.LU.64 R4, [R1+0x3200] ;  /* 0x0032000001047983 */ /* 0x000ea40000300a00 */
[----:B---3--:R-:W-:Y:S02]  /*25470*/  IMAD.MOV.U32 R27, RZ, RZ, R8 ;  /* 0x000000ffff1b7224 */ /* 0x008fe400078e0008 */
[----:B------:R0:W-:Y:S02]  /*25480*/  STL.64 [R1+0x30e8], R10 ;  /* 0x0030e80a01007387 */ /* 0x0001e40000100a00 */
[----:B------:R-:W-:Y:S01]  /*25490*/  IMAD.MOV.U32 R26, RZ, RZ, R9 ;  /* 0x000000ffff1a7224 */ /* 0x000fe200078e0009 */
[----:B------:R-:W3:Y:S01]  /*254a0*/  LDL.LU R8, [R1+0x300] ;  /* 0x0003000001087983 */ /* 0x000ee20000300800 */
[----:B------:R-:W3:Y:S03]  /*254b0*/  LDL.LU R9, [R1+0x304] ;  /* 0x0003040001097983 */ /* 0x000ee60000300800 */
[----:B0-----:R-:W3:Y:S01]  /*254c0*/  LDL.LU R10, [R1+0x308] ;  /* 0x00030800010a7983 */ /* 0x001ee20000300800 */
[----:B------:R-:W3:Y:S01]  /*254d0*/  LDL.LU R11, [R1+0x30c] ;  /* 0x00030c00010b7983 */ /* 0x000ee20000300800 */
[C---:B----4-:R-:W-:Y:S11]  /*254e0*/  HMMA.16816.F32 R12, R16.reuse, R6, R12 ;  /* 0x00000006100c723c */ /* 0x050ff6000000180c */
[----:B------:R-:W-:Y:S11]  /*254f0*/  @!UPT UIADD3 URZ, URZ, URZ, URZ ;  /* 0x0000003f3f3ff290 */ /* 0x000ff6000fffe03f */
[----:B------:R-:W-:Y:S01]  /*25500*/  @!UPT UIADD3 URZ, URZ, URZ, URZ ;  /* 0x0000003f3f3ff290 */ /* 0x000fe2000fffe03f */
[----:B------:R-:W-:Y:S01]  /*25510*/  STL.64 [R1+0x370], R12 ;  /* 0x0003700c01007387 */ /* 0x000fe20000100a00 */
[----:B------:R0:W-:Y:S03]  /*25520*/  STL.64 [R1+0x378], R14 ;  /* 0x0003780e01007387 */ /* 0x0001e60000100a00 */
[----:B0-----:R-:W2:Y:S01]  /*25530*/  LDL.LU.64 R14, [R1+0x31f8] ;  /* 0x0031f800010e7983 */ /* 0x001ea20000300a00 */
[----:B------:R-:W-:Y:S01]  /*25540*/  STL.64 [R1+0x3130], R6 ;  /* 0x0031300601007387 */ /* 0x000fe20000100a00 */
        /* <DEDUP_REMOVED lines=28> */
[----:B--2---:R-:W-:Y:S02]  /*25710*/  HMMA.16816.F32 R12, R16, R14, R20 ;  /* 0x0000000e100c723c */ /* 0x004fe40000001814 */
[----:B------:R-:W2:Y:S01]  /*25720*/  LDL.LU.64 R22, [R1+0x3190] ;  /* 0x0031900001167983 */ /* 0x000ea20000300a00 */
[----:B------:R-:W2:Y:S11]  /*25730*/  LDL.LU.64 R20, [R1+0x3188] ;  /* 0x0031880001147983 */ /* 0x000eb60000300a00 */
[----:B------:R-:W-:Y:S09]  /*25740*/  @!UPT UIADD3 URZ, URZ, URZ, URZ ;  /* 0x0000003f3f3ff290 */ /* 0x000ff2000fffe03f */
[----:B------:R-:W-:Y:S01]  /*25750*/  STL.64 [R1+0x6d0], R12 ;  /* 0x0006d00c01007387 */ /* 0x000fe20000100a00 */
[----:B------:R0:W-:Y:S03]  /*25760*/  STL.64 [R1+0x6d8], R14 ;  /* 0x0006d80e01007387 */ /* 0x0001e60000100a00 */
[----:B0-----:R-:W4:Y:S01]  /*25770*/  LDL.LU.64 R14, [R1+0x3180] ;  /* 0x00318000010e7983 */ /* 0x001f220000300a00 */
[----:B------:R-:W4:Y:S02]  /*25780*/  LDL.LU.64 R12, [R1+0x3178] ;  /* 0x00317800010c7983 */ /* 0x000f240000300a00 */
[----:B------:R-:W-:Y:S02]  /*25790*/  IMAD.MOV.U32 R6, RZ, RZ, R5 ;  /* 0x000000ffff067224 */ /* 0x000fe400078e0005 */
[----:B------:R-:W-:-:S07]  /*257a0*/  IMAD.MOV.U32 R7, RZ, RZ, R4 ;  /* 0x000000ffff077224 */ /* 0x000fce00078e0004 */
[C---:B----4-:R-:W-:Y:S01]  /*257b0*/  HMMA.16816.F32 R4, R16.reuse, R6, R12 ;  /* 0x000000061004723c */ /* 0x050fe2000000180c */
[----:B------:R-:W2:Y:S07]  /*257c0*/  LDL.LU.64 R14, [R1+0x3170] ;  /* 0x00317000010e7983 */ /* 0x000eae0000300a00 */
[C---:B---3--:R-:W-:Y:S11]  /*257d0*/  HMMA.16816.F32 R24, R16.reuse, R26, R8 ;  /* 0x0000001a1018723c */ /* 0x048ff60000001808 */
[----:B------:R-:W-:Y:S04]  /*257e0*/  @!UPT UIADD3 URZ, URZ, URZ, URZ ;  /* 0x0000003f3f3ff290 */ /* 0x000fe8000fffe03f */
[----:B------:R-:W-:Y:S01]  /*257f0*/  STL.64 [R1+0x6c0], R4 ;  /* 0x0006c00401007387 */ /* 0x000fe20000100a00 */
[----:B------:R2:W-:Y:S02]  /*25800*/  STL.64 [R1+0x6c8], R6 ;  /* 0x0006c80601007387 */ /* 0x0005e40000100a00 */
[----:B------:R-:W3:Y:S05]  /*25810*/  LDL.LU R8, [R1+0x290] ;  /* 0x0002900001087983 */ /* 0x000eea0000300800 */
[----:B------:R0:W-:Y:S01]  /*25820*/  STL.64 [R1+0x360], R24 ;  /* 0x0003601801007387 */ /* 0x0001e20000100a00 */
[----:B------:R1:W-:Y:S01]  /*25830*/  STL.64 [R1+0x368], R26 ;  /* 0x0003681a01007387 */ /* 0x0003e20000100a00 */
[----:B--2---:R-:W-:Y:S03]  /*25840*/  HMMA.16816.F32 R4, R16, R14, R20 ;  /* 0x0000000e1004723c */ /* 0x004fe60000001814 */
[----:B------:R-:W2:Y:S11]  /*25850*/  LDSM.16.MT88.4 R12, [R3+0x4280] ;  /* 0x00428000030c783b */ /* 0x000eb60000004200 */
[----:B------:R-:W-:Y:S09]  /*25860*/  @!UPT UIADD3 URZ, URZ, URZ, URZ ;  /* 0x0000003f3f3ff290 */ /* 0x000ff2000fffe03f */
[----:B------:R4:W-:Y:S01]  /*25870*/  STL.64 [R1+0x350], R4 ;  /* 0x0003500401007387 */ /* 0x0009e20000100a00 */
[----:B------:R3:W-:Y:S02]  /*25880*/  STL.64 [R1+0x358], R6 ;  /* 0x0003580601007387 */ /* 0x0007e40000100a00 */
[----:B------:R-:W2:Y:S02]  /*25890*/  LDL.LU R9, [R1+0x294] ;  /* 0x0002940001097983 */ /* 0x000ea40000300800 */
[----:B------:R-:W2:Y:S01]  /*258a0*/  LDL.LU R10, [R1+0x298] ;  /* 0x00029800010a7983 */ /* 0x000ea20000300800 */
[----:B------:R-:W2:Y:S01]  /*258b0*/  LDL.LU R11, [R1+0x29c] ;  /* 0x00029c00010b7983 */ /* 0x000ea20000300800 */
[----:B0-----:R-:W2:Y:S02]  /*258c0*/  LDL.LU R24, [R1+0x2b0] ;  /* 0x0002b00001187983 */ /* 0x001ea40000300800 */
[----:B------:R-:W2:Y:S02]  /*258d0*/  LDL.LU R25, [R1+0x2b4] ;  /* 0x0002b40001197983 */ /* 0x000ea40000300800 */
[----:B-1----:R-:W2:Y:S01]  /*258e0*/  LDL.LU R26, [R1+0x2b8] ;  /* 0x0002b800011a7983 */ /* 0x002ea20000300800 */
[----:B------:R-:W2:Y:S04]  /*258f0*/  LDL.LU R27, [R1+0x2bc] ;  /* 0x0002bc00011b7983 */ /* 0x000ea80000300800 */
[----:B----4-:R-:W4:Y:S01]  /*25900*/  LDL.LU R4, [R1+0x2d0] ;  /* 0x0002d00001047983 */ /* 0x010f220000300800 */
[----:B------:R-:W4:Y:S02]  /*25910*/  LDL.LU R5, [R1+0x2d4] ;  /* 0x0002d40001057983 */ /* 0x000f240000300800 */
[----:B---3--:R-:W3:Y:S02]  /*25920*/  LDL.LU R6, [R1+0x2d8] ;  /* 0x0002d80001067983 */ /* 0x008ee40000300800 */
[----:B------:R-:W3:Y:S02]  /*25930*/  LDL.LU R7, [R1+0x2dc] ;  /* 0x0002dc0001077983 */ /* 0x000ee40000300800 */
[----:B---3--:R-:W-:Y:S01]  /*25940*/  STL.64 [R1+0x3150], R6 ;  /* 0x0031500601007387 */ /* 0x008fe20000100a00 */
[----:B----4-:R0:W-:Y:S03]  /*25950*/  STL.64 [R1+0x3148], R4 ;  /* 0x0031480401007387 */ /* 0x0101e60000100a00 */
[----:B0-----:R-:W3:Y:S01]  /*25960*/  LDL.LU R4, [R1+0x2e0] ;  /* 0x0002e00001047983 */ /* 0x001ee20000300800 */
[----:B------:R-:W3:Y:S02]  /*25970*/  LDL.LU R5, [R1+0x2e4] ;  /* 0x0002e40001057983 */ /* 0x000ee40000300800 */
[----:B------:R-:W4:Y:S02]  /*25980*/  LDL.LU R6, [R1+0x2e8] ;  /* 0x0002e80001067983 */ /* 0x000f240000300800 */
[----:B------:R-:W4:Y:S02]  /*25990*/  LDL.LU R7, [R1+0x2ec] ;  /* 0x0002ec0001077983 */ /* 0x000f240000300800 */
[----:B----4-:R-:W-:Y:S01]  /*259a0*/  STL.64 [R1+0x3168], R6 ;  /* 0x0031680601007387 */ /* 0x010fe20000100a00 */
[----:B---3--:R0:W-:Y:S03]  /*259b0*/  STL.64 [R1+0x3160], R4 ;  /* 0x0031600401007387 */ /* 0x0081e60000100a00 */
[----:B0-----:R-:W3:Y:S01]  /*259c0*/  LDL.LU R4, [R1+0x6a0] ;  /* 0x0006a00001047983 */ /* 0x001ee20000300800 */
[----:B------:R-:W3:Y:S02]  /*259d0*/  LDL.LU R5, [R1+0x6a4] ;  /* 0x0006a40001057983 */ /* 0x000ee40000300800 */
[----:B------:R-:W3:Y:S02]  /*259e0*/  LDL.LU R6, [R1+0x6a8] ;  /* 0x0006a80001067983 */ /* 0x000ee40000300800 */
[----:B------:R-:W3:Y:S01]  /*259f0*/  LDL.LU R7, [R1+0x6ac] ;  /* 0x0006ac0001077983 */ /* 0x000ee20000300800 */
[----:B--2---:R0:W-:Y:S01]  /*25a00*/  STL.64 [R1+0x3128], R26 ;  /* 0x0031281a01007387 */ /* 0x0041e20000100a00 */
[----:B------:R-:W-:Y:S03]  /*25a10*/  STL.64 [R1+0x3120], R24 ;  /* 0x0031201801007387 */ /* 0x000fe60000100a00 */
[----:B0-----:R-:W2:Y:S01]  /*25a20*/  LDL.64 R26, [R1+0x28] ;  /* 0x00002800011a7983 */ /* 0x001ea20000100a00 */
[----:B------:R0:W-:Y:S02]  /*25a30*/  STL.64 [R1+0x30f8], R10 ;  /* 0x0030f80a01007387 */ /* 0x0001e40000100a00 */
[----:B------:R-:W-:Y:S01]  /*25a40*/  STL.64 [R1+0x30f0], R8 ;  /* 0x0030f00801007387 */ /* 0x000fe20000100a00 */
[----:B0-----:R-:W4:Y:S04]  /*25a50*/  LDL.64 R10, [R1+0x8] ;  /* 0x00000800010a7983 */ /* 0x001f280000100a00 */
[----:B----4-:R0:W-:Y:S04]  /*25a60*/  STL.64 [R1+0x3110], R10 ;  /* 0x0031100a01007387 */ /* 0x0101e80000100a00 */
[----:B0-----:R-:W4:Y:S01]  /*25a70*/  LDL.64 R10, [R1+0x18] ;  /* 0x00001800010a7983 */ /* 0x001f220000100a00 */
[----:B------:R-:W-:Y:S02]  /*25a80*/  STL [R1+0x3024], R12 ;  /* 0x0030240c01007387 */ /* 0x000fe40000100800 */
[----:B------:R-:W-:Y:S02]  /*25a90*/  STL [R1+0x3020], R13 ;  /* 0x0030200d01007387 */ /* 0x000fe40000100800 */
[----:B------:R-:W-:Y:S01]  /*25aa0*/  STL [R1+0x301c], R14 ;  /* 0x00301c0e01007387 */ /* 0x000fe20000100800 */
[----:B------:R0:W-:Y:S04]  /*25ab0*/  STL [R1+0x3018], R15 ;  /* 0x0030180f01007387 */ /* 0x0001e80000100800 */
[----:B0-----:R-:W2:Y:S01]  /*25ac0*/  LDL.64 R14, [R1+0x38] ;  /* 0x00003800010e7983 */ /* 0x001ea20000100a00 */
[----:B------:R-:W-:-:S02]  /*25ad0*/  IMAD.MOV.U32 R22, RZ, RZ, R2 ;  /* 0x000000ffff167224 */ /* 0x000fc400078e0002 */
[----:B------:R-:W-:-:S07]  /*25ae0*/  IMAD.MOV.U32 R23, RZ, RZ, R0 ;  /* 0x000000ffff177224 */ /* 0x000fce00078e0000 */
[C---:B---3--:R-:W-:Y:S01]  /*25af0*/  HMMA.16816.F32 R20, R16.reuse, R22, R4 ;  /* 0x000000161014723c */ /* 0x048fe20000001804 */
[----:B--2---:R0:W-:Y:S01]  /*25b00*/  STL.64 [R1+0x30e0], R14 ;  /* 0x0030e00e01007387 */ /* 0x0041e20000100a00 */
[----:B------:R-:W2:Y:S02]  /*25b10*/  LDL.LU R12, [R1+0x280] ;  /* 0x00028000010c7983 */ /* 0x000ea40000300800 */
[----:B------:R-:W2:Y:S01]  /*25b20*/  LDL.LU R13, [R1+0x284] ;  /* 0x00028400010d7983 */ /* 0x000ea20000300800 */
[----:B0-----:R-:W3:Y:S01]  /*25b30*/  LDL.LU R14, [R1+0x288] ;  /* 0x00028800010e7983 */ /* 0x001ee20000300800 */
[----:B------:R-:W3:Y:S03]  /*25b40*/  LDL.LU R15, [R1+0x28c] ;  /* 0x00028c00010f7983 */ /* 0x000ee60000300800 */
[----:B---3--:R-:W-:Y:S01]  /*25b50*/  STL.64 [R1+0x3108], R14 ;  /* 0x0031080e01007387 */ /* 0x008fe20000100a00 */
[----:B--2---:R0:W-:Y:S03]  /*25b60*/  STL.64 [R1+0x3100], R12 ;  /* 0x0031000c01007387 */ /* 0x0041e60000100a00 */
[----:B0-----:R-:W2:Y:S01]  /*25b70*/  LDL.LU R12, [R1+0x2a0] ;  /* 0x0002a000010c7983 */ /* 0x001ea20000300800 */
[----:B------:R-:W2:Y:S02]  /*25b80*/  LDL.LU R13, [R1+0x2a4] ;  /* 0x0002a400010d7983 */ /* 0x000ea40000300800 */
[----:B------:R-:W2:Y:S02]  /*25b90*/  LDL.LU R14, [R1+0x2a8] ;  /* 0x0002a800010e7983 */ /* 0x000ea40000300800 */
[----:B------:R-:W2:Y:S01]  /*25ba0*/  LDL.LU R15, [R1+0x2ac] ;  /* 0x0002ac00010f7983 */ /* 0x000ea20000300800 */
[----:B------:R-:W3:Y:S01]  /*25bb0*/  LDL.LU.64 R6, [R1+0x3168] ;  /* 0x0031680001067983 */ /* 0x000ee20000300a00 */
[----:B------:R-:W3:Y:S03]  /*25bc0*/  LDL.LU.64 R4, [R1+0x3160] ;  /* 0x0031600001047983 */ /* 0x000ee60000300a00 */
[----:B------:R-:W-:Y:S02]  /*25bd0*/  STL.64 [R1+0x340], R20 ;  /* 0x0003401401007387 */ /* 0x000fe40000100a00 */
[----:B------:R0:W-:Y:S02]  /*25be0*/  STL.64 [R1+0x348], R22 ;  /* 0x0003481601007387 */ /* 0x0001e40000100a00 */
[----:B0-----:R-:W3:Y:S02]  /*25bf0*/  LDL.LU.64 R22, [R1+0x3158] ;  /* 0x0031580001167983 */ /* 0x001ee40000300a00 */
[----:B---3--:R-:W-:Y:S02]  /*25c00*/  HMMA.16816.F32 R16, R16, R22, R4 ;  /* 0x000000161010723c */ /* 0x008fe40000001804 */
[----:B------:R-:W3:Y:S01]  /*25c10*/  LDL.LU.64 R6, [R1+0x3150] ;  /* 0x0031500001067983 */ /* 0x000ee20000300a00 */
[----:B------:R-:W3:Y:S02]  /*25c20*/  LDL.LU.64 R4, [R1+0x3148] ;  /* 0x0031480001047983 */ /* 0x000ee40000300a00 */
[----:B------:R-:W3:Y:S02]  /*25c30*/  LDL.LU.64 R22, [R1+0x3140] ;  /* 0x0031400001167983 */ /* 0x000ee40000300a00 */
[----:B------:R-:W3:Y:S02]  /*25c40*/  LDL.LU.64 R20, [R1+0x3138] ;  /* 0x0031380001147983 */ /* 0x000ee40000300a00 */
[----:B------:R-:W-:Y:S11]  /*25c50*/  IMAD.MOV.U32 R2, RZ, RZ, R27 ;  /* 0x000000ffff027224 */ /* 0x000ff600078e001b */
[----:B------:R-:W-:Y:S03]  /*25c60*/  @!UPT UIADD3 URZ, URZ, URZ, URZ ;  /* 0x0000003f3f3ff290 */ /* 0x000fe6000fffe03f */
[----:B------:R0:W-:Y:S01]  /*25c70*/  STL.64 [R1+0x330], R16 ;  /* 0x0003301001007387 */ /* 0x0001e20000100a00 */
[----:B------:R1:W-:Y:S03]  /*25c80*/  STL.64 [R1+0x338], R18 ;  /* 0x0003381201007387 */ /* 0x0003e60000100a00 */
        /* <DEDUP_REMOVED lines=10> */
[----:B-1----:R-:W3:Y:S01]  /*25d30*/  LDL.LU.64 R6, [R1+0x3130] ;  /* 0x0031300001067983 */ /* 0x002ee20000300a00 */
[----:B------:R-:W2:Y:S02]  /*25d40*/  LDL.LU.64 R26, [R1+0x3128] ;  /* 0x00312800011a7983 */ /* 0x000ea40000300a00 */
[----:B------:R-:W2:Y:S02]  /*25d50*/  LDL.LU.64 R24, [R1+0x3120] ;  /* 0x0031200001187983 */ /* 0x000ea40000300a00 */
[----:B------:R-:W-:Y:S01]  /*25d60*/  STL [R1+0x302c], R2 ;  /* 0x00302c0201007387 */ /* 0x000fe20000100800 */
[----:B------:R-:W-:Y:S01]  /*25d70*/  STL [R1+0x3028], R4 ;  /* 0x0030280401007387 */ /* 0x000fe20000100800 */
[----:B----4-:R-:W-:Y:S01]  /*25d80*/  IMAD.MOV.U32 R5, RZ, RZ, R11 ;  /* 0x000000ffff057224 */ /* 0x010fe200078e000b */
[C---:B--2---:R-:W-:Y:S11]  /*25d90*/  HMMA.16816.F32 R24, R20.reuse, R10, R24 ;  /* 0x0000000a1418723c */ /* 0x044ff60000001818 */
[----:B------:R-:W-:Y:S11]  /*25da0*/  @!UPT UIADD3 URZ, URZ, URZ, URZ ;  /* 0x0000003f3f3ff290 */ /* 0x000ff6000fffe03f */
[----:B------:R-:W-:Y:S01]  /*25db0*/  @!UPT UIADD3 URZ, URZ, URZ, URZ ;  /* 0x0000003f3f3ff290 */ /* 0x000fe2000fffe03f */
[----:B------:R0:W-:Y:S01]  /*25dc0*/  STL.64 [R1+0x310], R24 ;  /* 0x0003101801007387 */ /* 0x0001e20000100a00 */
[----:B------:R1:W-:Y:S02]  /*25dd0*/  STL.64 [R1+0x318], R26 ;  /* 0x0003181a01007387 */ /* 0x0003e40000100a00 */
[----:B0-----:R-:W-:Y:S01]  /*25de0*/  IMAD.MOV.U32 R24, RZ, RZ, R10 ;  /* 0x000000ffff187224 */ /* 0x001fe200078e000a */
[----:B-1----:R-:W2:Y:S01]  /*25df0*/  LDL.LU.64 R26, [R1+0x3118] ;  /* 0x00311800011a7983 */ /* 0x002ea20000300a00 */
[----:B------:R-:W4:Y:S02]  /*25e00*/  LDL.LU.64 R10, [R1+0x3110] ;  /* 0x00311000010a7983 */ /* 0x000f240000300a00 */
[----:B------:R-:W-:Y:S01]  /*25e10*/  STL [R1+0x3034], R5 ;  /* 0x0030340501007387 */ /* 0x000fe20000100800 */
[----:B------:R-:W-:Y:S01]  /*25e20*/  STL [R1+0x3030], R24 ;  /* 0x0030301801007387 */ /* 0x000fe20000100800 */
[----:B----4-:R-:W-:Y:S01]  /*25e30*/  HMMA.16816.F32 R12, R20, R10, R12 ;  /* 0x0000000a140c723c */ /* 0x010fe2000000180c */
[----:B------:R-:W-:-:S02]  /*25e40*/  IMAD.MOV.U32 R29, RZ, RZ, R10 ;  /* 0x000000ffff1d7224 */ /* 0x000fc400078e000a */
[----:B------:R-:W-:Y:S11]  /*25e50*/  IMAD.MOV.U32 R25, RZ, RZ, R11 ;  /* 0x000000ffff197224 */ /* 0x000ff600078e000b */
[----:B------:R-:W-:Y:S09]  /*25e60*/  @!UPT UIADD3 URZ, URZ, URZ, URZ ;  /* 0x0000003f3f3ff290 */ /* 0x000ff2000fffe03f */
[----:B------:R-:W-:Y:S01]  /*25e70*/  STL.64 [R1+0x300], R12 ;  /* 0x0003000c01007387 */ /* 0x000fe20000100a00 */
[----:B------:R0:W-:Y:S03]  /*25e80*/  STL.64 [R1+0x308], R14 ;  /* 0x0003080e01007387 */ /* 0x0001e60000100a00 */
[----:B0-----:R-:W4:Y:S01]  /*25e90*/  LDL.LU.64 R14, [R1+0x3108] ;  /* 0x00310800010e7983 */ /* 0x001f220000300a00 */
[----:B------:R-:W4:Y:S02]  /*25ea0*/  LDL.LU.64 R12, [R1+0x3100] ;  /* 0x00310000010c7983 */ /* 0x000f240000300a00 */
[----:B------:R-:W2:Y:S02]  /*25eb0*/  LDL.LU.64 R10, [R1+0x30f8] ;  /* 0x0030f800010a7983 */ /* 0x000ea40000300a00 */
[----:B------:R-:W2:Y:S01]  /*25ec0*/  LDL.LU.64 R8, [R1+0x30f0] ;  /* 0x0030f00001087983 */ /* 0x000ea20000300a00 */
[----:B------:R-:W-:Y:S01]  /*25ed0*/  STL [R1+0x303c], R25 ;  /* 0x00303c1901007387 */ /* 0x000fe20000100800 */
[----:B------:R-:W-:Y:S01]  /*25ee0*/  STL [R1+0x3038], R29 ;  /* 0x0030381d01007387 */ /* 0x000fe20000100800 */
[C---:B--2---:R-:W-:Y:S11]  /*25ef0*/  HMMA.16816.F32 R8, R20.reuse, R26, R8 ;  /* 0x0000001a1408723c */ /* 0x044ff60000001808 */
[----:B------:R-:W-:Y:S11]  /*25f00*/  @!UPT UIADD3 URZ, URZ, URZ, URZ ;  /* 0x0000003f3f3ff290 */ /* 0x000ff6000fffe03f */
[----:B------:R-:W-:Y:S01]  /*25f10*/  @!UPT UIADD3 URZ, URZ, URZ, URZ ;  /* 0x0000003f3f3ff290 */ /* 0x000fe2000fffe03f */
[----:B------:R-:W-:Y:S01]  /*25f20*/  STL.64 [R1+0x2f0], R8 ;  /* 0x0002f00801007387 */ /* 0x000fe20000100a00 */
[----:B------:R0:W-:Y:S03]  /*25f30*/  STL.64 [R1+0x2f8], R10 ;  /* 0x0002f80a01007387 */ /* 0x0001e60000100a00 */
[----:B0-----:R-:W4:Y:S01]  /*25f40*/  LDL.LU.64 R10, [R1+0x30e8] ;  /* 0x0030e800010a7983 */ /* 0x001f220000300a00 */
[----:B------:R0:W-:Y:S02]  /*25f50*/  STL.64 [R1+0x2fc8], R26 ;  /* 0x002fc81a01007387 */ /* 0x0001e40000100a00 */
[----:B------:R-:W3:Y:S02]  /*25f60*/  LDL.LU R24, [R1+0x270] ;  /* 0x0002700001187983 */ /* 0x000ee40000300800 */
[----:B------:R-:W3:Y:S01]  /*25f70*/  LDL.LU R25, [R1+0x274] ;  /* 0x0002740001197983 */ /* 0x000ee20000300800 */
        /* <DEDUP_REMOVED lines=8> */
[C---:B---3--:R-:W-:Y:S01]  /*26000*/  HMMA.16816.F32 R24, R20.reuse, R6, R24 ;  /* 0x000000061418723c */ /* 0x048fe20000001818 */
[----:B------:R2:W-:Y:S02]  /*26010*/  STL.64 [R1+0x2fc0], R10 ;  /* 0x002fc00a01007387 */ /* 0x0005e40000100a00 */
[----:B------:R0:W-:Y:S11]  /*26020*/  STL.64 [R1+0x2fb8], R6 ;  /* 0x002fb80601007387 */ /* 0x0001f60000100a00 */
[----:B------:R-:W-:Y:S09]  /*26030*/  @!UPT UIADD3 URZ, URZ, URZ, URZ ;  /* 0x0000003f3f3ff290 */ /* 0x000ff2000fffe03f */
[----:B------:R-:W-:Y:S01]  /*26040*/  STL.64 [R1+0x2d0], R24 ;  /* 0x0002d01801007387 */ /* 0x000fe20000100a00 */
[----:B------:R-:W-:Y:S01]  /*26050*/  STL.64 [R1+0x2d8], R26 ;  /* 0x0002d81a01007387 */ /* 0x000fe20000100a00 */
[C---:B--2---:R-:W-:Y:S01]  /*26060*/  HMMA.16816.F32 R8, R20.reuse, R14, R16 ;  /* 0x0000000e1408723c */ /* 0x044fe20000001810 */
[----:B0-----:R-:W-:Y:S02]  /*26070*/  IMAD.MOV.U32 R7, RZ, RZ, R14 ;  /* 0x000000ffff077224 */ /* 0x001fe400078e000e */
[----:B------:R-:W-:Y:S01]  /*26080*/  IMAD.MOV.U32 R6, RZ, RZ, R15 ;  /* 0x000000ffff067224 */ /* 0x000fe200078e000f */
[----:B------:R-:W0:Y:S11]  /*26090*/  LDSM.16.MT88.4 R16, [R3+0x4300] ;  /* 0x004300000310783b */ /* 0x000e360000004200 */
[----:B------:R-:W-:Y:S08]  /*260a0*/  @!UPT UIADD3 URZ, URZ, URZ, URZ ;  /* 0x0000003f3f3ff290 */ /* 0x000ff0000fffe03f */
[----:B------:R-:W-:Y:S01]  /*260b0*/  STL.64 [R1+0x6b0], R8 ;  /* 0x0006b00801007387 */ /* 0x000fe20000100a00 */
[----:B------:R-:W-:Y:S02]  /*260c0*/  STL.64 [R1+0x6b8], R10 ;  /* 0x0006b80a01007387 */ /* 0x000fe40000100a00 */
[----:B------:R1:W-:Y:S02]  /*260d0*/  STL.64 [R1+0x3070], R6 ;  /* 0x0030700601007387 */ /* 0x0003e40000100a00 */
[----:B------:R-:W2:Y:S01]  /*260e0*/  LDL.LU R4, [R1+0x630] ;  /* 0x0006300001047983 */ /* 0x000ea20000300800 */
[----:B------:R-:W2:Y:S04]  /*260f0*/  LDL.LU R5, [R1+0x634] ;  /* 0x0006340001057983 */ /* 0x000ea80000300800 */
[----:B-1----:R-:W3:Y:S01]  /*26100*/  LDL.LU R6, [R1+0x638] ;  /* 0x0006380001067983 */ /* 0x002ee20000300800 */
[----:B------:R-:W3:Y:S02]  /*26110*/  LDL.LU R7, [R1+0x63c] ;  /* 0x00063c0001077983 */ /* 0x000ee40000300800 */
[----:B------:R-:W4:Y:S02]  /*26120*/  LDL.LU R12, [R1+0x650] ;  /* 0x00065000010c7983 */ /* 0x000f240000300800 */
[----:B------:R-:W4:Y:S01]  /*26130*/  LDL.LU R13, [R1+0x654] ;  /* 0x00065400010d7983 */ /* 0x000f220000300800 */
[----:B------:R-:W2:Y:S01]  /*26140*/  LDL.LU R14, [R1+0x658] ;  /* 0x00065800010e7983 */ /* 0x000ea20000300800 */
[----:B------:R-:W2:Y:S02]  /*26150*/  LDL.LU R15, [R1+0x65c] ;  /* 0x00065c00010f7983 */ /* 0x000ea40000300800 */
[----:B------:R-:W3:Y:S02]  /*26160*/  LDL.LU R8, [R1+0x690] ;  /* 0x0006900001087983 */ /* 0x000ee40000300800 */
[----:B------:R-:W3:Y:S01]  /*26170*/  LDL.LU R9, [R1+0x694] ;  /* 0x0006940001097983 */ /* 0x000ee20000300800 */
[----:B------:R-:W3:Y:S01]  /*26180*/  LDL.LU R10, [R1+0x698] ;  /* 0x00069800010a7983 */ /* 0x000ee20000300800 */
[----:B------:R-:W3:Y:S03]  /*26190*/  LDL.LU R11, [R1+0x69c] ;  /* 0x00069c00010b7983 */ /* 0x000ee60000300800 */
[----:B--2---:R1:W-:Y:S01]  /*261a0*/  STL.64 [R1+0x30a0], R14 ;  /* 0x0030a00e01007387 */ /* 0x0043e20000100a00 */
[----:B----4-:R-:W-:Y:S03]  /*261b0*/  STL.64 [R1+0x3098], R12 ;  /* 0x0030980c01007387 */ /* 0x010fe60000100a00 */
[----:B-1----:R-:W2:Y:S04]  /*261c0*/  LDL.64 R14, [R1+0x128] ;  /* 0x00012800010e7983 */ /* 0x002ea80000100a00 */
[----:B--2---:R-:W-:Y:S01]  /*261d0*/  STL.64 [R1+0x30b0], R14 ;  /* 0x0030b00e01007387 */ /* 0x004fe20000100a00 */
[----:B---3--:R1:W-:Y:S02]  /*261e0*/  STL.64 [R1+0x3080], R6 ;  /* 0x0030800601007387 */ /* 0x0083e40000100a00 */
[----:B------:R-:W-:Y:S01]  /*261f0*/  STL.64 [R1+0x3078], R4 ;  /* 0x0030780401007387 */ /* 0x000fe20000100a00 */
[----:B-1----:R-:W2:Y:S04]  /*26200*/  LDL.64 R6, [R1+0x108] ;  /* 0x0001080001067983 */ /* 0x002ea80000100a00 */
[----:B--2---:R1:W-:Y:S04]  /*26210*/  STL.64 [R1+0x3090], R6 ;  /* 0x0030900601007387 */ /* 0x0043e80000100a00 */
[----:B-1----:R-:W2:Y:S04]  /*26220*/  LDL.64 R6, [R1+0x118] ;  /* 0x0001180001067983 */ /* 0x002ea80000100a00 */
[----:B--2---:R1:W-:Y:S01]  /*26230*/  STL.64 [R1+0x30a8], R6 ;  /* 0x0030a80601007387 */ /* 0x0043e20000100a00 */
[----:B------:R-:W2:Y:S02]  /*26240*/  LDL.LU R4, [R1+0x660] ;  /* 0x0006600001047983 */ /* 0x000ea40000300800 */
[----:B------:R-:W2:Y:S01]  /*26250*/  LDL.LU R5, [R1+0x664] ;  /* 0x0006640001057983 */ /* 0x000ea20000300800 */
[----:B-1----:R-:W3:Y:S01]  /*26260*/  LDL.LU R6, [R1+0x668] ;  /* 0x0006680001067983 */ /* 0x002ee20000300800 */
[----:B------:R-:W3:Y:S03]  /*26270*/  LDL.LU R7, [R1+0x66c] ;  /* 0x00066c0001077983 */ /* 0x000ee60000300800 */
[----:B---3--:R1:W-:Y:S01]  /*26280*/  STL.64 [R1+0x30c0], R6 ;  /* 0x0030c00601007387 */ /* 0x0083e20000100a00 */
[----:B--2---:R-:W-:Y:S03]  /*26290*/  STL.64 [R1+0x30b8], R4 ;  /* 0x0030b80401007387 */ /* 0x004fe60000100a00 */
[----:B-1----:R-:W2:Y:S04]  /*262a0*/  LDL.64 R6, [R1+0x148] ;  /* 0x0001480001067983 */ /* 0x002ea80000100a00 */
[----:B--2---:R1:W-:Y:S04]  /*262b0*/  STL.64 [R1+0x30d8], R6 ;  /* 0x0030d80601007387 */ /* 0x0043e80000100a00 */
[----:B-1----:R-:W2:Y:S01]  /*262c0*/  LDL.64 R6, [R1+0x158] ;  /* 0x0001580001067983 */ /* 0x002ea20000100a00 */
[----:B------:R-:W3:Y:S02]  /*262d0*/  LDL.LU R24, [R1+0x670] ;  /* 0x0006700001187983 */ /* 0x000ee40000300800 */
[----:B------:R-:W3:Y:S02]  /*262e0*/  LDL.LU R25, [R1+0x674] ;  /* 0x0006740001197983 */ /* 0x000ee40000300800 */
[----:B------:R-:W4:Y:S01]  /*262f0*/  LDL.LU R26, [R1+0x678] ;  /* 0x00067800011a7983 */ /* 0x000f220000300800 */
[----:B------:R-:W4:Y:S04]  /*26300*/  LDL.LU R27, [R1+0x67c] ;  /* 0x00067c00011b7983 */ /* 0x000f280000300800 */
[----:B----4-:R-:W-:Y:S01]  /*26310*/  STL.64 [R1+0x30d0], R26 ;  /* 0x0030d01a01007387 */ /* 0x010fe20000100a00 */
[----:B---3--:R1:W-:Y:S03]  /*26320*/  STL.64 [R1+0x30c8], R24 ;  /* 0x0030c81801007387 */ /* 0x0083e60000100a00 */
[----:B-1----:R-:W3:Y:S01]  /*26330*/  LDL.LU R24, [R1+0x680] ;  /* 0x0006800001187983 */ /* 0x002ee20000300800 */
[----:B------:R-:W3:Y:S02]  /*26340*/  LDL.LU R25, [R1+0x684] ;  /* 0x0006840001197983 */ /* 0x000ee40000300800 */
[----:B------:R-:W3:Y:S02]  /*26350*/  LDL.LU R26, [R1+0x688] ;  /* 0x00068800011a7983 */ /* 0x000ee40000300800 */
[----:B------:R-:W3:Y:S01]  /*26360*/  LDL.LU R27, [R1+0x68c] ;  /* 0x00068c00011b7983 */ /* 0x000ee20000300800 */
[----:B------:R-:W4:Y:S01]  /*26370*/  LDL.64 R14, [R1+0x138] ;  /* 0x00013800010e7983 */ /* 0x000f220000100a00 */
[----:B0-----:R0:W-:Y:S02]  /*26380*/  STL.64 [R1+0x2ed0], R18 ;  /* 0x002ed01201007387 */ /* 0x0011e40000100a00 */
[----:B------:R-:W-:Y:S01]  /*26390*/  STL.64 [R1+0x2ec8], R16 ;  /* 0x002ec81001007387 */ /* 0x000fe20000100a00 */
[----:B0-----:R-:W2:Y:S04]  /*263a0*/  LDL.64 R18, [R1+0xd8] ;  /* 0x0000d80001127983 */ /* 0x001ea80000100a00 */
[----:B--2---:R0:W-:Y:S04]  /*263b0*/  STL.64 [R1+0x3050], R18 ;  /* 0x0030501201007387 */ /* 0x0041e80000100a00 */
[----:B0-----:R-:W2:Y:S01]  /*263c0*/  LDL.64 R18, [R1+0xe8] ;  /* 0x0000e80001127983 */ /* 0x001ea20000100a00 */
[----:B------:R-:W-:Y:S03]  /*263d0*/  HMMA.16816.F32 R8, R20, R6, R8 ;  /* 0x000000061408723c */ /* 0x000fe60000001808 */
[----:B--2---:R0:W-:Y:S04]  /*263e0*/  STL.64 [R1+0x3068], R18 ;  /* 0x0030681201007387 */ /* 0x0041e80000100a00 */
[----:B0-----:R-:W2:Y:S04]  /*263f0*/  LDL.64 R18, [R1+0xf8] ;  /* 0x0000f80001127983 */ /* 0x001ea80000100a00 */
[----:B--2---:R0:W-:Y:S01]  /*26400*/  STL.64 [R1+0x3088], R18 ;  /* 0x0030881201007387 */ /* 0x0041e20000100a00 */
[----:B------:R-:W2:Y:S02]  /*26410*/  LDL.LU R16, [R1+0x640] ;  /* 0x0006400001107983 */ /* 0x000ea40000300800 */
[----:B------:R-:W2:Y:S01]  /*26420*/  LDL.LU R17, [R1+0x644] ;  /* 0x0006440001117983 */ /* 0x000ea20000300800 */
[----:B0-----:R-:W2:Y:S01]  /*26430*/  LDL.LU R18, [R1+0x648] ;  /* 0x0006480001127983 */ /* 0x001ea20000300800 */
[----:B------:R-:W2:Y:S07]  /*26440*/  LDL.LU R19, [R1+0x64c] ;  /* 0x00064c0001137983 */ /* 0x000eae0000300800 */
[----:B------:R0:W-:Y:S02]  /*26450*/  STL.64 [R1+0x6a0], R8 ;  /* 0x0006a00801007387 */ /* 0x0001e40000100a00 */
[----:B------:R1:W-:Y:S02]  /*26460*/  STL.64 [R1+0x6a8], R10 ;  /* 0x0006a80a01007387 */ /* 0x0003e40000100a00 */
[----:B0-----:R-:W-:-:S02]  /*26470*/  IMAD.MOV.U32 R9, RZ, RZ, R6 ;  /* 0x000000ffff097224 */ /* 0x001fc400078e0006 */
[----:B------:R-:W-:Y:S02]  /*26480*/  IMAD.MOV.U32 R8, RZ, RZ, R7 ;  /* 0x000000ffff087224 */ /* 0x000fe400078e0007 */
[----:B------:R-:W3:Y:S02]  /*26490*/  LDL.LU.64 R6, [R1+0x30d8] ;  /* 0x0030d80001067983 */ /* 0x000ee40000300a00 */
[C---:B---3--:R-:W-:Y:S01]  /*264a0*/  HMMA.16816.F32 R24, R20.reuse, R6, R24 ;  /* 0x000000061418723c */ /* 0x048fe20000001818 */
[----:B-1----:R-:W-:Y:S02]  /*264b0*/  IMAD.MOV.U32 R11, RZ, RZ, R6 ;  /* 0x000000ffff0b7224 */ /* 0x002fe400078e0006 */
[----:B------:R-:W-:Y:S11]  /*264c0*/  IMAD.MOV.U32 R10, RZ, RZ, R7 ;  /* 0x000000ffff0a7224 */ /* 0x000ff600078e0007 */
[----:B------:R-:W-:Y:S09]  /*264d0*/  @!UPT UIADD3 URZ, URZ, URZ, URZ ;  /* 0x0000003f3f3ff290 */ /* 0x000ff2000fffe03f */
[----:B------:R-:W-:Y:S01]  /*264e0*/  STL.64 [R1+0x690], R24 ;  /* 0x0006901801007387 */ /* 0x000fe20000100a00 */
[----:B------:R0:W-:Y:S03]  /*264f0*/  STL.64 [R1+0x698], R26 ;  /* 0x0006981a01007387 */ /* 0x0001e60000100a00 */
[----:B0-----:R-:W4:Y:S01]  /*26500*/  LDL.LU.64 R26, [R1+0x30d0] ;  /* 0x0030d000011a7983 */ /* 0x001f220000300a00 */
[----:B------:R-:W4:Y:S02]  /*26510*/  LDL.LU.64 R24, [R1+0x30c8] ;  /* 0x0030c80001187983 */ /* 0x000f240000300a00 */
[----:B------:R-:W3:Y:S02]  /*26520*/  LDL.LU.64 R6, [R1+0x30c0] ;  /* 0x0030c00001067983 */ /* 0x000ee40000300a00 */
[----:B------:R-:W3:Y:S01]  /*26530*/  LDL.LU.64 R4, [R1+0x30b8] ;  /* 0x0030b80001047983 */ /* 0x000ee20000300a00 */
[----:B------:R-:W-:Y:S01]  /*26540*/  STL.64 [R1+0x3048], R10 ;  /* 0x0030480a01007387 */ /* 0x000fe20000100a00 */
[----:B------:R0:W-:Y:S03]  /*26550*/  STL.64 [R1+0x3040], R8 ;  /* 0x0030400801007387 */ /* 0x0001e60000100a00 */
[----:B0-----:R-:W2:Y:S01]  /*26560*/  LDL.LU R8, [R1+0x250] ;  /* 0x0002500001087983 */ /* 0x001ea20000300800 */
[----:B------:R-:W2:Y:S02]  /*26570*/  LDL.LU R9, [R1+0x254] ;  /* 0x0002540001097983 */ /* 0x000ea40000300800 */
[----:B------:R-:W2:Y:S02]  /*26580*/  LDL.LU R10, [R1+0x258] ;  /* 0x00025800010a7983 */ /* 0x000ea40000300800 */
[----:B------:R-:W2:Y:S01]  /*26590*/  LDL.LU R11, [R1+0x25c] ;  /* 0x00025c00010b7983 */ /* 0x000ea20000300800 */
        /* <DEDUP_REMOVED lines=8> */
[----:B------:R-:W-:Y:S01]  /*26620*/  STL.64 [R1+0x680], R24 ;  /* 0x0006801801007387 */ /* 0x000fe20000100a00 */
[----:B------:R0:W-:Y:S02]  /*26630*/  STL.64 [R1+0x688], R26 ;  /* 0x0006881a01007387 */ /* 0x0001e40000100a00 */
[----:B0-----:R-:W-:Y:S02]  /*26640*/  IMAD.MOV.U32 R27, RZ, RZ, R14 ;  /* 0x000000ffff1b7224 */ /* 0x001fe400078e000e */
[----:B------:R-:W-:Y:S02]  /*26650*/  IMAD.MOV.U32 R26, RZ, RZ, R15 ;  /* 0x000000ffff1a7224 */ /* 0x000fe400078e000f */
[----:B------:R-:W3:Y:S02]  /*26660*/  LDL.LU.64 R14, [R1+0x30b0] ;  /* 0x0030b000010e7983 */ /* 0x000ee40000300a00 */
[----:B---3--:R-:W-:Y:S01]  /*26670*/  HMMA.16816.F32 R4, R20, R14, R4 ;  /* 0x0000000e1404723c */ /* 0x008fe20000001804 */
[----:B------:R-:W-:-:S02]  /*26680*/  IMAD.MOV.U32 R0, RZ, RZ, R14 ;  /* 0x000000ffff007224 */ /* 0x000fc400078e000e */
[----:B------:R-:W-:Y:S11]  /*26690*/  IMAD.MOV.U32 R28, RZ, RZ, R15 ;  /* 0x000000ffff1c7224 */ /* 0x000ff600078e000f */
[----:B------:R-:W-:Y:S09]  /*266a0*/  @!UPT UIADD3 URZ, URZ, URZ, URZ ;  /* 0x0000003f3f3ff290 */ /* 0x000ff2000fffe03f */
[----:B------:R-:W-:Y:S01]  /*266b0*/  STL.64 [R1+0x670], R4 ;  /* 0x0006700401007387 */ /* 0x000fe20000100a00 */
[----:B------:R0:W-:Y:S03]  /*266c0*/  STL.64 [R1+0x678], R6 ;  /* 0x0006780601007387 */ /* 0x0001e60000100a00 */
[----:B0-----:R-:W3:Y:S01]  /*266d0*/  LDL.LU.64 R6, [R1+0x30a8] ;  /* 0x0030a80001067983 */ /* 0x001ee20000300a00 */
[----:B------:R-:W3:Y:S02]  /*266e0*/  LDL.LU.64 R14, [R1+0x30a0] ;  /* 0x0030a000010e7983 */ /* 0x000ee40000300a00 */
[----:B------:R-:W3:Y:S02]  /*266f0*/  LDL.LU.64 R12, [R1+0x3098] ;  /* 0x00309800010c7983 */ /* 0x000ee40000300a00 */
[C---:B---3--:R-:W-:Y:S11]  /*26700*/  HMMA.16816.F32 R12, R20.reuse, R6, R12 ;  /* 0x00000006140c723c */ /* 0x048ff6000000180c */
[----:B------:R-:W-:Y:S11]  /*26710*/  @!UPT UIADD3 URZ, URZ, URZ, URZ ;  /* 0x0000003f3f3ff290 */ /* 0x000ff6000fffe03f */
[----:B------:R-:W-:Y:S01]  /*26720*/  @!UPT UIADD3 URZ, URZ, URZ, URZ ;  /* 0x0000003f3f3ff290 */ /* 0x000fe2000fffe03f */
        /* <DEDUP_REMOVED lines=31> */
[----:B--2---:R-:W-:Y:S01]  /*26920*/  HMMA.16816.F32 R20, R20, R18, R8 ;  /* 0x000000121414723c */ /* 0x004fe20000001808 */
[----:B------:R-:W2:Y:S01]  /*26930*/  LDL.LU.64 R10, [R1+0x3048] ;  /* 0x00304800010a7983 */ /* 0x000ea20000300a00 */
[----:B------:R-:W4:Y:S02]  /*26940*/  LDL.LU.64 R8, [R1+0x3040] ;  /* 0x0030400001087983 */ /* 0x000f240000300a00 */
[----:B------:R-:W-:-:S02]  /*26950*/  IMAD.MOV.U32 R2, RZ, RZ, R18 ;  /* 0x000000ffff027224 */ /* 0x000fc400078e0012 */
[----:B------:R-:W-:Y:S11]  /*26960*/  IMAD.MOV.U32 R4, RZ, RZ, R19 ;  /* 0x000000ffff047224 */ /* 0x000ff600078e0013 */
[----:B------:R-:W-:Y:S06]  /*26970*/  @!UPT UIADD3 URZ, URZ, URZ, URZ ;  /* 0x0000003f3f3ff290 */ /* 0x000fec000fffe03f */
[----:B------:R-:W-:Y:S01]  /*26980*/  STL.64 [R1+0x2c0], R20 ;  /* 0x0002c01401007387 */ /* 0x000fe20000100a00 */
[----:B------:R-:W-:Y:S02]  /*26990*/  STL.64 [R1+0x2c8], R22 ;  /* 0x0002c81601007387 */ /* 0x000fe40000100a00 */
[----:B------:R-:W2:Y:S02]  /*269a0*/  LDL.LU R16, [R1+0x240] ;  /* 0x0002400001107983 */ /* 0x000ea40000300800 */
[----:B------:R-:W2:Y:S01]  /*269b0*/  LDL.LU R17, [R1+0x244] ;  /* 0x0002440001117983 */ /* 0x000ea20000300800 */
[----:B------:R-:W2:Y:S01]  /*269c0*/  LDL.LU R18, [R1+0x248] ;  /* 0x0002480001127983 */ /* 0x000ea20000300800 */
[----:B------:R-:W2:Y:S03]  /*269d0*/  LDL.LU R19, [R1+0x24c] ;  /* 0x00024c0001137983 */ /* 0x000ea60000300800 */
[----:B------:R-:W0:Y:S04]  /*269e0*/  LDSM.16.MT88.4 R20, [R3+0x4380] ;  /* 0x004380000314783b */ /* 0x000e280000004200 */
[----:B--2---:R1:W-:Y:S01]  /*269f0*/  STL.64 [R1+0x2ee0], R18 ;  /* 0x002ee01201007387 */ /* 0x0043e20000100a00 */
[----:B------:R-:W-:Y:S02]  /*26a00*/  STL.64 [R1+0x2ed8], R16 ;  /* 0x002ed81001007387 */ /* 0x000fe40000100a00 */
[----:B-1----:R-:W-:-:S02]  /*26a10*/  IMAD.MOV.U32 R18, RZ, RZ, R25 ;  /* 0x000000ffff127224 */ /* 0x002fc400078e0019 */
[----:B------:R-:W-:Y:S01]  /*26a20*/  IMAD.MOV.U32 R19, RZ, RZ, R29 ;  /* 0x000000ffff137224 */ /* 0x000fe200078e001d */
[----:B------:R-:W2:Y:S01]  /*26a30*/  LDL.LU R25, [R1+0x303c] ;  /* 0x00303c0001197983 */ /* 0x000ea20000300800 */
[----:B------:R-:W2:Y:S03]  /*26a40*/  LDL.LU R29, [R1+0x3038] ;  /* 0x00303800011d7983 */ /* 0x000ea60000300800 */
[----:B------:R1:W-:Y:S02]  /*26a50*/  STL.64 [R1+0x2ef0], R18 ;  /* 0x002ef01201007387 */ /* 0x0003e40000100a00 */
[----:B-1----:R-:W-:Y:S02]  /*26a60*/  IMAD.MOV.U32 R18, RZ, RZ, R5 ;  /* 0x000000ffff127224 */ /* 0x002fe400078e0005 */
[----:B------:R-:W-:Y:S01]  /*26a70*/  IMAD.MOV.U32 R19, RZ, RZ, R24 ;  /* 0x000000ffff137224 */ /* 0x000fe200078e0018 */
[----:B------:R-:W2:Y:S01]  /*26a80*/  LDL.LU R5, [R1+0x3034] ;  /* 0x0030340001057983 */ /* 0x000ea20000300800 */
[----:B------:R-:W2:Y:S03]  /*26a90*/  LDL.LU R24, [R1+0x3030] ;  /* 0x0030300001187983 */ /* 0x000ea60000300800 */
[----:B------:R1:W-:Y:S01]  /*26aa0*/  STL.64 [R1+0x2f08], R18 ;  /* 0x002f081201007387 */ /* 0x0003e20000100a00 */
[----:B------:R-:W-:Y:S02]  /*26ab0*/  STL [R1+0x2e08], R3 ;  /* 0x002e080301007387 */ /* 0x000fe40000100800 */
[----:B0-----:R0:W-:Y:S02]  /*26ac0*/  STL.64 [R1+0x2dc0], R22 ;  /* 0x002dc01601007387 */ /* 0x0011e40000100a00 */
[----:B------:R3:W-:Y:S02]  /*26ad0*/  STL.64 [R1+0x2db8], R20 ;  /* 0x002db81401007387 */ /* 0x0007e40000100a00 */
[----:B-1----:R-:W-:-:S02]  /*26ae0*/  IMAD.MOV.U32 R18, RZ, RZ, R12 ;  /* 0x000000ffff127224 */ /* 0x002fc400078e000c */
[----:B------:R-:W-:Y:S02]  /*26af0*/  IMAD.MOV.U32 R19, RZ, RZ, R13 ;  /* 0x000000ffff137224 */ /* 0x000fe400078e000d */
[----:B0-----:R-:W-:Y:S02]  /*26b00*/  IMAD.MOV.U32 R22, RZ, RZ, R2 ;  /* 0x000000ffff167224 */ /* 0x001fe400078e0002 */
[----:B------:R-:W-:Y:S01]  /*26b10*/  IMAD.MOV.U32 R23, RZ, RZ, R4 ;  /* 0x000000ffff177224 */ /* 0x000fe200078e0004 */
[----:B------:R-:W2:Y:S01]  /*26b20*/  LDL.LU R2, [R1+0x302c] ;  /* 0x00302c0001027983 */ /* 0x000ea20000300800 */
[----:B------:R-:W2:Y:S02]  /*26b30*/  LDL.LU R4, [R1+0x3028] ;  /* 0x0030280001047983 */ /* 0x000ea40000300800 */
[----:B------:R-:W2:Y:S02]  /*26b40*/  LDL.LU R12, [R1+0x3024] ;  /* 0x00302400010c7983 */ /* 0x000ea40000300800 */
[----:B------:R-:W2:Y:S01]  /*26b50*/  LDL.LU R13, [R1+0x3020] ;  /* 0x00302000010d7983 */ /* 0x000ea20000300800 */
[----:B------:R-:W-:Y:S01]  /*26b60*/  STL.64 [R1+0x2f20], R18 ;  /* 0x002f201201007387 */ /* 0x000fe20000100a00 */
[----:B------:R0:W-:Y:S02]  /*26b70*/  STL.64 [R1+0x2ee8], R22 ;  /* 0x002ee81601007387 */ /* 0x0001e40000100a00 */
[----:B---3--:R-:W3:Y:S02]  /*26b80*/  LDL.LU R20, [R1+0x530] ;  /* 0x0005300001147983 */ /* 0x008ee40000300800 */
[----:B------:R-:W3:Y:S01]  /*26b90*/  LDL.LU R21, [R1+0x534] ;  /* 0x0005340001157983 */ /* 0x000ee20000300800 */
[----:B0-----:R-:W2:Y:S01]  /*26ba0*/  LDL.LU R22, [R1+0x538] ;  /* 0x0005380001167983 */ /* 0x001ea20000300800 */
[----:B------:R-:W2:Y:S02]  /*26bb0*/  LDL.LU R23, [R1+0x53c] ;  /* 0x00053c0001177983 */ /* 0x000ea40000300800 */
[----:B------:R-:W-:-:S02]  /*26bc0*/  IMAD.MOV.U32 R18, RZ, RZ, R14 ;  /* 0x000000ffff127224 */ /* 0x000fc400078e000e */
[----:B------:R-:W-:Y:S01]  /*26bd0*/  IMAD.MOV.U32 R19, RZ, RZ, R15 ;  /* 0x000000ffff137224 */ /* 0x000fe200078e000f */
[----:B------:R-:W4:Y:S01]  /*26be0*/  LDL.LU R14, [R1+0x301c] ;  /* 0x00301c00010e7983 */ /* 0x000f220000300800 */
[----:B------:R-:W4:Y:S03]  /*26bf0*/  LDL.LU R15, [R1+0x3018] ;  /* 0x00301800010f7983 */ /* 0x000f260000300800 */
[----:B------:R-:W-:Y:S04]  /*26c00*/  STL.64 [R1+0x2f38], R18 ;  /* 0x002f381201007387 */ /* 0x000fe80000100a00 */
[----:B--2---:R-:W-:Y:S01]  /*26c10*/  STL.64 [R1+0x2f00], R22 ;  /* 0x002f001601007387 */ /* 0x004fe20000100a00 */
[----:B---3--:R0:W-:Y:S03]  /*26c20*/  STL.64 [R1+0x2ef8], R20 ;  /* 0x002ef81401007387 */ /* 0x0081e60000100a00 */
[----:B0-----:R-:W2:Y:S01]  /*26c30*/  LDL.LU R20, [R1+0x540] ;  /* 0x0005400001147983 */ /* 0x001ea20000300800 */
[----:B------:R-:W2:Y:S02]  /*26c40*/  LDL.LU R21, [R1+0x544] ;  /* 0x0005440001157983 */ /* 0x000ea40000300800 */
[----:B------:R-:W3:Y:S02]  /*26c50*/  LDL.LU R22, [R1+0x548] ;  /* 0x0005480001167983 */ /* 0x000ee40000300800 */
[----:B------:R-:W3:Y:S02]  /*26c60*/  LDL.LU R23, [R1+0x54c] ;  /* 0x00054c0001177983 */ /* 0x000ee40000300800 */
[----:B------:R-:W-:-:S02]  /*26c70*/  IMAD.MOV.U32 R18, RZ, RZ, R0 ;  /* 0x000000ffff127224 */ /* 0x000fc400078e0000 */
[----:B------:R-:W-:Y:S01]  /*26c80*/  IMAD.MOV.U32 R19, RZ, RZ, R28 ;  /* 0x000000ffff137224 */ /* 0x000fe200078e001c */
[----:B------:R-:W4:Y:S01]  /*26c90*/  LDL.LU R0, [R1+0x3014] ;  /* 0x0030140001007983 */ /* 0x000f220000300800 */
[----:B------:R-:W4:Y:S03]  /*26ca0*/  LDL.LU R28, [R1+0x3010] ;  /* 0x00301000011c7983 */ /* 0x000f260000300800 */
[----:B------:R-:W-:Y:S04]  /*26cb0*/  STL.64 [R1+0x2f50], R18 ;  /* 0x002f501201007387 */ /* 0x000fe80000100a00 */
[----:B---3--:R-:W-:Y:S01]  /*26cc0*/  STL.64 [R1+0x2f18], R22 ;  /* 0x002f181601007387 */ /* 0x008fe20000100a00 */
[----:B--2---:R0:W-:Y:S03]  /*26cd0*/  STL.64 [R1+0x2f10], R20 ;  /* 0x002f101401007387 */ /* 0x0041e60000100a00 */
[----:B0-----:R-:W2:Y:S01]  /*26ce0*/  LDL.LU R20, [R1+0x550] ;  /* 0x0005500001147983 */ /* 0x001ea20000300800 */
[----:B------:R-:W2:Y:S02]  /*26cf0*/  LDL.LU R21, [R1+0x554] ;  /* 0x0005540001157983 */ /* 0x000ea40000300800 */
[----:B------:R-:W3:Y:S02]  /*26d00*/  LDL.LU R22, [R1+0x558] ;  /* 0x0005580001167983 */ /* 0x000ee40000300800 */
[----:B------:R-:W3:Y:S02]  /*26d10*/  LDL.LU R23, [R1+0x55c] ;  /* 0x00055c0001177983 */ /* 0x000ee40000300800 */
[----:B------:R-:W-:-:S02]  /*26d20*/  IMAD.MOV.U32 R18, RZ, RZ, R27 ;  /* 0x000000ffff127224 */ /* 0x000fc400078e001b */
[----:B------:R-:W-:-:S05]  /*26d30*/  IMAD.MOV.U32 R19, RZ, RZ, R26 ;  /* 0x000000ffff137224 */ /* 0x000fca00078e001a */
[----:B------:R0:W-:Y:S02]  /*26d40*/  STL.64 [R1+0x2f68], R18 ;  /* 0x002f681201007387 */ /* 0x0001e40000100a00 */
[----:B0-----:R-:W-:Y:S02]  /*26d50*/  IMAD.MOV.U32 R18, RZ, RZ, R11 ;  /* 0x000000ffff127224 */ /* 0x001fe400078e000b */
[----:B------:R-:W-:-:S05]  /*26d60*/  IMAD.MOV.U32 R19, RZ, RZ, R10 ;  /* 0x000000ffff137224 */ /* 0x000fca00078e000a */
[----:B------:R-:W-:Y:S04]  /*26d70*/  STL.64 [R1+0x2f80], R18 ;  /* 0x002f801201007387 */ /* 0x000fe80000100a00 */
[----:B---3--:R-:W-:Y:S01]  /*26d80*/  STL.64 [R1+0x2f30], R22 ;  /* 0x002f301601007387 */ /* 0x008fe20000100a00 */
[----:B--2---:R0:W-:Y:S03]  /*26d90*/  STL.64 [R1+0x2f28], R20 ;  /* 0x002f281401007387 */ /* 0x0041e60000100a00 */
[----:B0-----:R-:W2:Y:S01]  /*26da0*/  LDL.LU R20, [R1+0x560] ;  /* 0x0005600001147983 */ /* 0x001ea20000300800 */
[----:B------:R-:W2:Y:S02]  /*26db0*/  LDL.LU R21, [R1+0x564] ;  /* 0x0005640001157983 */ /* 0x000ea40000300800 */
[----:B------:R-:W3:Y:S02]  /*26dc0*/  LDL.LU R22, [R1+0x568] ;  /* 0x0005680001167983 */ /* 0x000ee40000300800 */
[----:B------:R-:W3:Y:S02]  /*26dd0*/  LDL.LU R23, [R1+0x56c] ;  /* 0x00056c0001177983 */ /* 0x000ee40000300800 */
[----:B----4-:R-:W-:-:S02]  /*26de0*/  IMAD.MOV.U32 R18, RZ, RZ, R9 ;  /* 0x000000ffff127224 */ /* 0x010fc400078e0009 */
[----:B------:R-:W-:-:S05]  /*26df0*/  IMAD.MOV.U32 R19, RZ, RZ, R8 ;  /* 0x000000ffff137224 */ /* 0x000fca00078e0008 */
[----:B------:R-:W-:Y:S04]  /*26e00*/  STL.64 [R1+0x2f98], R18 ;  /* 0x002f981201007387 */ /* 0x000fe80000100a00 */
[----:B---3--:R-:W-:Y:S01]  /*26e10*/  STL.64 [R1+0x2f48], R22 ;  /* 0x002f481601007387 */ /* 0x008fe20000100a00 */
[----:B--2---:R0:W-:Y:S03]  /*26e20*/  STL.64 [R1+0x2f40], R20 ;  /* 0x002f401401007387 */ /* 0x0041e60000100a00 */
[----:B0-----:R-:W2:Y:S01]  /*26e30*/  LDL.LU R20, [R1+0x570] ;  /* 0x0005700001147983 */ /* 0x001ea20000300800 */
[----:B------:R-:W2:Y:S02]  /*26e40*/  LDL.LU R21, [R1+0x574] ;  /* 0x0005740001157983 */ /* 0x000ea40000300800 */
[----:B------:R-:W3:Y:S02]  /*26e50*/  LDL.LU R22, [R1+0x578] ;  /* 0x0005780001167983 */ /* 0x000ee40000300800 */
[----:B------:R-:W3:Y:S01]  /*26e60*/  LDL.LU R23, [R1+0x57c] ;  /* 0x00057c0001177983 */ /* 0x000ee20000300800 */
[----:B------:R-:W4:Y:S01]  /*26e70*/  LDL.LU R8, [R1+0x5e0] ;  /* 0x0005e00001087983 */ /* 0x000f220000300800 */
[----:B------:R-:W4:Y:S02]  /*26e80*/  LDL.LU R9, [R1+0x5e4] ;  /* 0x0005e40001097983 */ /* 0x000f240000300800 */
[----:B------:R-:W2:Y:S02]  /*26e90*/  LDL.LU R10, [R1+0x5e8] ;  /* 0x0005e800010a7983 */ /* 0x000ea40000300800 */
[----:B------:R-:W2:Y:S02]  /*26ea0*/  LDL.LU R11, [R1+0x5ec] ;  /* 0x0005ec00010b7983 */ /* 0x000ea40000300800 */
[----:B------:R-:W-:-:S02]  /*26eb0*/  IMAD.MOV.U32 R26, RZ, RZ, R29 ;  /* 0x000000ffff1a7224 */ /* 0x000fc400078e001d */
[----:B------:R-:W-:Y:S01]  /*26ec0*/  IMAD.MOV.U32 R27, RZ, RZ, R25 ;  /* 0x000000ffff1b7224 */ /* 0x000fe200078e0019 */
[----:B--2---:R-:W-:Y:S01]  /*26ed0*/  STL.64 [R1+0x2fd8], R10 ;  /* 0x002fd80a01007387 */ /* 0x004fe20000100a00 */
[----:B----4-:R0:W-:Y:S03]  /*26ee0*/  STL.64 [R1+0x2fd0], R8 ;  /* 0x002fd00801007387 */ /* 0x0101e60000100a00 */
[----:B------:R1:W-:Y:S01]  /*26ef0*/  STL.64 [R1+0x2fe0], R26 ;  /* 0x002fe01a01007387 */ /* 0x0003e20000100a00 */
[----:B0-----:R-:W2:Y:S01]  /*26f00*/  LDL.LU R8, [R1+0x5f0] ;  /* 0x0005f00001087983 */ /* 0x001ea20000300800 */
[----:B------:R-:W2:Y:S02]  /*26f10*/  LDL.LU R9, [R1+0x5f4] ;  /* 0x0005f40001097983 */ /* 0x000ea40000300800 */
[----:B------:R-:W4:Y:S02]  /*26f20*/  LDL.LU R10, [R1+0x5f8] ;  /* 0x0005f800010a7983 */ /* 0x000f240000300800 */
[----:B------:R-:W4:Y:S02]  /*26f30*/  LDL.LU R11, [R1+0x5fc] ;  /* 0x0005fc00010b7983 */ /* 0x000f240000300800 */
[----:B-1----:R-:W-:-:S02]  /*26f40*/  IMAD.MOV.U32 R26, RZ, RZ, R24 ;  /* 0x000000ffff1a7224 */ /* 0x002fc400078e0018 */
[----:B------:R-:W-:Y:S01]  /*26f50*/  IMAD.MOV.U32 R27, RZ, RZ, R5 ;  /* 0x000000ffff1b7224 */ /* 0x000fe200078e0005 */
[----:B----4-:R-:W-:Y:S01]  /*26f60*/  STL.64 [R1+0x2ff0], R10 ;  /* 0x002ff00a01007387 */ /* 0x010fe20000100a00 */
[----:B--2---:R0:W-:Y:S03]  /*26f70*/  STL.64 [R1+0x2fe8], R8 ;  /* 0x002fe80801007387 */ /* 0x0041e60000100a00 */
[----:B------:R-:W-:Y:S01]  /*26f80*/  STL.64 [R1+0x2ff8], R26 ;  /* 0x002ff81a01007387 */ /* 0x000fe20000100a00 */
[----:B0-----:R-:W2:Y:S01]  /*26f90*/  LDL.LU R8, [R1+0x600] ;  /* 0x0006000001087983 */ /* 0x001ea20000300800 */
[----:B------:R-:W2:Y:S02]  /*26fa0*/  LDL.LU R9, [R1+0x604] ;  /* 0x0006040001097983 */ /* 0x000ea40000300800 */
[----:B------:R-:W4:Y:S02]  /*26fb0*/  LDL.LU R10, [R1+0x608] ;  /* 0x00060800010a7983 */ /* 0x000f240000300800 */
[----:B------:R-:W4:Y:S02]  /*26fc0*/  LDL.LU R11, [R1+0x60c] ;  /* 0x00060c00010b7983 */ /* 0x000f240000300800 */
[----:B------:R-:W-:-:S02]  /*26fd0*/  IMAD.MOV.U32 R18, RZ, RZ, R7 ;  /* 0x000000ffff127224 */ /* 0x000fc400078e0007 */
[----:B------:R-:W-:Y:S01]  /*26fe0*/  IMAD.MOV.U32 R19, RZ, RZ, R6 ;  /* 0x000000ffff137224 */ /* 0x000fe200078e0006 */
[----:B----4-:R-:W-:Y:S01]  /*26ff0*/  STL.64 [R1+0x3008], R10 ;  /* 0x0030080a01007387 */ /* 0x010fe20000100a00 */
[----:B--2---:R0:W-:Y:S03]  /*27000*/  STL.64 [R1+0x3000], R8 ;  /* 0x0030000801007387 */ /* 0x0041e60000100a00 */
[----:B0-----:R-:W2:Y:S01]  /*27010*/  LDL.LU R8, [R1+0x610] ;  /* 0x0006100001087983 */ /* 0x001ea20000300800 */
[----:B------:R-:W2:Y:S02]  /*27020*/  LDL.LU R9, [R1+0x614] ;  /* 0x0006140001097983 */ /* 0x000ea40000300800 */
[----:B------:R-:W2:Y:S02]  /*27030*/  LDL.LU R10, [R1+0x618] ;  /* 0x00061800010a7983 */ /* 0x000ea40000300800 */
[----:B------:R-:W2:Y:S01]  /*27040*/  LDL.LU R11, [R1+0x61c] ;  /* 0x00061c00010b7983 */ /* 0x000ea20000300800 */
[----:B------:R-:W-:Y:S01]  /*27050*/  STL.64 [R1+0x2fb0], R18 ;  /* 0x002fb01201007387 */ /* 0x000fe20000100a00 */
[----:B---3--:R-:W-:Y:S02]  /*27060*/  STL.64 [R1+0x2f60], R22 ;  /* 0x002f601601007387 */ /* 0x008fe40000100a00 */
[----:B------:R0:W-:Y:S02]  /*27070*/  STL.64 [R1+0x2f58], R20 ;  /* 0x002f581401007387 */ /* 0x0001e40000100a00 */
[----:B0-----:R-:W3:Y:S01]  /*27080*/  LDL.LU R20, [R1+0x580] ;  /* 0x0005800001147983 */ /* 0x001ee20000300800 */
[----:B------:R-:W3:Y:S02]  /*27090*/  LDL.LU R21, [R1+0x584] ;  /* 0x0005840001157983 */ /* 0x000ee40000300800 */
[----:B------:R-:W4:Y:S02]  /*270a0*/  LDL.LU R22, [R1+0x588] ;  /* 0x0005880001167983 */ /* 0x000f240000300800 */
[----:B------:R-:W4:Y:S02]  /*270b0*/  LDL.LU R23, [R1+0x58c] ;  /* 0x00058c0001177983 */ /* 0x000f240000300800 */
[----:B------:R-:W-:-:S02]  /*270c0*/  IMAD.MOV.U32 R26, RZ, RZ, R4 ;  /* 0x000000ffff1a7224 */ /* 0x000fc400078e0004 */
        /* <DEDUP_REMOVED lines=8> */
[----:B----4-:R-:W-:Y:S01]  /*27150*/  STL.64 [R1+0x2f78], R22 ;  /* 0x002f781601007387 */ /* 0x010fe20000100a00 */
[----:B---3--:R0:W-:Y:S03]  /*27160*/  STL.64 [R1+0x2f70], R20 ;  /* 0x002f701401007387 */ /* 0x0081e60000100a00 */
[----:B0-----:R-:W3:Y:S01]  /*27170*/  LDL.LU R20, [R1+0x590] ;  /* 0x0005900001147983 */ /* 0x001ee20000300800 */
[----:B------:R-:W3:Y:S02]  /*27180*/  LDL.LU R21, [R1+0x594] ;  /* 0x0005940001157983 */ /* 0x000ee40000300800 */
[----:B------:R-:W4:Y:S02]  /*27190*/  LDL.LU R22, [R1+0x598] ;  /* 0x0005980001167983 */ /* 0x000f240000300800 */
[----:B------:R-:W4:Y:S02]  /*271a0*/  LDL.LU R23, [R1+0x59c] ;  /* 0x00059c0001177983 */ /* 0x000f240000300800 */
[----:B------:R-:W-:-:S07]  /*271b0*/  IMAD.MOV.U32 R27, RZ, RZ, R2 ;  /* 0x000000ffff1b7224 */ /* 0x000fce00078e0002 */
[C---:B--2---:R-:W-:Y:S01]  /*271c0*/  HMMA.16816.F32 R24, R12.reuse, R26, R8 ;  /* 0x0000001a0c18723c */ /* 0x044fe20000001808 */
[----:B----4-:R-:W-:Y:S01]  /*271d0*/  STL.64 [R1+0x2f90], R22 ;  /* 0x002f901601007387 */ /* 0x010fe20000100a00 */
        /* <DEDUP_REMOVED lines=10> */
[----:B------:R-:W2:Y:S01]  /*27280*/  LDL.LU R23, [R1+0x5bc] ;  /* 0x0005bc0001177983 */ /* 0x000ea20000300800 */
[----:B------:R-:W3:Y:S01]  /*27290*/  LDL.LU.64 R10, [R1+0x3008] ;  /* 0x00300800010a7983 */ /* 0x000ee20000300a00 */
[----:B------:R-:W3:Y:S02]  /*272a0*/  LDL.LU.64 R8, [R1+0x3000] ;  /* 0x0030000001087983 */ /* 0x000ee40000300a00 */
        /* <DEDUP_REMOVED lines=22> */
[----:B0-----:R-:W3:Y:S01]  /*27410*/  LDL.LU.64 R10, [R1+0x2fc0] ;  /* 0x002fc000010a7983 */ /* 0x001ee20000300a00 */
[----:B------:R0:W-:Y:S03]  /*27420*/  STL.64 [R1+0x2eb0], R26 ;  /* 0x002eb01a01007387 */ /* 0x0001e60000100a00 */
[----:B0-----:R-:W4:Y:S01]  /*27430*/  LDL.LU.64 R26, [R1+0x18] ;  /* 0x00001800011a7983 */ /* 0x001f220000300a00 */
[C---:B---3--:R-:W-:Y:S03]  /*27440*/  HMMA.16816.F32 R4, R12.reuse, R10, R4 ;  /* 0x0000000a0c04723c */ /* 0x048fe60000001804 */
[----:B----4-:R0:W-:Y:S04]  /*27450*/  STL.64 [R1+0x2eb8], R26 ;  /* 0x002eb81a01007387 */ /* 0x0101e80000100a00 */
[----:B0-----:R-:W3:Y:S11]  /*27460*/  LDL.LU.64 R26, [R1+0x28] ;  /* 0x00002800011a7983 */ /* 0x001ef60000300a00 */
[----:B------:R-:W-:Y:S05]  /*27470*/  @!UPT UIADD3 URZ, URZ, URZ, URZ ;  /* 0x0000003f3f3ff290 */ /* 0x000fea000fffe03f */
[----:B------:R-:W-:Y:S02]  /*27480*/  STL.64 [R1+0x270], R4 ;  /* 0x0002700401007387 */ /* 0x000fe40000100a00 */
[----:B------:R0:W-:Y:S02]  /*27490*/  STL.64 [R1+0x278], R6 ;  /* 0x0002780601007387 */ /* 0x0001e40000100a00 */
[----:B0-----:R-:W4:Y:S01]  /*274a0*/  LDL.LU.64 R6, [R1+0x2fb8] ;  /* 0x002fb80001067983 */ /* 0x001f220000300a00 */
[----:B------:R0:W-:Y:S02]  /*274b0*/  STL.64 [R1+0x2ec0], R10 ;  /* 0x002ec00a01007387 */ /* 0x0001e40000100a00 */
[----:B------:R-:W2:Y:S02]  /*274c0*/  LDL.LU R8, [R1+0x230] ;  /* 0x0002300001087983 */ /* 0x000ea40000300800 */
[----:B------:R-:W2:Y:S01]  /*274d0*/  LDL.LU R9, [R1+0x234] ;  /* 0x0002340001097983 */ /* 0x000ea20000300800 */
[----:B0-----:R-:W2:Y:S01]  /*274e0*/  LDL.LU R10, [R1+0x238] ;  /* 0x00023800010a7983 */ /* 0x001ea20000300800 */
[----:B------:R-:W2:Y:S01]  /*274f0*/  LDL.LU R11, [R1+0x23c] ;  /* 0x00023c00010b7983 */ /* 0x000ea20000300800 */
[C---:B----4-:R-:W-:Y:S11]  /*27500*/  HMMA.16816.F32 R16, R12.reuse, R6, R16 ;  /* 0x000000060c10723c */ /* 0x050ff60000001810 */
[----:B------:R-:W-:Y:S11]  /*27510*/  @!UPT UIADD3 URZ, URZ, URZ, URZ ;  /* 0x0000003f3f3ff290 */ /* 0x000ff6000fffe03f */
[----:B------:R-:W-:Y:S01]  /*27520*/  @!UPT UIADD3 URZ, URZ, URZ, URZ ;  /* 0x0000003f3f3ff290 */ /* 0x000fe2000fffe03f */
        /* <DEDUP_REMOVED lines=60> */
[----:B------:R-:W2:Y:S11]  /*278f0*/  LDL.LU.64 R22, [R1+0x2ee8] ;  /* 0x002ee80001167983 */ /* 0x000eb60000300a00 */
[----:B------:R-:W-:Y:S10]  /*27900*/  @!UPT UIADD3 URZ, URZ, URZ, URZ ;  /* 0x0000003f3f3ff290 */ /* 0x000ff4000fffe03f */
[----:B------:R-:W-:Y:S01]  /*27910*/  STL.64 [R1+0x5a0], R16 ;  /* 0x0005a01001007387 */ /* 0x000fe20000100a00 */
[----:B------:R0:W-:Y:S03]  /*27920*/  STL.64 [R1+0x5a8], R18 ;  /* 0x0005a81201007387 */ /* 0x0001e60000100a00 */
[----:B0-----:R-:W2:Y:S01]  /*27930*/  LDL.LU.64 R18, [R1+0x2ee0] ;  /* 0x002ee00001127983 */ /* 0x001ea20000300a00 */
[----:B------:R-:W2:Y:S02]  /*27940*/  LDL.LU.64 R16, [R1+0x2ed8] ;  /* 0x002ed80001107983 */ /* 0x000ea40000300a00 */
[----:B--2---:R-:W-:Y:S01]  /*27950*/  HMMA.16816.F32 R12, R12, R22, R16 ;  /* 0x000000160c0c723c */ /* 0x004fe20000001810 */
[----:B------:R-:W2:Y:S01]  /*27960*/  LDL.LU.64 R18, [R1+0x2ed0] ;  /* 0x002ed00001127983 */ /* 0x000ea20000300a00 */
[----:B------:R-:W2:Y:S02]  /*27970*/  LDL.LU.64 R16, [R1+0x2ec8] ;  /* 0x002ec80001107983 */ /* 0x000ea40000300a00 */
[----:B---3--:R-:W-:-:S02]  /*27980*/  IMAD.MOV.U32 R4, RZ, RZ, R27 ;  /* 0x000000ffff047224 */ /* 0x008fc400078e001b */
[----:B------:R-:W-:Y:S11]  /*27990*/  IMAD.MOV.U32 R3, RZ, RZ, R26 ;  /* 0x000000ffff037224 */ /* 0x000ff600078e001a */
[----:B------:R-:W-:Y:S06]  /*279a0*/  @!UPT UIADD3 URZ, URZ, URZ, URZ ;  /* 0x0000003f3f3ff290 */ /* 0x000fec000fffe03f */
[----:B------:R-:W-:Y:S01]  /*279b0*/  STL.64 [R1+0x250], R12 ;  /* 0x0002500c01007387 */ /* 0x000fe20000100a00 */
[----:B------:R0:W-:Y:S03]  /*279c0*/  STL.64 [R1+0x258], R14 ;  /* 0x0002580e01007387 */ /* 0x0001e60000100a00 */
[----:B0-----:R-:W3:Y:S01]  /*279d0*/  LDL.LU.64 R14, [R1+0x8] ;  /* 0x00000800010e7983 */ /* 0x001ee20000300a00 */
[----:B------:R0:W-:Y:S02]  /*279e0*/  STL.64 [R1+0x2dd0], R22 ;  /* 0x002dd01601007387 */ /* 0x0001e40000100a00 */
[----:B------:R-:W4:Y:S02]  /*279f0*/  LDL.LU R20, [R1+0x220] ;  /* 0x0002200001147983 */ /* 0x000f240000300800 */
[----:B------:R-:W4:Y:S01]  /*27a00*/  LDL.LU R21, [R1+0x224] ;  /* 0x0002240001157983 */ /* 0x000f220000300800 */
[----:B0-----:R-:W4:Y:S01]  /*27a10*/  LDL.LU R22, [R1+0x228] ;  /* 0x0002280001167983 */ /* 0x001f220000300800 */
[----:B------:R-:W4:Y:S01]  /*27a20*/  LDL.LU R23, [R1+0x22c] ;  /* 0x00022c0001177983 */ /* 0x000f220000300800 */
[C---:B--2---:R-:W-:Y:S11]  /*27a30*/  HMMA.16816.F32 R8, R16.reuse, R26, R8 ;  /* 0x0000001a1008723c */ /* 0x044ff60000001808 */
[----:B------:R-:W-:Y:S11]  /*27a40*/  @!UPT UIADD3 URZ, URZ, URZ, URZ ;  /* 0x0000003f3f3ff290 */ /* 0x000ff6000fffe03f */
[----:B------:R-:W-:Y:S01]  /*27a50*/  @!UPT UIADD3 URZ, URZ, URZ, URZ ;  /* 0x0000003f3f3ff290 */ /* 0x000fe2000fffe03f */
[----:B------:R-:W-:Y:S01]  /*27a60*/  STL.64 [R1+0x240], R8 ;  /* 0x0002400801007387 */ /* 0x000fe20000100a00 */
[----:B------:R0:W-:Y:S03]  /*27a70*/  STL.64 [R1+0x248], R10 ;  /* 0x0002480a01007387 */ /* 0x0001e60000100a00 */
[----:B0-----:R-:W2:Y:S01]  /*27a80*/  LDL.LU.64 R10, [R1+0x2ec0] ;  /* 0x002ec000010a7983 */ /* 0x001ea20000300a00 */
[----:B------:R-:W4:Y:S02]  /*27a90*/  LDL.LU.64 R26, [R1+0x2eb8] ;  /* 0x002eb800011a7983 */ /* 0x000f240000300a00 */
[----:B------:R-:W-:Y:S02]  /*27aa0*/  STL.64 [R1+0x2e98], R6 ;  /* 0x002e980601007387 */ /* 0x000fe40000100a00 */
[----:B------:R0:W-:Y:S02]  /*27ab0*/  STL [R1+0x2e90], R4 ;  /* 0x002e900401007387 */ /* 0x0001e40000100800 */
[----:B0-----:R-:W2:Y:S01]  /*27ac0*/  LDL.LU R4, [R1+0x210] ;  /* 0x0002100001047983 */ /* 0x001ea20000300800 */
[----:B------:R-:W2:Y:S02]  /*27ad0*/  LDL.LU R5, [R1+0x214] ;  /* 0x0002140001057983 */ /* 0x000ea40000300800 */
[----:B------:R-:W2:Y:S02]  /*27ae0*/  LDL.LU R6, [R1+0x218] ;  /* 0x0002180001067983 */ /* 0x000ea40000300800 */
[----:B------:R-:W2:Y:S02]  /*27af0*/  LDL.LU R7, [R1+0x21c] ;  /* 0x00021c0001077983 */ /* 0x000ea40000300800 */
[----:B---3--:R-:W-:Y:S01]  /*27b00*/  IMAD.MOV.U32 R8, RZ, RZ, R15 ;  /* 0x000000ffff087224 */ /* 0x008fe200078e000f */
[C---:B----4-:R-:W-:Y:S08]  /*27b10*/  HMMA.16816.F32 R20, R16.reuse, R26, R20 ;  /* 0x0000001a1014723c */ /* 0x050ff00000001814 */
[----:B--2---:R-:W-:Y:S11]  /*27b20*/  HMMA.16816.F32 R4, R16, R14, R4 ;  /* 0x0000000e1004723c */ /* 0x004ff60000001804 */
[----:B------:R-:W-:Y:S04]  /*27b30*/  @!UPT UIADD3 URZ, URZ, URZ, URZ ;  /* 0x0000003f3f3ff290 */ /* 0x000fe8000fffe03f */
[----:B------:R0:W-:Y:S01]  /*27b40*/  STL.64 [R1+0x230], R20 ;  /* 0x0002301401007387 */ /* 0x0001e20000100a00 */
[----:B------:R1:W-:Y:S02]  /*27b50*/  STL.64 [R1+0x238], R22 ;  /* 0x0002381601007387 */ /* 0x0003e40000100a00 */
[----:B0-----:R-:W-:Y:S02]  /*27b60*/  IMAD.MOV.U32 R21, RZ, RZ, R26 ;  /* 0x000000ffff157224 */ /* 0x001fe400078e001a */
[----:B------:R-:W-:Y:S02]  /*27b70*/  IMAD.MOV.U32 R20, RZ, RZ, R27 ;  /* 0x000000ffff147224 */ /* 0x000fe400078e001b */
[----:B------:R-:W2:Y:S01]  /*27b80*/  LDL.LU.64 R26, [R1+0x2eb0] ;  /* 0x002eb000011a7983 */ /* 0x000ea20000300a00 */
[----:B------:R-:W-:Y:S02]  /*27b90*/  STL.64 [R1+0x220], R4 ;  /* 0x0002200401007387 */ /* 0x000fe40000100a00 */
[----:B------:R-:W-:Y:S02]  /*27ba0*/  STL.64 [R1+0x228], R6 ;  /* 0x0002280601007387 */ /* 0x000fe40000100a00 */
[----:B------:R-:W-:Y:S01]  /*27bb0*/  STL.64 [R1+0x2ea8], R10 ;  /* 0x002ea80a01007387 */ /* 0x000fe20000100a00 */
[----:B------:R0:W-:Y:S01]  /*27bc0*/  STL [R1+0x2ea0], R8 ;  /* 0x002ea00801007387 */ /* 0x0001e20000100800 */
[----:B-1----:R-:W-:-:S03]  /*27bd0*/  IMAD.MOV.U32 R22, RZ, RZ, R14 ;  /* 0x000000ffff167224 */ /* 0x002fc600078e000e */
[----:B0-----:R-:W2:Y:S01]  /*27be0*/  LDL.LU R8, [R1+0x200] ;  /* 0x0002000001087983 */ /* 0x001ea20000300800 */
[----:B------:R-:W2:Y:S02]  /*27bf0*/  LDL.LU R9, [R1+0x204] ;  /* 0x0002040001097983 */ /* 0x000ea40000300800 */
[----:B------:R-:W2:Y:S02]  /*27c00*/  LDL.LU R10, [R1+0x208] ;  /* 0x00020800010a7983 */ /* 0x000ea40000300800 */
[----:B------:R-:W2:Y:S01]  /*27c10*/  LDL.LU R11, [R1+0x20c] ;  /* 0x00020c00010b7983 */ /* 0x000ea20000300800 */
[----:B------:R-:W3:Y:S01]  /*27c20*/  LDL.LU R12, [R1+0x1c0] ;  /* 0x0001c000010c7983 */ /* 0x000ee20000300800 */
[----:B------:R-:W3:Y:S02]  /*27c30*/  LDL.LU R13, [R1+0x1c4] ;  /* 0x0001c400010d7983 */ /* 0x000ee40000300800 */
[----:B------:R-:W4:Y:S02]  /*27c40*/  LDL.LU R14, [R1+0x1c8] ;  /* 0x0001c800010e7983 */ /* 0x000f240000300800 */
[----:B------:R-:W4:Y:S01]  /*27c50*/  LDL.LU R15, [R1+0x1cc] ;  /* 0x0001cc00010f7983 */ /* 0x000f220000300800 */
[----:B------:R-:W2:Y:S01]  /*27c60*/  LDL.LU R4, [R1+0x1f0] ;  /* 0x0001f00001047983 */ /* 0x000ea20000300800 */
[----:B------:R-:W2:Y:S02]  /*27c70*/  LDL.LU R5, [R1+0x1f4] ;  /* 0x0001f40001057983 */ /* 0x000ea40000300800 */
[----:B------:R-:W2:Y:S02]  /*27c80*/  LDL.LU R6, [R1+0x1f8] ;  /* 0x0001f80001067983 */ /* 0x000ea40000300800 */
[----:B------:R-:W2:Y:S01]  /*27c90*/  LDL.LU R7, [R1+0x1fc] ;  /* 0x0001fc0001077983 */ /* 0x000ea20000300800 */
[----:B----4-:R0:W-:Y:S01]  /*27ca0*/  STL.64 [R1+0x2e78], R14 ;  /* 0x002e780e01007387 */ /* 0x0101e20000100a00 */
[----:B---3--:R1:W-:Y:S03]  /*27cb0*/  STL.64 [R1+0x2e70], R12 ;  /* 0x002e700c01007387 */ /* 0x0083e60000100a00 */
[----:B0-----:R-:W3:Y:S04]  /*27cc0*/  LDL.64 R14, [R1+0x38] ;  /* 0x00003800010e7983 */ /* 0x001ee80000100a00 */
[----:B---3--:R0:W-:Y:S01]  /*27cd0*/  STL.64 [R1+0x2e88], R14 ;  /* 0x002e880e01007387 */ /* 0x0081e20000100a00 */
[----:B-1----:R-:W3:Y:S02]  /*27ce0*/  LDL.LU R12, [R1+0x1e0] ;  /* 0x0001e000010c7983 */ /* 0x002ee40000300800 */
[----:B------:R-:W3:Y:S01]  /*27cf0*/  LDL.LU R13, [R1+0x1e4] ;  /* 0x0001e400010d7983 */ /* 0x000ee20000300800 */
[----:B0-----:R-:W3:Y:S01]  /*27d00*/  LDL.LU R14, [R1+0x1e8] ;  /* 0x0001e800010e7983 */ /* 0x001ee20000300800 */
[----:B------:R-:W3:Y:S02]  /*27d10*/  LDL.LU R15, [R1+0x1ec] ;  /* 0x0001ec00010f7983 */ /* 0x000ee40000300800 */
[----:B------:R0:W-:Y:S02]  /*27d20*/  STL [R1+0x2e18], R22 ;  /* 0x002e181601007387 */ /* 0x0001e40000100800 */
[----:B------:R-:W-:Y:S01]  /*27d30*/  STL.64 [R1+0x2e10], R20 ;  /* 0x002e101401007387 */ /* 0x000fe20000100a00 */
[----:B0-----:R-:W4:Y:S04]  /*27d40*/  LDL.LU.64 R22, [R1+0x118] ;  /* 0x0001180001167983 */ /* 0x001f280000300a00 */
[----:B----4-:R0:W-:Y:S04]  /*27d50*/  STL.64 [R1+0x2e28], R22 ;  /* 0x002e281601007387 */ /* 0x0101e80000100a00 */
[----:B0-----:R-:W4:Y:S04]  /*27d60*/  LDL.LU.64 R22, [R1+0x128] ;  /* 0x0001280001167983 */ /* 0x001f280000300a00 */
[----:B----4-:R0:W-:Y:S04]  /*27d70*/  STL.64 [R1+0x2e40], R22 ;  /* 0x002e401601007387 */ /* 0x0101e80000100a00 */
[----:B0-----:R-:W4:Y:S04]  /*27d80*/  LDL.LU.64 R22, [R1+0x138] ;  /* 0x0001380001167983 */ /* 0x001f280000300a00 */
[----:B----4-:R0:W-:Y:S04]  /*27d90*/  STL.64 [R1+0x2e50], R22 ;  /* 0x002e501601007387 */ /* 0x0101e80000100a00 */
[----:B0-----:R-:W4:Y:S01]  /*27da0*/  LDL.LU.64 R22, [R1+0x148] ;  /* 0x0001480001167983 */ /* 0x001f220000300a00 */
[C---:B--2---:R-:W-:Y:S03]  /*27db0*/  HMMA.16816.F32 R8, R16.reuse, R26, R8 ;  /* 0x0000001a1008723c */ /* 0x044fe60000001808 */
[----:B----4-:R0:W-:Y:S04]  /*27dc0*/  STL.64 [R1+0x2e68], R22 ;  /* 0x002e681601007387 */ /* 0x0101e80000100a00 */
[----:B0-----:R-:W2:Y:S04]  /*27dd0*/  LDL.LU.64 R22, [R1+0x158] ;  /* 0x0001580001167983 */ /* 0x001ea80000300a00 */
[----:B--2---:R0:W-:Y:S01]  /*27de0*/  STL.64 [R1+0x2e80], R22 ;  /* 0x002e801601007387 */ /* 0x0041e20000100a00 */
[----:B------:R-:W2:Y:S02]  /*27df0*/  LDL.LU R20, [R1+0x1d0] ;  /* 0x0001d00001147983 */ /* 0x000ea40000300800 */
[----:B------:R-:W2:Y:S01]  /*27e00*/  LDL.LU R21, [R1+0x1d4] ;  /* 0x0001d40001157983 */ /* 0x000ea20000300800 */
[----:B0-----:R-:W2:Y:S01]  /*27e10*/  LDL.LU R22, [R1+0x1d8] ;  /* 0x0001d80001167983 */ /* 0x001ea20000300800 */
[----:B------:R-:W2:Y:S07]  /*27e20*/  LDL.LU R23, [R1+0x1dc] ;  /* 0x0001dc0001177983 */ /* 0x000eae0000300800 */
[----:B------:R-:W-:Y:S02]  /*27e30*/  STL.64 [R1+0x210], R8 ;  /* 0x0002100801007387 */ /* 0x000fe40000100a00 */
[----:B------:R0:W-:Y:S02]  /*27e40*/  STL.64 [R1+0x218], R10 ;  /* 0x0002180a01007387 */ /* 0x0001e40000100a00 */
[----:B0-----:R-:W4:Y:S01]  /*27e50*/  LDL.LU.64 R10, [R1+0x2ea8] ;  /* 0x002ea800010a7983 */ /* 0x001f220000300a00 */
[----:B------:R-:W2:Y:S02]  /*27e60*/  LDL.LU R8, [R1+0x2ea0] ;  /* 0x002ea00001087983 */ /* 0x000ea40000300800 */
[----:B------:R0:W-:Y:S02]  /*27e70*/  STL.64 [R1+0x2e48], R26 ;  /* 0x002e481a01007387 */ /* 0x0001e40000100a00 */
[----:B------:R-:W2:Y:S01]  /*27e80*/  LDL.LU R24, [R1+0x1a0] ;  /* 0x0001a00001187983 */ /* 0x000ea20000300800 */
[----:B------:R-:W2:Y:S04]  /*27e90*/  LDL.LU R25, [R1+0x1a4] ;  /* 0x0001a40001197983 */ /* 0x000ea80000300800 */
[----:B0-----:R-:W2:Y:S01]  /*27ea0*/  LDL.LU R26, [R1+0x1a8] ;  /* 0x0001a800011a7983 */ /* 0x001ea20000300800 */
[----:B------:R-:W2:Y:S01]  /*27eb0*/  LDL.LU R27, [R1+0x1ac] ;  /* 0x0001ac00011b7983 */ /* 0x000ea20000300800 */
[C---:B----4-:R-:W-:Y:S02]  /*27ec0*/  HMMA.16816.F32 R4, R16.reuse, R10, R4 ;  /* 0x0000000a1004723c */ /* 0x050fe40000001804 */
[----:B--2---:R-:W-:Y:S01]  /*27ed0*/  STL.64 [R1+0x2e60], R26 ;  /* 0x002e601a01007387 */ /* 0x004fe20000100a00 */
[----:B------:R0:W-:Y:S03]  /*27ee0*/  STL.64 [R1+0x2e58], R24 ;  /* 0x002e581801007387 */ /* 0x0001e60000100a00 */
[----:B0-----:R-:W2:Y:S01]  /*27ef0*/  LDL.LU R24, [R1+0x1b0] ;  /* 0x0001b00001187983 */ /* 0x001ea20000300800 */
[----:B------:R-:W2:Y:S02]  /*27f00*/  LDL.LU R25, [R1+0x1b4] ;  /* 0x0001b40001197983 */ /* 0x000ea40000300800 */
[----:B------:R-:W2:Y:S02]  /*27f10*/  LDL.LU R26, [R1+0x1b8] ;  /* 0x0001b800011a7983 */ /* 0x000ea40000300800 */
[----:B------:R-:W2:Y:S11]  /*27f20*/  LDL.LU R27, [R1+0x1bc] ;  /* 0x0001bc00011b7983 */ /* 0x000eb60000300800 */
[----:B------:R-:W-:Y:S01]  /*27f30*/  @!UPT UIADD3 URZ, URZ, URZ, URZ ;  /* 0x0000003f3f3ff290 */ /* 0x000fe2000fffe03f */
[----:B------:R-:W-:Y:S01]  /*27f40*/  STL.64 [R1+0x200], R4 ;  /* 0x0002000401007387 */ /* 0x000fe20000100a00 */
[----:B------:R0:W-:Y:S03]  /*27f50*/  STL.64 [R1+0x208], R6 ;  /* 0x0002080601007387 */ /* 0x0001e60000100a00 */
[----:B0-----:R-:W3:Y:S01]  /*27f60*/  LDL.LU.64 R6, [R1+0x2e98] ;  /* 0x002e980001067983 */ /* 0x001ee20000300a00 */
[----:B------:R-:W4:Y:S02]  /*27f70*/  LDL.LU R4, [R1+0x2e90] ;  /* 0x002e900001047983 */ /* 0x000f240000300800 */
[----:B------:R-:W-:Y:S02]  /*27f80*/  STL.64 [R1+0x2e20], R10 ;  /* 0x002e200a01007387 */ /* 0x000fe40000100a00 */
[----:B------:R0:W-:Y:S02]  /*27f90*/  STL [R1+0x2e1c], R8 ;  /* 0x002e1c0801007387 */ /* 0x0001e40000100800 */
[----:B0-----:R-:W2:Y:S01]  /*27fa0*/  LDL.LU R8, [R1+0x180] ;  /* 0x0001800001087983 */ /* 0x001ea20000300800 */
[----:B------:R-:W2:Y:S02]  /*27fb0*/  LDL.LU R9, [R1+0x184] ;  /* 0x0001840001097983 */ /* 0x000ea40000300800 */
[----:B------:R-:W2:Y:S02]  /*27fc0*/  LDL.LU R10, [R1+0x188] ;  /* 0x00018800010a7983 */ /* 0x000ea40000300800 */
[----:B------:R-:W2:Y:S01]  /*27fd0*/  LDL.LU R11, [R1+0x18c] ;  /* 0x00018c00010b7983 */ /* 0x000ea20000300800 */
        /* <DEDUP_REMOVED lines=9> */
[----:B------:R0:W-:Y:S03]  /*28070*/  STL.64 [R1+0x1f8], R14 ;  /* 0x0001f80e01007387 */ /* 0x0001e60000100a00 */
[----:B0-----:R-:W3:Y:S02]  /*28080*/  LDL.LU.64 R14, [R1+0x2e88] ;  /* 0x002e8800010e7983 */ /* 0x001ee40000300a00 */
[C---:B---3--:R-:W-:Y:S01]  /*28090*/  HMMA.16816.F32 R20, R16.reuse, R14, R20 ;  /* 0x0000000e1014723c */ /* 0x048fe20000001814 */
[----:B------:R-:W-:Y:S11]  /*280a0*/  IMAD.MOV.U32 R2, RZ, RZ, R15 ;  /* 0x000000ffff027224 */ /* 0x000ff600078e000f */
[----:B------:R-:W-:Y:S11]  /*280b0*/  @!UPT UIADD3 URZ, URZ, URZ, URZ ;  /* 0x0000003f3f3ff290 */ /* 0x000ff6000fffe03f */
        /* <DEDUP_REMOVED lines=8> */
[----:B------:R0:W-:Y:S01]  /*28140*/  STL.64 [R1+0x940], R12 ;  /* 0x0009400c01007387 */ /* 0x0001e20000100a00 */
[----:B------:R1:W-:Y:S02]  /*28150*/  STL.64 [R1+0x948], R14 ;  /* 0x0009480e01007387 */ /* 0x0003e40000100a00 */
[----:B0-----:R-:W-:Y:S02]  /*28160*/  IMAD.MOV.U32 R13, RZ, RZ, R22 ;  /* 0x000000ffff0d7224 */ /* 0x001fe400078e0016 */
[----:B------:R-:W-:Y:S02]  /*28170*/  IMAD.MOV.U32 R12, RZ, RZ, R23 ;  /* 0x000000ffff0c7224 */ /* 0x000fe400078e0017 */
[----:B------:R-:W3:Y:S01]  /*28180*/  LDL.LU.64 R22, [R1+0x2e68] ;  /* 0x002e680001167983 */ /* 0x000ee20000300a00 */
[----:B------:R-:W-:Y:S01]  /*28190*/  STL [R1+0x2d24], R13 ;  /* 0x002d240d01007387 */ /* 0x000fe20000100800 */
[----:B---3--:R-:W-:Y:S01]  /*281a0*/  HMMA.16816.F32 R24, R16, R22, R24 ;  /* 0x000000161018723c */ /* 0x008fe20000001818 */
[----:B-1----:R-:W-:-:S02]  /*281b0*/  IMAD.MOV.U32 R15, RZ, RZ, R22 ;  /* 0x000000ffff0f7224 */ /* 0x002fc400078e0016 */
[----:B------:R-:W-:Y:S11]  /*281c0*/  IMAD.MOV.U32 R14, RZ, RZ, R23 ;  /* 0x000000ffff0e7224 */ /* 0x000ff600078e0017 */
[----:B------:R-:W-:Y:S09]  /*281d0*/  @!UPT UIADD3 URZ, URZ, URZ, URZ ;  /* 0x0000003f3f3ff290 */ /* 0x000ff2000fffe03f */
[----:B------:R-:W-:Y:S01]  /*281e0*/  STL.64 [R1+0x930], R24 ;  /* 0x0009301801007387 */ /* 0x000fe20000100a00 */
[----:B------:R0:W-:Y:S03]  /*281f0*/  STL.64 [R1+0x938], R26 ;  /* 0x0009381a01007387 */ /* 0x0001e60000100a00 */
[----:B0-----:R-:W3:Y:S01]  /*28200*/  LDL.LU.64 R26, [R1+0x2e60] ;  /* 0x002e6000011a7983 */ /* 0x001ee20000300a00 */
[----:B------:R-:W3:Y:S02]  /*28210*/  LDL.LU.64 R24, [R1+0x2e58] ;  /* 0x002e580001187983 */ /* 0x000ee40000300a00 */
[----:B------:R-:W3:Y:S02]  /*28220*/  LDL.LU.64 R22, [R1+0x2e50] ;  /* 0x002e500001167983 */ /* 0x000ee40000300a00 */
[----:B------:R0:W-:Y:S01]  /*28230*/  STL.64 [R1+0x2e00], R14 ;  /* 0x002e000e01007387 */ /* 0x0001e20000100a00 */
[----:B------:R-:W-:Y:S04]  /*28240*/  STL [R1+0x2df8], R12 ;  /* 0x002df80c01007387 */ /* 0x000fe80000100800 */
[----:B0-----:R-:W2:Y:S01]  /*28250*/  LDL.64 R14, [R1+0x108] ;  /* 0x00010800010e7983 */ /* 0x001ea20000100a00 */
[C---:B---3--:R-:W-:Y:S11]  /*28260*/  HMMA.16816.F32 R24, R16.reuse, R22, R24 ;  /* 0x000000161018723c */ /* 0x048ff60000001818 */
[----:B------:R-:W-:Y:S11]  /*28270*/  @!UPT UIADD3 URZ, URZ, URZ, URZ ;  /* 0x0000003f3f3ff290 */ /* 0x000ff6000fffe03f */
[----:B------:R-:W-:Y:S01]  /*28280*/  @!UPT UIADD3 URZ, URZ, URZ, URZ ;  /* 0x0000003f3f3ff290 */ /* 0x000fe2000fffe03f */
[----:B------:R0:W-:Y:S01]  /*28290*/  STL.64 [R1+0x920], R24 ;  /* 0x0009201801007387 */ /* 0x0001e20000100a00 */
[----:B------:R1:W-:Y:S02]  /*282a0*/  STL.64 [R1+0x928], R26 ;  /* 0x0009281a01007387 */ /* 0x0003e40000100a00 */
[----:B0-----:R-:W-:Y:S01]  /*282b0*/  IMAD.MOV.U32 R25, RZ, RZ, R22 ;  /* 0x000000ffff197224 */ /* 0x001fe200078e0016 */
[----:B-1----:R-:W3:Y:S01]  /*282c0*/  LDL.LU.64 R26, [R1+0x2e48] ;  /* 0x002e4800011a7983 */ /* 0x002ee20000300a00 */
[----:B------:R-:W-:Y:S02]  /*282d0*/  IMAD.MOV.U32 R24, RZ, RZ, R23 ;  /* 0x000000ffff187224 */ /* 0x000fe400078e0017 */
[----:B------:R-:W2:Y:S02]  /*282e0*/  LDL.LU.64 R22, [R1+0x2e40] ;  /* 0x002e400001167983 */ /* 0x000ea40000300a00 */
[----:B--2---:R-:W-:Y:S01]  /*282f0*/  HMMA.16816.F32 R8, R16, R22, R8 ;  /* 0x000000161008723c */ /* 0x004fe20000001808 */
[----:B---3--:R-:W-:Y:S01]  /*28300*/  STL.64 [R1+0x2d70], R26 ;  /* 0x002d701a01007387 */ /* 0x008fe20000100a00 */
[----:B------:R0:W-:Y:S02]  /*28310*/  STL.64 [R1+0x2d68], R24 ;  /* 0x002d681801007387 */ /* 0x0001e40000100a00 */
[----:B------:R-:W-:-:S02]  /*28320*/  IMAD.MOV.U32 R5, RZ, RZ, R22 ;  /* 0x000000ffff057224 */ /* 0x000fc400078e0016 */
[----:B------:R-:W-:Y:S01]  /*28330*/  IMAD.MOV.U32 R29, RZ, RZ, R23 ;  /* 0x000000ffff1d7224 */ /* 0x000fe200078e0017 */
[----:B0-----:R-:W2:Y:S01]  /*28340*/  LDL.LU R24, [R1+0x170] ;  /* 0x0001700001187983 */ /* 0x001ea20000300800 */
[----:B------:R-:W2:Y:S11]  /*28350*/  LDL.LU R25, [R1+0x174] ;  /* 0x0001740001197983 */ /* 0x000eb60000300800 */
[----:B------:R-:W-:Y:S04]  /*28360*/  @!UPT UIADD3 URZ, URZ, URZ, URZ ;  /* 0x0000003f3f3ff290 */ /* 0x000fe8000fffe03f */
[----:B------:R-:W-:Y:S01]  /*28370*/  STL.64 [R1+0x910], R8 ;  /* 0x0009100801007387 */ /* 0x000fe20000100a00 */
[----:B------:R0:W-:Y:S03]  /*28380*/  STL.64 [R1+0x918], R10 ;  /* 0x0009180a01007387 */ /* 0x0001e60000100a00 */
[----:B0-----:R-:W3:Y:S01]  /*28390*/  LDL.LU.64 R10, [R1+0x2e38] ;  /* 0x002e3800010a7983 */ /* 0x001ee20000300a00 */
[----:B------:R-:W3:Y:S02]  /*283a0*/  LDL.LU.64 R8, [R1+0x2e30] ;  /* 0x002e300001087983 */ /* 0x000ee40000300a00 */
[----:B------:R-:W3:Y:S02]  /*283b0*/  LDL.LU.64 R22, [R1+0x2e28] ;  /* 0x002e280001167983 */ /* 0x000ee40000300a00 */
[----:B------:R-:W-:Y:S01]  /*283c0*/  STL.64 [R1+0x2df0], R6 ;  /* 0x002df00601007387 */ /* 0x000fe20000100a00 */
[----:B------:R-:W-:Y:S01]  /*283d0*/  STL [R1+0x2de8], R5 ;  /* 0x002de80501007387 */ /* 0x000fe20000100800 */
[----:B------:R-:W-:-:S02]  /*283e0*/  IMAD.MOV.U32 R26, RZ, RZ, R28 ;  /* 0x000000ffff1a7224 */ /* 0x000fc400078e001c */
[----:B------:R-:W-:Y:S01]  /*283f0*/  IMAD.MOV.U32 R27, RZ, RZ, R0 ;  /* 0x000000ffff1b7224 */ /* 0x000fe200078e0000 */
[C---:B---3--:R-:W-:Y:S01]  /*28400*/  HMMA.16816.F32 R8, R16.reuse, R22, R8 ;  /* 0x000000161008723c */ /* 0x048fe20000001808 */
[----:B------:R-:W-:Y:S11]  /*28410*/  IMAD.MOV.U32 R28, RZ, RZ, R22 ;  /* 0x000000ffff1c7224 */ /* 0x000ff600078e0016 */
[----:B------:R-:W-:Y:S11]  /*28420*/  @!UPT UIADD3 URZ, URZ, URZ, URZ ;  /* 0x0000003f3f3ff290 */ /* 0x000ff6000fffe03f */
[----:B------:R-:W-:Y:S01]  /*28430*/  STL.64 [R1+0x900], R8 ;  /* 0x0009000801007387 */ /* 0x000fe20000100a00 */
[----:B------:R0:W-:Y:S03]  /*28440*/  STL.64 [R1+0x908], R10 ;  /* 0x0009080a01007387 */ /* 0x0001e60000100a00 */
[----:B0-----:R-:W3:Y:S01]  /*28450*/  LDL.LU.64 R10, [R1+0x2e20] ;  /* 0x002e2000010a7983 */ /* 0x001ee20000300a00 */
[----:B------:R-:W3:Y:S02]  /*28460*/  LDL.LU R8, [R1+0x2e1c] ;  /* 0x002e1c0001087983 */ /* 0x000ee40000300800 */
[----:B------:R-:W4:Y:S01]  /*28470*/  LDL.LU R22, [R1+0x2e18] ;  /* 0x002e180001167983 */ /* 0x000f220000300800 */
[----:B--2---:R-:W-:Y:S01]  /*28480*/  HMMA.16816.F32 R24, R16, R14, R24 ;  /* 0x0000000e1018723c */ /* 0x004fe20000001818 */
[----:B------:R-:W2:Y:S01]  /*28490*/  LDL.LU.64 R20, [R1+0x2e10] ;  /* 0x002e100001147983 */ /* 0x000ea20000300a00 */
[----:B------:R-:W-:Y:S11]  /*284a0*/  IMAD.MOV.U32 R9, RZ, RZ, R15 ;  /* 0x000000ffff097224 */ /* 0x000ff600078e000f */
[----:B------:R-:W-:Y:S10]  /*284b0*/  @!UPT UIADD3 URZ, URZ, URZ, URZ ;  /* 0x0000003f3f3ff290 */ /* 0x000ff4000fffe03f */
[----:B------:R-:W-:Y:S01]  /*284c0*/  STL.64 [R1+0x8f0], R24 ;  /* 0x0008f01801007387 */ /* 0x000fe20000100a00 */
[----:B------:R3:W-:Y:S02]  /*284d0*/  STL.64 [R1+0x8f8], R26 ;  /* 0x0008f81a01007387 */ /* 0x0007e40000100a00 */
[----:B------:R-:W2:Y:S02]  /*284e0*/  LDL.LU R12, [R1+0x160] ;  /* 0x00016000010c7983 */ /* 0x000ea40000300800 */
[----:B------:R-:W2:Y:S01]  /*284f0*/  LDL.LU R13, [R1+0x164] ;  /* 0x00016400010d7983 */ /* 0x000ea20000300800 */
[----:B------:R-:W2:Y:S01]  /*28500*/  LDL.LU R14, [R1+0x168] ;  /* 0x00016800010e7983 */ /* 0x000ea20000300800 */
[----:B------:R-:W2:Y:S02]  /*28510*/  LDL.LU R15, [R1+0x16c] ;  /* 0x00016c00010f7983 */ /* 0x000ea40000300800 */
[----:B------:R-:W2:Y:S02]  /*28520*/  LDL.LU.64 R6, [R1+0xf8] ;  /* 0x0000f80001067983 */ /* 0x000ea40000300a00 */
[----:B---3--:R-:W-:-:S02]  /*28530*/  IMAD.MOV.U32 R27, RZ, RZ, R8 ;  /* 0x000000ffff1b7224 */ /* 0x008fc400078e0008 */
[----:B----4-:R-:W-:-:S05]  /*28540*/  IMAD.MOV.U32 R26, RZ, RZ, R22 ;  /* 0x000000ffff1a7224 */ /* 0x010fca00078e0016 */
[----:B------:R-:W-:Y:S01]  /*28550*/  STL.64 [R1+0x2dc8], R26 ;  /* 0x002dc81a01007387 */ /* 0x000fe20000100a00 */
[----:B------:R-:W-:Y:S02]  /*28560*/  STL.64 [R1+0x2d60], R10 ;  /* 0x002d600a01007387 */ /* 0x000fe40000100a00 */
[----:B------:R0:W-:Y:S02]  /*28570*/  STL [R1+0x2d58], R9 ;  /* 0x002d580901007387 */ /* 0x0001e40000100800 */
[----:B------:R-:W3:Y:S01]  /*28580*/  LDL.LU R8, [R1+0x70] ;  /* 0x0000700001087983 */ /* 0x000ee20000300800 */
[----:B0-----:R-:W3:Y:S01]  /*28590*/  LDL.LU R9, [R1+0x74] ;  /* 0x0000740001097983 */ /* 0x001ee20000300800 */
[----:B------:R-:W4:Y:S02]  /*285a0*/  LDL.LU R10, [R1+0x78] ;  /* 0x00007800010a7983 */ /* 0x000f240000300800 */
[----:B------:R-:W4:Y:S02]  /*285b0*/  LDL.LU R11, [R1+0x7c] ;  /* 0x00007c00010b7983 */ /* 0x000f240000300800 */
[----:B----4-:R-:W-:Y:S01]  /*285c0*/  STL.64 [R1+0x2d80], R10 ;  /* 0x002d800a01007387 */ /* 0x010fe20000100a00 */
[----:B---3--:R0:W-:Y:S03]  /*285d0*/  STL.64 [R1+0x2d78], R8 ;  /* 0x002d780801007387 */ /* 0x0081e60000100a00 */
[----:B0-----:R-:W3:Y:S01]  /*285e0*/  LDL.LU R8, [R1+0x80] ;  /* 0x0000800001087983 */ /* 0x001ee20000300800 */
[----:B------:R-:W3:Y:S02]  /*285f0*/  LDL.LU R9, [R1+0x84] ;  /* 0x0000840001097983 */ /* 0x000ee40000300800 */
[----:B------:R-:W4:Y:S02]  /*28600*/  LDL.LU R10, [R1+0x88] ;  /* 0x00008800010a7983 */ /* 0x000f240000300800 */
[----:B------:R-:W4:Y:S02]  /*28610*/  LDL.LU R11, [R1+0x8c] ;  /* 0x00008c00010b7983 */ /* 0x000f240000300800 */
[----:B------:R-:W-:Y:S01]  /*28620*/  IMAD.MOV.U32 R0, RZ, RZ, R23 ;  /* 0x000000ffff007224 */ /* 0x000fe200078e0017 */
[----:B--2---:R-:W-:Y:S01]  /*28630*/  HMMA.16816.F32 R12, R16, R6, R12 ;  /* 0x00000006100c723c */ /* 0x004fe2000000180c */
[----:B----4-:R-:W-:Y:S01]  /*28640*/  STL.64 [R1+0x2d90], R10 ;  /* 0x002d900a01007387 */ /* 0x010fe20000100a00 */
[----:B---3--:R0:W-:Y:S03]  /*28650*/  STL.64 [R1+0x2d88], R8 ;  /* 0x002d880801007387 */ /* 0x0081e60000100a00 */
[----:B0-----:R-:W2:Y:S01]  /*28660*/  LDL.LU R8, [R1+0x90] ;  /* 0x0000900001087983 */ /* 0x001ea20000300800 */
[----:B------:R-:W2:Y:S02]  /*28670*/  LDL.LU R9, [R1+0x94] ;  /* 0x0000940001097983 */ /* 0x000ea40000300800 */
[----:B------:R-:W3:Y:S02]  /*28680*/  LDL.LU R10, [R1+0x98] ;  /* 0x00009800010a7983 */ /* 0x000ee40000300800 */
[----:B------:R-:W3:Y:S01]  /*28690*/  LDL.LU R11, [R1+0x9c] ;  /* 0x00009c00010b7983 */ /* 0x000ee20000300800 */
[----:B------:R-:W4:Y:S04]  /*286a0*/  LDL R22, [R1+0xe8] ;  /* 0x0000e80001167983 */ /* 0x000f280000100800 */
[----:B------:R-:W4:Y:S01]  /*286b0*/  LDL R23, [R1+0xec] ;  /* 0x0000ec0001177983 */ /* 0x000f220000100800 */
[----:B------:R-:W2:Y:S02]  /*286c0*/  LDL.LU R24, [R1+0xb0] ;  /* 0x0000b00001187983 */ /* 0x000ea40000300800 */
[----:B------:R-:W2:Y:S02]  /*286d0*/  LDL.LU R25, [R1+0xb4] ;  /* 0x0000b40001197983 */ /* 0x000ea40000300800 */
[----:B------:R-:W2:Y:S01]  /*286e0*/  LDL.LU R26, [R1+0xb8] ;  /* 0x0000b800011a7983 */ /* 0x000ea20000300800 */
[----:B------:R-:W2:Y:S04]  /*286f0*/  LDL.LU R27, [R1+0xbc] ;  /* 0x0000bc00011b7983 */ /* 0x000ea80000300800 */
[----:B--2---:R-:W-:Y:S01]  /*28700*/  STL.64 [R1+0x2de0], R26 ;  /* 0x002de01a01007387 */ /* 0x004fe20000100a00 */
[----:B------:R0:W-:Y:S03]  /*28710*/  STL.64 [R1+0x2dd8], R24 ;  /* 0x002dd81801007387 */ /* 0x0001e60000100a00 */
[----:B0-----:R-:W4:Y:S01]  /*28720*/  LDL.LU R24, [R1+0xc0] ;  /* 0x0000c00001187983 */ /* 0x001f220000300800 */
[----:B------:R-:W4:Y:S02]  /*28730*/  LDL.LU R25, [R1+0xc4] ;  /* 0x0000c40001197983 */ /* 0x000f240000300800 */
[----:B------:R-:W4:Y:S02]  /*28740*/  LDL.LU R26, [R1+0xc8] ;  /* 0x0000c800011a7983 */ /* 0x000f240000300800 */
[----:B------:R-:W4:Y:S01]  /*28750*/  LDL.LU R27, [R1+0xcc] ;  /* 0x0000cc00011b7983 */ /* 0x000f220000300800 */
[----:B---3--:R0:W-:Y:S01]  /*28760*/  STL.64 [R1+0x2da0], R10 ;  /* 0x002da00a01007387 */ /* 0x0081e20000100a00 */
[----:B------:R-:W-:Y:S02]  /*28770*/  STL.64 [R1+0x2d98], R8 ;  /* 0x002d980801007387 */ /* 0x000fe40000100a00 */
[----:B0-----:R-:W-:-:S02]  /*28780*/  IMAD.MOV.U32 R10, RZ, RZ, R3 ;  /* 0x000000ffff0a7224 */ /* 0x001fc400078e0003 */
[----:B------:R-:W2:Y:S01]  /*28790*/  LDL.LU R3, [R1+0x2e08] ;  /* 0x002e080001037983 */ /* 0x000ea20000300800 */
[----:B------:R0:W-:Y:S02]  /*287a0*/  STL.64 [R1+0x8e0], R12 ;  /* 0x0008e00c01007387 */ /* 0x0001e40000100a00 */
[----:B------:R1:W-:Y:S02]  /*287b0*/  STL.64 [R1+0x8e8], R14 ;  /* 0x0008e80e01007387 */ /* 0x0003e40000100a00 */
[----:B------:R-:W-:Y:S02]  /*287c0*/  IMAD.MOV.U32 R11, RZ, RZ, R4 ;  /* 0x000000ffff0b7224 */ /* 0x000fe400078e0004 */
[----:B------:R-:W-:Y:S02]  /*287d0*/  IMAD.MOV.U32 R4, RZ, RZ, R7 ;  /* 0x000000ffff047224 */ /* 0x000fe400078e0007 */
[----:B0-----:R-:W-:Y:S01]  /*287e0*/  IMAD.MOV.U32 R13, RZ, RZ, R6 ;  /* 0x000000ffff0d7224 */ /* 0x001fe200078e0006 */
[----:B-1----:R-:W3:Y:S01]  /*287f0*/  LDL.LU.64 R14, [R1+0x2e00] ;  /* 0x002e0000010e7983 */ /* 0x002ee20000300a00 */
[----:B------:R-:W2:Y:S02]  /*28800*/  LDL.LU R12, [R1+0x2df8] ;  /* 0x002df800010c7983 */ /* 0x000ea40000300800 */
        /* <DEDUP_REMOVED lines=14> */
[----:B------:R-:W-:Y:S01]  /*288f0*/  STL.64 [R1+0x2d30], R14 ;  /* 0x002d300e01007387 */ /* 0x000fe20000100a00 */
[----:B------:R0:W-:Y:S03]  /*28900*/  STL.64 [R1+0x2d28], R12 ;  /* 0x002d280c01007387 */ /* 0x0001e60000100a00 */
[----:B0-----:R-:W3:Y:S01]  /*28910*/  LDL.LU R12, [R1+0x860] ;  /* 0x00086000010c7983 */ /* 0x001ee20000300800 */
[----:B------:R-:W3:Y:S02]  /*28920*/  LDL.LU R13, [R1+0x864] ;  /* 0x00086400010d7983 */ /* 0x000ee40000300800 */
[----:B------:R-:W2:Y:S02]  /*28930*/  LDL.LU R14, [R1+0x868] ;  /* 0x00086800010e7983 */ /* 0x000ea40000300800 */
[----:B------:R-:W2:Y:S02]  /*28940*/  LDL.LU R15, [R1+0x86c] ;  /* 0x00086c00010f7983 */ /* 0x000ea40000300800 */
[----:B--2---:R0:W-:Y:S02]  /*28950*/  STL.64 [R1+0x2d40], R14 ;  /* 0x002d400e01007387 */ /* 0x0041e40000100a00 */
[----:B0-----:R-:W-:-:S02]  /*28960*/  IMAD.MOV.U32 R14, RZ, RZ, R21 ;  /* 0x000000ffff0e7224 */ /* 0x001fc400078e0015 */
[----:B------:R-:W-:Y:S02]  /*28970*/  IMAD.MOV.U32 R15, RZ, RZ, R20 ;  /* 0x000000ffff0f7224 */ /* 0x000fe400078e0014 */
[C---:B----4-:R-:W-:Y:S01]  /*28980*/  HMMA.16816.F32 R20, R16.reuse, R22, R24 ;  /* 0x000000161014723c */ /* 0x050fe20000001818 */
[----:B---3--:R-:W-:Y:S01]  /*28990*/  STL.64 [R1+0x2d38], R12 ;  /* 0x002d380c01007387 */ /* 0x008fe20000100a00 */
[----:B------:R-:W2:Y:S02]  /*289a0*/  LDL.LU.64 R26, [R1+0x2de0] ;  /* 0x002de000011a7983 */ /* 0x000ea40000300a00 */
[----:B------:R-:W2:Y:S11]  /*289b0*/  LDL.LU.64 R24, [R1+0x2dd8] ;  /* 0x002dd80001187983 */ /* 0x000eb60000300a00 */
[----:B------:R-:W-:Y:S08]  /*289c0*/  @!UPT UIADD3 URZ, URZ, URZ, URZ ;  /* 0x0000003f3f3ff290 */ /* 0x000ff0000fffe03f */
[----:B------:R-:W-:Y:S01]  /*289d0*/  STL.64 [R1+0x8d0], R20 ;  /* 0x0008d01401007387 */ /* 0x000fe20000100a00 */
[----:B------:R0:W-:Y:S03]  /*289e0*/  STL.64 [R1+0x8d8], R22 ;  /* 0x0008d81601007387 */ /* 0x0001e60000100a00 */
[----:B0-----:R-:W2:Y:S02]  /*289f0*/  LDL.LU.64 R22, [R1+0x2dd0] ;  /* 0x002dd00001167983 */ /* 0x001ea40000300a00 */
[----:B--2---:R-:W-:Y:S02]  /*28a00*/  HMMA.16816.F32 R16, R16, R22, R24 ;  /* 0x000000161010723c */ /* 0x004fe40000001818 */
[----:B------:R-:W2:Y:S01]  /*28a10*/  LDL.LU.64 R26, [R1+0x2dc8] ;  /* 0x002dc800011a7983 */ /* 0x000ea20000300a00 */
[----:B------:R-:W3:Y:S02]  /*28a20*/  LDL.LU.64 R22, [R1+0x2dc0] ;  /* 0x002dc00001167983 */ /* 0x000ee40000300a00 */
[----:B------:R-:W3:Y:S11]  /*28a30*/  LDL.LU.64 R20, [R1+0x2db8] ;  /* 0x002db80001147983 */ /* 0x000ef60000300a00 */
[----:B------:R-:W-:Y:S07]  /*28a40*/  @!UPT UIADD3 URZ, URZ, URZ, URZ ;  /* 0x0000003f3f3ff290 */ /* 0x000fee000fffe03f */
        /* <DEDUP_REMOVED lines=12> */
[----:B0-----:R-:W2:Y:S01]  /*28b10*/  LDL.LU.64 R10, [R1+0x2da0] ;  /* 0x002da000010a7983 */ /* 0x001ea20000300a00 */
[----:B------:R-:W2:Y:S03]  /*28b20*/  LDL.LU.64 R8, [R1+0x2d98] ;  /* 0x002d980001087983 */ /* 0x000ea60000300a00 */
[----:B------:R-:W0:Y:S01]  /*28b30*/  S2R R25, SR_TID.X ;  /* 0x0000000000197919 */ /* 0x000e220000002100 */
[C---:B--2---:R-:W-:Y:S03]  /*28b40*/  HMMA.16816.F32 R12, R20.reuse, R14, R8 ;  /* 0x0000000e140c723c */ /* 0x044fe60000001808 */
[----:B------:R-:W2:Y:S01]  /*28b50*/  LDL.LU.64 R10, [R1+0x2d90] ;  /* 0x002d9000010a7983 */ /* 0x000ea20000300a00 */
[----:B------:R-:W2:Y:S11]  /*28b60*/  LDL.LU.64 R8, [R1+0x2d88] ;  /* 0x002d880001087983 */ /* 0x000eb60000300a00 */
[----:B------:R-:W-:Y:S08]  /*28b70*/  @!UPT UIADD3 URZ, URZ, URZ, URZ ;  /* 0x0000003f3f3ff290 */ /* 0x000ff0000fffe03f */
[----:B------:R-:W-:Y:S01]  /*28b80*/  STL.64 [R1+0x1b0], R12 ;  /* 0x0001b00c01007387 */ /* 0x000fe20000100a00 */
[----:B------:R0:W-:Y:S02]  /*28b90*/  STL.64 [R1+0x1b8], R14 ;  /* 0x0001b80e01007387 */ /* 0x0001e40000100a00 */
[----:B0-----:R-:W-:Y:S02]  /*28ba0*/  LOP3.LUT R15, R25, 0x7, RZ, 0xc0, !PT ;  /* 0x00000007190f7812 */ /* 0x001fe400078ec0ff */
[C---:B--2---:R-:W-:Y:S01]  /*28bb0*/  HMMA.16816.F32 R24, R20.reuse, R26, R8 ;  /* 0x0000001a1418723c */ /* 0x044fe20000001808 */
[----:B------:R-:W2:Y:S01]  /*28bc0*/  LDL.LU.64 R10, [R1+0x2d80] ;  /* 0x002d8000010a7983 */ /* 0x000ea20000300a00 */
[----:B------:R-:W2:Y:S11]  /*28bd0*/  LDL.LU.64 R8, [R1+0x2d78] ;  /* 0x002d780001087983 */ /* 0x000eb60000300a00 */
[----:B------:R-:W-:Y:S10]  /*28be0*/  @!UPT UIADD3 URZ, URZ, URZ, URZ ;  /* 0x0000003f3f3ff290 */ /* 0x000ff4000fffe03f */
[----:B------:R-:W-:Y:S01]  /*28bf0*/  STL.64 [R1+0x1a0], R24 ;  /* 0x0001a01801007387 */ /* 0x000fe20000100a00 */
[----:B------:R0:W-:Y:S03]  /*28c00*/  STL.64 [R1+0x1a8], R26 ;  /* 0x0001a81a01007387 */ /* 0x0001e60000100a00 */
[----:B0-----:R-:W2:Y:S01]  /*28c10*/  LDL.LU.64 R26, [R1+0x2d70] ;  /* 0x002d7000011a7983 */ /* 0x001ea20000300a00 */
[----:B------:R-:W3:Y:S01]  /*28c20*/  LDL.LU.64 R24, [R1+0x2d68] ;  /* 0x002d680001187983 */ /* 0x000ee20000300a00 */
[C---:B--2---:R-:W-:Y:S11]  /*28c30*/  HMMA.16816.F32 R8, R20.reuse, R26, R8 ;  /* 0x0000001a1408723c */ /* 0x044ff60000001808 */
[----:B------:R-:W-:Y:S11]  /*28c40*/  @!UPT UIADD3 URZ, URZ, URZ, URZ ;  /* 0x0000003f3f3ff290 */ /* 0x000ff6000fffe03f */
[----:B------:R-:W-:Y:S01]  /*28c50*/  @!UPT UIADD3 URZ, URZ, URZ, URZ ;  /* 0x0000003f3f3ff290 */ /* 0x000fe2000fffe03f */
[----:B------:R-:W-:Y:S01]  /*28c60*/  STL.64 [R1+0x190], R8 ;  /* 0x0001900801007387 */ /* 0x000fe20000100a00 */
[----:B------:R0:W-:Y:S03]  /*28c70*/  STL.64 [R1+0x198], R10 ;  /* 0x0001980a01007387 */ /* 0x0001e60000100a00 */
[----:B0-----:R-:W3:Y:S01]  /*28c80*/  LDL.LU.64 R10, [R1+0x2d60] ;  /* 0x002d6000010a7983 */ /* 0x001ee20000300a00 */
[----:B------:R-:W2:Y:S01]  /*28c90*/  LDL.LU R9, [R1+0x2d58] ;  /* 0x002d580001097983 */ /* 0x000ea20000300800 */
[----:B---3--:R-:W-:Y:S11]  /*28ca0*/  HMMA.16816.F32 R4, R20, R10, R4 ;  /* 0x0000000a1404723c */ /* 0x008ff60000001804 */
[----:B------:R-:W-:Y:S11]  /*28cb0*/  @!UPT UIADD3 URZ, URZ, URZ, URZ ;  /* 0x0000003f3f3ff290 */ /* 0x000ff6000fffe03f */
[----:B------:R-:W-:Y:S01]  /*28cc0*/  @!UPT UIADD3 URZ, URZ, URZ, URZ ;  /* 0x0000003f3f3ff290 */ /* 0x000fe2000fffe03f */
[----:B------:R-:W-:Y:S01]  /*28cd0*/  STL.64 [R1+0x180], R4 ;  /* 0x0001800401007387 */ /* 0x000fe20000100a00 */
[----:B------:R0:W-:Y:S03]  /*28ce0*/  STL.64 [R1+0x188], R6 ;  /* 0x0001880601007387 */ /* 0x0001e60000100a00 */
[----:B0-----:R-:W4:Y:S04]  /*28cf0*/  LDL.LU.64 R6, [R1+0x2d50] ;  /* 0x002d500001067983 */ /* 0x001f280000300a00 */
[----:B------:R-:W0:Y:S01]  /*28d00*/  S2R R8, SR_TID.X ;  /* 0x0000000000087919 */ /* 0x000e220000002100 */
[----:B------:R-:W-:Y:S02]  /*28d10*/  IMAD R15, R15, 0x90, RZ ;  /* 0x000000900f0f7824 */ /* 0x000fe400078e02ff */
[----:B------:R-:W3:Y:S02]  /*28d20*/  LDL.LU.64 R4, [R1+0x2d48] ;  /* 0x002d480001047983 */ /* 0x000ee40000300a00 */
[----:B0-----:R-:W-:-:S05]  /*28d30*/  IMAD.SHL.U32 R8, R8, 0x2, RZ ;  /* 0x0000000208087824 */ /* 0x001fca00078e00ff */
[----:B------:R-:W-:-:S04]  /*28d40*/  LOP3.LUT R8, R15, 0x30, R8, 0x78, !PT ;  /* 0x000000300f087812 */ /* 0x000fc800078e7808 */
[----:B------:R-:W-:-:S05]  /*28d50*/  LOP3.LUT R8, R8, 0x40, RZ, 0x3c, !PT ;  /* 0x0000004008087812 */ /* 0x000fca00078e3cff */
[----:B------:R-:W-:Y:S01]  /*28d60*/  LDSM.16.M88.4 R12, [R8+0x10000] ;  /* 0x01000000080c783b */ /* 0x000fe20000000200 */
[----:B----4-:R-:W-:Y:S11]  /*28d70*/  HMMA.16816.F32 R16, R20, R6, R16 ;  /* 0x000000061410723c */ /* 0x010ff60000001810 */
[----:B------:R-:W-:Y:S11]  /*28d80*/  @!UPT UIADD3 URZ, URZ, URZ, URZ ;  /* 0x0000003f3f3ff290 */ /* 0x000ff6000fffe03f */
[----:B------:R-:W-:Y:S01]  /*28d90*/  @!UPT UIADD3 URZ, URZ, URZ, URZ ;  /* 0x0000003f3f3ff290 */ /* 0x000fe2000fffe03f */
[----:B------:R-:W-:Y:S01]  /*28da0*/  STL.64 [R1+0x170], R16 ;  /* 0x0001701001007387 */ /* 0x000fe20000100a00 */
[----:B------:R-:W-:Y:S02]  /*28db0*/  STL.64 [R1+0x178], R18 ;  /* 0x0001781201007387 */ /* 0x000fe40000100a00 */
[----:B------:R-:W0:Y:S02]  /*28dc0*/  LDSM.16.MT88.4 R16, [R3+0x8000] ;  /* 0x008000000310783b */ /* 0x000e240000004200 */
[----:B0-----:R0:W-:Y:S02]  /*28dd0*/  STL.64 [R1+0x2c78], R18 ;  /* 0x002c781201007387 */ /* 0x0011e40000100a00 */
[----:B------:R-:W-:Y:S02]  /*28de0*/  STL.64 [R1+0x2c70], R16 ;  /* 0x002c701001007387 */ /* 0x000fe40000100a00 */
[----:B0-----:R-:W4:Y:S01]  /*28df0*/  LDL.LU R18, [R1+0x38] ;  /* 0x0000380001127983 */ /* 0x001f220000300800 */
[----:B------:R-:W-:Y:S02]  /*28e00*/  STL.64 [R1+0xc0], R12 ;  /* 0x0000c00c01007387 */ /* 0x000fe40000100a00 */
[----:B------:R-:W-:Y:S02]  /*28e10*/  STL.64 [R1+0xc8], R14 ;  /* 0x0000c80e01007387 */ /* 0x000fe40000100a00 */
[----:B------:R-:W0:Y:S01]  /*28e20*/  LDSM.16.M88.4 R12, [R8+0x10400] ;  /* 0x01040000080c783b */ /* 0x000e220000000200 */
[----:B------:R-:W-:-:S03]  /*28e30*/  IMAD.MOV.U32 R19, RZ, RZ, R2 ;  /* 0x000000ffff137224 */ /* 0x000fc600078e0002 */
[----:B0-----:R-:W-:Y:S01]  /*28e40*/  STL.64 [R1+0xb0], R12 ;  /* 0x0000b00c01007387 */ /* 0x001fe20000100a00 */
[----:B------:R-:W-:Y:S02]  /*28e50*/  STL.64 [R1+0xb8], R14 ;  /* 0x0000b80e01007387 */ /* 0x000fe40000100a00 */
[----:B------:R-:W-:Y:S02]  /*28e60*/  IMAD.MOV.U32 R2, RZ, RZ, R13 ;  /* 0x000000ffff027224 */ /* 0x000fe400078e000d */
[----:B------:R-:W0:Y:S04]  /*28e70*/  LDSM.16.M88.4 R12, [R8+0x10800] ;  /* 0x01080000080c783b */ /* 0x000e280000000200 */
[----:B0-----:R-:W-:Y:S01]  /*28e80*/  STL.64 [R1+0xa0], R12 ;  /* 0x0000a00c01007387 */ /* 0x001fe20000100a00 */
[----:B------:R-:W-:Y:S02]  /*28e90*/  STL.64 [R1+0xa8], R14 ;  /* 0x0000a80e01007387 */ /* 0x000fe40000100a00 */
[----:B------:R-:W0:Y:S02]  /*28ea0*/  LDSM.16.M88.4 R12, [R8+0x10c00] ;  /* 0x010c0000080c783b */ /* 0x000e240000000200 */
[----:B0-----:R-:W-:Y:S02]  /*28eb0*/  STL.64 [R1+0x90], R12 ;  /* 0x0000900c01007387 */ /* 0x001fe40000100a00 */
[----:B------:R-:W-:Y:S02]  /*28ec0*/  STL.64 [R1+0x98], R14 ;  /* 0x0000980e01007387 */ /* 0x000fe40000100a00 */
[----:B------:R-:W0:Y:S02]  /*28ed0*/  LDSM.16.M88.4 R12, [R8+0x11000] ;  /* 0x01100000080c783b */ /* 0x000e240000000200 */
[----:B0-----:R-:W-:Y:S02]  /*28ee0*/  STL.64 [R1+0x80], R12 ;  /* 0x0000800c01007387 */ /* 0x001fe40000100a00 */
[----:B------:R-:W-:Y:S02]  /*28ef0*/  STL.64 [R1+0x88], R14 ;  /* 0x0000880e01007387 */ /* 0x000fe40000100a00 */
[----:B------:R-:W0:Y:S02]  /*28f00*/  LDSM.16.M88.4 R12, [R8+0x11400] ;  /* 0x01140000080c783b */ /* 0x000e240000000200 */
[----:B0-----:R-:W-:Y:S02]  /*28f10*/  STL.64 [R1+0x70], R12 ;  /* 0x0000700c01007387 */ /* 0x001fe40000100a00 */
[----:B------:R0:W-:Y:S02]  /*28f20*/  STL.64 [R1+0x78], R14 ;  /* 0x0000780e01007387 */ /* 0x0001e40000100a00 */
[----:B0-----:R-:W4:Y:S01]  /*28f30*/  LDL.LU.64 R14, [R1+0x2d40] ;  /* 0x002d4000010e7983 */ /* 0x001f220000300a00 */
[----:B------:R-:W4:Y:S02]  /*28f40*/  LDL.LU.64 R12, [R1+0x2d38] ;  /* 0x002d3800010c7983 */ /* 0x000f240000300a00 */
[----:B----4-:R-:W-:Y:S01]  /*28f50*/  HMMA.16816.F32 R16, R20, R18, R12 ;  /* 0x000000121410723c */ /* 0x010fe2000000180c */
[----:B------:R-:W4:Y:S01]  /*28f60*/  LDL.LU.64 R14, [R1+0x2d30] ;  /* 0x002d3000010e7983 */ /* 0x000f220000300a00 */
[----:B------:R-:W2:Y:S11]  /*28f70*/  LDL.LU.64 R12, [R1+0x2d28] ;  /* 0x002d2800010c7983 */ /* 0x000eb60000300a00 */
[----:B------:R-:W-:Y:S10]  /*28f80*/  @!UPT UIADD3 URZ, URZ, URZ, URZ ;  /* 0x0000003f3f3ff290 */ /* 0x000ff4000fffe03f */
[----:B------:R-:W-:Y:S01]  /*28f90*/  STL.64 [R1+0x160], R16 ;  /* 0x0001601001007387 */ /* 0x000fe20000100a00 */
[----:B------:R3:W-:Y:S02]  /*28fa0*/  STL.64 [R1+0x168], R18 ;  /* 0x0001681201007387 */ /* 0x0007e40000100a00 */
[----:B---3--:R-:W-:Y:S02]  /*28fb0*/  IMAD.MOV.U32 R19, RZ, RZ, R4 ;  /* 0x000000ffff137224 */ /* 0x008fe400078e0004 */
[----:B--2---:R-:W-:Y:S02]  /*28fc0*/  IMAD.MOV.U32 R18, RZ, RZ, R13 ;  /* 0x000000ffff127224 */ /* 0x004fe400078e000d */
[----:B------:R-:W2:Y:S01]  /*28fd0*/  LDL.LU R13, [R1+0x2d24] ;  /* 0x002d2400010d7983 */ /* 0x000ea20000300800 */
[----:B------:R-:W3:Y:S02]  /*28fe0*/  LDL.LU R4, [R1+0x2d20] ;  /* 0x002d200001047983 */ /* 0x000ee40000300800 */
[----:B------:R-:W-:Y:S02]  /*28ff0*/  STL.64 [R1+0x2ca8], R18 ;  /* 0x002ca81201007387 */ /* 0x000fe40000100a00 */
        /* <DEDUP_REMOVED lines=19> */
[----:B0-----:R0:W-:Y:S02]  /*29130*/  STL.64 [R1], R16 ;  /* 0x0000001001007387 */ /* 0x0011e40000100a00 */
[----:B------:R1:W-:Y:S02]  /*29140*/  STL.64 [R1+0x8], R18 ;  /* 0x0000081201007387 */ /* 0x0003e40000100a00 */
[----:B0-----:R-:W2:Y:S01]  /*29150*/  LDL.LU R16, [R1+0x8c0] ;  /* 0x0008c00001107983 */ /* 0x001ea20000300800 */
[----:B------:R-:W2:Y:S02]  /*29160*/  LDL.LU R17, [R1+0x8c4] ;  /* 0x0008c40001117983 */ /* 0x000ea40000300800 */
[----:B-1----:R-:W2:Y:S02]  /*29170*/  LDL.LU R18, [R1+0x8c8] ;  /* 0x0008c80001127983 */ /* 0x002ea40000300800 */
[----:B------:R-:W2:Y:S02]  /*29180*/  LDL.LU R19, [R1+0x8cc] ;  /* 0x0008cc0001137983 */ /* 0x000ea40000300800 */
        /* <DEDUP_REMOVED lines=8> */
[----:B------:R-:W-:Y:S02]  /*29210*/  IMAD.MOV.U32 R19, RZ, RZ, R24 ;  /* 0x000000ffff137224 */ /* 0x000fe400078e0018 */
[----:B------:R-:W0:Y:S04]  /*29220*/  LDSM.16.M88.4 R24, [R8+0x13400] ;  /* 0x013400000818783b */ /* 0x000e280000000200 */
[----:B------:R-:W-:Y:S04]  /*29230*/  STL.64 [R1+0x2ce8], R18 ;  /* 0x002ce81201007387 */ /* 0x000fe80000100a00 */
[----:B0-----:R0:W-:Y:S01]  /*29240*/  STL [R1+0x2bd4], R24 ;  /* 0x002bd41801007387 */ /* 0x0011e20000100800 */
[----:B------:R1:W-:Y:S02]  /*29250*/  STL [R1+0x2bd0], R25 ;  /* 0x002bd01901007387 */ /* 0x0003e40000100800 */
[----:B------:R3:W-:Y:S02]  /*29260*/  STL [R1+0x231c], R26 ;  /* 0x00231c1a01007387 */ /* 0x0007e40000100800 */
[----:B------:R4:W-:Y:S01]  /*29270*/  STL [R1+0x2318], R27 ;  /* 0x0023181b01007387 */ /* 0x0009e20000100800 */
[----:B0-----:R-:W2:Y:S01]  /*29280*/  LDL.LU R24, [R1+0x9c0] ;  /* 0x0009c00001187983 */ /* 0x001ea20000300800 */
[----:B-1----:R-:W2:Y:S02]  /*29290*/  LDL.LU R25, [R1+0x9c4] ;  /* 0x0009c40001197983 */ /* 0x002ea40000300800 */
[----:B---3--:R-:W3:Y:S02]  /*292a0*/  LDL.LU R26, [R1+0x9c8] ;  /* 0x0009c800011a7983 */ /* 0x008ee40000300800 */
[----:B----4-:R-:W3:Y:S02]  /*292b0*/  LDL.LU R27, [R1+0x9cc] ;  /* 0x0009cc00011b7983 */ /* 0x010ee40000300800 */
[----:B------:R-:W-:-:S02]  /*292c0*/  IMAD.MOV.U32 R18, RZ, RZ, R15 ;  /* 0x000000ffff127224 */ /* 0x000fc400078e000f */
        /* <DEDUP_REMOVED lines=20> */
[----:B------:R-:W-:-:S02]  /*29410*/  IMAD.MOV.U32 R18, RZ, RZ, R13 ;  /* 0x000000ffff127224 */ /* 0x000fc400078e000d */
[----:B------:R-:W-:Y:S02]  /*29420*/  IMAD.MOV.U32 R19, RZ, RZ, R12 ;  /* 0x000000ffff137224 */ /* 0x000fe400078e000c */
[----:B------:R-:W0:Y:S04]  /*29430*/  LDSM.16.M88.4 R12, [R8+0x13800] ;  /* 0x01380000080c783b */ /* 0x000e280000000200 */
[----:B---3--:R-:W-:Y:S01]  /*29440*/  STL.64 [R1+0x2d10], R26 ;  /* 0x002d101a01007387 */ /* 0x008fe20000100a00 */
[----:B--2---:R1:W-:Y:S03]  /*29450*/  STL.64 [R1+0x2d08], R24 ;  /* 0x002d081801007387 */ /* 0x0043e60000100a00 */
[----:B-1----:R-:W2:Y:S01]  /*29460*/  LDL.LU R24, [R1+0x870] ;  /* 0x0008700001187983 */ /* 0x002ea20000300800 */
[----:B------:R-:W2:Y:S02]  /*29470*/  LDL.LU R25, [R1+0x874] ;  /* 0x0008740001197983 */ /* 0x000ea40000300800 */
[----:B------:R-:W2:Y:S02]  /*29480*/  LDL.LU R26, [R1+0x878] ;  /* 0x00087800011a7983 */ /* 0x000ea40000300800 */
[----:B------:R-:W2:Y:S01]  /*29490*/  LDL.LU R27, [R1+0x87c] ;  /* 0x00087c00011b7983 */ /* 0x000ea20000300800 */
[----:B0-----:R-:W-:Y:S01]  /*294a0*/  STL [R1+0x2bdc], R12 ;  /* 0x002bdc0c01007387 */ /* 0x001fe20000100800 */
[----:B------:R-:W-:Y:S02]  /*294b0*/  STL [R1+0x2bd8], R13 ;  /* 0x002bd80d01007387 */ /* 0x000fe40000100800 */
[----:B------:R0:W-:Y:S02]  /*294c0*/  STL [R1+0x22b4], R14 ;  /* 0x0022b40e01007387 */ /* 0x0001e40000100800 */
[----:B------:R1:W-:Y:S01]  /*294d0*/  STL [R1+0x22b0], R15 ;  /* 0x0022b00f01007387 */ /* 0x0003e20000100800 */
[----:B0-----:R-:W3:Y:S01]  /*294e0*/  LDL.LU R14, [R1+0x108] ;  /* 0x00010800010e7983 */ /* 0x001ee20000300800 */
[----:B-1----:R-:W-:-:S02]  /*294f0*/  IMAD.MOV.U32 R15, RZ, RZ, R9 ;  /* 0x000000ffff0f7224 */ /* 0x002fc400078e0009 */
[----:B------:R-:W0:Y:S02]  /*29500*/  LDSM.16.M88.4 R8, [R8+0x13c00] ;  /* 0x013c00000808783b */ /* 0x000e240000000200 */
[----:B0-----:R0:W-:Y:S02]  /*29510*/  STL [R1+0x23cc], R10 ;  /* 0x0023cc0a01007387 */ /* 0x0011e40000100800 */
[----:B------:R1:W-:Y:S02]  /*29520*/  STL [R1+0x23c8], R11 ;  /* 0x0023c80b01007387 */ /* 0x0003e40000100800 */
[----:B0-----:R-:W-:Y:S02]  /*29530*/  IMAD.MOV.U32 R10, RZ, RZ, R5 ;  /* 0x000000ffff0a7224 */ /* 0x001fe400078e0005 */
[----:B-1----:R-:W-:Y:S02]  /*29540*/  IMAD.MOV.U32 R11, RZ, RZ, R4 ;  /* 0x000000ffff0b7224 */ /* 0x002fe400078e0004 */
[----:B------:R-:W0:Y:S04]  /*29550*/  LDSM.16.MT88.4 R4, [R3+0x8080] ;  /* 0x008080000304783b */ /* 0x000e280000004200 */
[----:B------:R1:W-:Y:S04]  /*29560*/  STL.64 [R1+0x2c68], R8 ;  /* 0x002c680801007387 */ /* 0x0003e80000100a00 */
[----:B-1----:R-:W3:Y:S04]  /*29570*/  LDL.LU R8, [R1+0x9d0] ;  /* 0x0009d00001087983 */ /* 0x002ee80000300800 */
[----:B0-----:R-:W-:Y:S01]  /*29580*/  STL.64 [R1+0x2bb8], R6 ;  /* 0x002bb80601007387 */ /* 0x001fe20000100a00 */
        /* <DEDUP_REMOVED lines=31> */
[----:B------:R-:W-:Y:S02]  /*29780*/  IMAD.MOV.U32 R7, RZ, RZ, R0 ;  /* 0x000000ffff077224 */ /* 0x000fe400078e0000 */
[----:B------:R-:W-:-:S05]  /*29790*/  IMAD.MOV.U32 R9, RZ, RZ, R29 ;  /* 0x000000ffff097224 */ /* 0x000fca00078e001d */
[C---:B----4-:R-:W-:Y:S01]  /*297a0*/  HMMA.16816.F32 R4, R20.reuse, R6, R16 ;  /* 0x000000061404723c */ /* 0x050fe20000001810 */
[----:B------:R-:W2:Y:S07]  /*297b0*/  LDL.LU.64 R18, [R1+0x2ca8] ;  /* 0x002ca80001127983 */ /* 0x000eae0000300a00 */
[C---:B---3--:R-:W-:Y:S11]  /*297c0*/  HMMA.16816.F32 R8, R20.reuse, R14, R8 ;  /* 0x0000000e1408723c */ /* 0x048ff60000001808 */
[----:B------:R-:W-:Y:S04]  /*297d0*/  @!UPT UIADD3 URZ, URZ, URZ, URZ ;  /* 0x0000003f3f3ff290 */ /* 0x000fe8000fffe03f */
[----:B------:R-:W-:Y:S01]  /*297e0*/  STL.64 [R1+0x110], R4 ;  /* 0x0001100401007387 */ /* 0x000fe20000100a00 */
[----:B------:R2:W-:Y:S07]  /*297f0*/  STL.64 [R1+0x118], R6 ;  /* 0x0001180601007387 */ /* 0x0005ee0000100a00 */
[----:B------:R-:W-:Y:S02]  /*29800*/  STL.64 [R1+0x100], R8 ;  /* 0x0001000801007387 */ /* 0x000fe40000100a00 */
[----:B------:R-:W-:Y:S01]  /*29810*/  STL.64 [R1+0x108], R10 ;  /* 0x0001080a01007387 */ /* 0x000fe20000100a00 */
[C---:B--2---:R-:W-:Y:S11]  /*29820*/  HMMA.16816.F32 R4, R20.reuse, R18, R24 ;  /* 0x000000121404723c */ /* 0x044ff60000001818 */
[----:B------:R-:W-:Y:S11]  /*29830*/  @!UPT UIADD3 URZ, URZ, URZ, URZ ;  /* 0x0000003f3f3ff290 */ /* 0x000ff6000fffe03f */
[----:B------:R-:W-:Y:S01]  /*29840*/  @!UPT UIADD3 URZ, URZ, URZ, URZ ;  /* 0x0000003f3f3ff290 */ /* 0x000fe2000fffe03f */
[----:B------:R-:W-:Y:S01]  /*29850*/  STL [R1+0xf0], R4 ;  /* 0x0000f00401007387 */ /* 0x000fe20000100800 */
[----:B------:R-:W-:Y:S02]  /*29860*/  IMAD.MOV.U32 R28, RZ, RZ, R6 ;  /* 0x000000ffff1c7224 */ /* 0x000fe400078e0006 */
[----:B------:R-:W-:Y:S02]  /*29870*/  IMAD.MOV.U32 R0, RZ, RZ, R7 ;  /* 0x000000ffff007224 */ /* 0x000fe400078e0007 */
[----:B------:R-:W2:Y:S01]  /*29880*/  LDL.LU R6, [R1+0xe8] ;  /* 0x0000e80001067983 */ /* 0x000ea20000300800 */
[----:B------:R-:W2:Y:S01]  /*29890*/  LDL.LU R7, [R1+0xec] ;  /* 0x0000ec0001077983 */ /* 0x000ea20000300800 */
[----:B------:R-:W3:Y:S02]  /*298a0*/  LDL.LU R18, [R1+0xd8] ;  /* 0x0000d80001127983 */ /* 0x000ee40000300800 */
[----:B------:R-:W3:Y:S02]  /*298b0*/  LDL.LU R19, [R1+0xdc] ;  /* 0x0000dc0001137983 */ /* 0x000ee40000300800 */
[----:B---3--:R0:W-:Y:S01]  /*298c0*/  STL.64 [R1+0x2c98], R18 ;  /* 0x002c981201007387 */ /* 0x0081e20000100a00 */
[----:B------:R-:W2:Y:S02]  /*298d0*/  LDL.LU R16, [R1+0x9b0] ;  /* 0x0009b00001107983 */ /* 0x000ea40000300800 */
[----:B------:R-:W2:Y:S01]  /*298e0*/  LDL.LU R17, [R1+0x9b4] ;  /* 0x0009b40001117983 */ /* 0x000ea20000300800 */
[----:B0-----:R-:W2:Y:S01]  /*298f0*/  LDL.LU R18, [R1+0x9b8] ;  /* 0x0009b80001127983 */ /* 0x001ea20000300800 */
[----:B------:R-:W2:Y:S02]  /*29900*/  LDL.LU R19, [R1+0x9bc] ;  /* 0x0009bc0001137983 */ /* 0x000ea40000300800 */
[----:B------:R-:W3:Y:S02]  /*29910*/  LDL.LU R12, [R1+0x500] ;  /* 0x00050000010c7983 */ /* 0x000ee40000300800 */
[----:B------:R-:W3:Y:S01]  /*29920*/  LDL.LU R13, [R1+0x504] ;  /* 0x00050400010d7983 */ /* 0x000ee20000300800 */
[----:B------:R-:W4:Y:S01]  /*29930*/  LDL.LU R14, [R1+0x508] ;  /* 0x00050800010e7983 */ /* 0x000f220000300800 */
[----:B------:R-:W4:Y:S02]  /*29940*/  LDL.LU R15, [R1+0x50c] ;  /* 0x00050c00010f7983 */ /* 0x000f240000300800 */
[----:B------:R-:W2:Y:S02]  /*29950*/  LDL.LU R8, [R1+0x520] ;  /* 0x0005200001087983 */ /* 0x000ea40000300800 */
[----:B------:R-:W2:Y:S01]  /*29960*/  LDL.LU R9, [R1+0x524] ;  /* 0x0005240001097983 */ /* 0x000ea20000300800 */
[----:B------:R-:W2:Y:S01]  /*29970*/  LDL.LU R10, [R1+0x528] ;  /* 0x00052800010a7983 */ /* 0x000ea20000300800 */
[----:B------:R-:W2:Y:S02]  /*29980*/  LDL.LU R11, [R1+0x52c] ;  /* 0x00052c00010b7983 */ /* 0x000ea40000300800 */
[----:B------:R-:W-:Y:S01]  /*29990*/  IMAD.MOV.U32 R29, RZ, RZ, R5 ;  /* 0x000000ffff1d7224 */ /* 0x000fe200078e0005 */
[----:B--2---:R-:W-:Y:S01]  /*299a0*/  STL.64 [R1+0x2c88], R10 ;  /* 0x002c880a01007387 */ /* 0x004fe20000100a00 */
[----:B------:R0:W-:Y:S03]  /*299b0*/  STL.64 [R1+0x2c80], R8 ;  /* 0x002c800801007387 */ /* 0x0001e60000100a00 */
[----:B0-----:R-:W2:Y:S01]  /*299c0*/  LDL.LU R8, [R1+0x8b0] ;  /* 0x0008b00001087983 */ /* 0x001ea20000300800 */
[----:B------:R-:W2:Y:S02]  /*299d0*/  LDL.LU R9, [R1+0x8b4] ;  /* 0x0008b40001097983 */ /* 0x000ea40000300800 */
[----:B------:R-:W2:Y:S02]  /*299e0*/  LDL.LU R10, [R1+0x8b8] ;  /* 0x0008b800010a7983 */ /* 0x000ea40000300800 */
[----:B------:R-:W2:Y:S01]  /*299f0*/  LDL.LU R11, [R1+0x8bc] ;  /* 0x0008bc00010b7983 */ /* 0x000ea20000300800 */
[----:B----4-:R-:W-:Y:S01]  /*29a00*/  STL.64 [R1+0x2c60], R14 ;  /* 0x002c600e01007387 */ /* 0x010fe20000100a00 */
[----:B---3--:R0:W-:Y:S03]  /*29a10*/  STL.64 [R1+0x2c58], R12 ;  /* 0x002c580c01007387 */ /* 0x0081e60000100a00 */
[----:B0-----:R-:W3:Y:S04]  /*29a20*/  LDL R12, [R1+0xc0] ;  /* 0x0000c000010c7983 */ /* 0x001ee80000100800 */
[----:B------:R-:W3:Y:S01]  /*29a30*/  LDL R13, [R1+0xc4] ;  /* 0x0000c400010d7983 */ /* 0x000ee20000100800 */
[----:B------:R-:W4:Y:S02]  /*29a40*/  LDL.LU R24, [R1+0x4f0] ;  /* 0x0004f00001187983 */ /* 0x000f240000300800 */
[----:B------:R-:W4:Y:S02]  /*29a50*/  LDL.LU R25, [R1+0x4f4] ;  /* 0x0004f40001197983 */ /* 0x000f240000300800 */
[----:B------:R-:W2:Y:S01]  /*29a60*/  LDL.LU R26, [R1+0x4f8] ;  /* 0x0004f800011a7983 */ /* 0x000ea20000300800 */
[----:B------:R-:W2:Y:S01]  /*29a70*/  LDL.LU R27, [R1+0x4fc] ;  /* 0x0004fc00011b7983 */ /* 0x000ea20000300800 */
[----:B------:R-:W-:Y:S03]  /*29a80*/  HMMA.16816.F32 R4, R20, R6, R16 ;  /* 0x000000061404723c */ /* 0x000fe60000001810 */
[----:B--2---:R-:W-:Y:S01]  /*29a90*/  STL.64 [R1+0x2c48], R26 ;  /* 0x002c481a01007387 */ /* 0x004fe20000100a00 */
[----:B----4-:R0:W-:Y:S03]  /*29aa0*/  STL.64 [R1+0x2c40], R24 ;  /* 0x002c401801007387 */ /* 0x0101e60000100a00 */
[----:B0-----:R-:W2:Y:S01]  /*29ab0*/  LDL R24, [R1+0xb0] ;  /* 0x0000b00001187983 */ /* 0x001ea20000100800 */
[----:B------:R-:W-:-:S02]  /*29ac0*/  IMAD.MOV.U32 R25, RZ, RZ, R2 ;  /* 0x000000ffff197224 */ /* 0x000fc400078e0002 */
[----:B------:R-:W4:Y:S02]  /*29ad0*/  LDL.LU R2, [R1+0x2ca0] ;  /* 0x002ca00001027983 */ /* 0x000f240000300800 */
[----:B------:R-:W-:Y:S01]  /*29ae0*/  STL [R1+0x2548], R0 ;  /* 0x0025480001007387 */ /* 0x000fe20000100800 */
[----:B------:R-:W-:Y:S01]  /*29af0*/  STL [R1+0x2544], R28 ;  /* 0x0025441c01007387 */ /* 0x000fe20000100800 */
[----:B------:R-:W-:Y:S02]  /*29b00*/  STL [R1+0x2540], R29 ;  /* 0x0025401d01007387 */ /* 0x000fe40000100800 */
[----:B------:R-:W2:Y:S07]  /*29b10*/  LDL.LU.64 R18, [R1+0x2c98] ;  /* 0x002c980001127983 */ /* 0x000eae0000300a00 */
[----:B------:R0:W-:Y:S01]  /*29b20*/  STL.64 [R1+0xe0], R4 ;  /* 0x0000e00401007387 */ /* 0x0001e20000100a00 */
[----:B------:R1:W-:Y:S04]  /*29b30*/  STL.64 [R1+0xe8], R6 ;  /* 0x0000e80601007387 */ /* 0x0003e80000100a00 */
[----:B0-----:R-:W2:Y:S01]  /*29b40*/  LDL.LU R4, [R1+0x4e0] ;  /* 0x0004e00001047983 */ /* 0x001ea20000300800 */
[----:B------:R-:W2:Y:S02]  /*29b50*/  LDL.LU R5, [R1+0x4e4] ;  /* 0x0004e40001057983 */ /* 0x000ea40000300800 */
[----:B-1----:R-:W2:Y:S02]  /*29b60*/  LDL.LU R6, [R1+0x4e8] ;  /* 0x0004e80001067983 */ /* 0x002ea40000300800 */
[----:B----4-:R-:W-:-:S02]  /*29b70*/  IMAD.MOV.U32 R7, RZ, RZ, R2 ;  /* 0x000000ffff077224 */ /* 0x010fc400078e0002 */
[----:B------:R-:W4:Y:S04]  /*29b80*/  LDL.LU R2, [R1+0x2c90] ;  /* 0x002c900001027983 */ /* 0x000f280000300800 */
[----:B--2---:R-:W-:Y:S01]  /*29b90*/  STL.64 [R1+0x2c38], R6 ;  /* 0x002c380601007387 */ /* 0x004fe20000100a00 */
[----:B------:R0:W-:Y:S03]  /*29ba0*/  STL.64 [R1+0x2c30], R4 ;  /* 0x002c300401007387 */ /* 0x0001e60000100a00 */
[----:B0-----:R-:W2:Y:S01]  /*29bb0*/  LDL.64 R4, [R1+0x90] ;  /* 0x0000900001047983 */ /* 0x001ea20000100a00 */
[----:B------:R-:W-:Y:S03]  /*29bc0*/  HMMA.16816.F32 R20, R20, R18, R8 ;  /* 0x000000121414723c */ /* 0x000fe60000001808 */
[----:B--2---:R0:W-:Y:S04]  /*29bd0*/  STL.64 [R1+0x2c50], R4 ;  /* 0x002c500401007387 */ /* 0x0041e80000100a00 */
[----:B0-----:R-:W2:Y:S01]  /*29be0*/  LDL.64 R4, [R1+0xa0] ;  /* 0x0000a00001047983 */ /* 0x001ea20000100a00 */
[----:B------:R-:W3:Y:S02]  /*29bf0*/  LDL.LU.64 R10, [R1+0x2c88] ;  /* 0x002c8800010a7983 */ /* 0x000ee40000300a00 */
[----:B------:R-:W3:Y:S02]  /*29c00*/  LDL.LU.64 R8, [R1+0x2c80] ;  /* 0x002c800001087983 */ /* 0x000ee40000300a00 */
[----:B------:R-:W3:Y:S01]  /*29c10*/  LDL.LU.64 R18, [R1+0x2c78] ;  /* 0x002c780001127983 */ /* 0x000ee20000300a00 */
[----:B------:R-:W3:Y:S10]  /*29c20*/  LDL.LU.64 R16, [R1+0x2c70] ;  /* 0x002c700001107983 */ /* 0x000ef40000300a00 */
[----:B------:R0:W-:Y:S02]  /*29c30*/  STL.64 [R1+0xd0], R20 ;  /* 0x0000d01401007387 */ /* 0x0001e40000100a00 */
[----:B------:R1:W-:Y:S01]  /*29c40*/  STL.64 [R1+0xd8], R22 ;  /* 0x0000d81601007387 */ /* 0x0003e20000100a00 */
[----:B0-----:R-:W2:Y:S01]  /*29c50*/  LDL.LU R20, [R1+0x510] ;  /* 0x0005100001147983 */ /* 0x001ea20000300800 */
[----:B------:R-:W2:Y:S02]  /*29c60*/  LDL.LU R21, [R1+0x514] ;  /* 0x0005140001157983 */ /* 0x000ea40000300800 */
[----:B-1----:R-:W2:Y:S02]  /*29c70*/  LDL.LU R22, [R1+0x518] ;  /* 0x0005180001167983 */ /* 0x002ea40000300800 */
[----:B----4-:R-:W-:Y:S01]  /*29c80*/  IMAD.MOV.U32 R23, RZ, RZ, R2 ;  /* 0x000000ffff177224 */ /* 0x010fe200078e0002 */
[C---:B---3--:R-:W-:Y:S01]  /*29c90*/  HMMA.16816.F32 R12, R16.reuse, R12, R8 ;  /* 0x0000000c100c723c */ /* 0x048fe20000001808 */
[----:B------:R-:W3:Y:S07]  /*29ca0*/  LDL.LU.64 R8, [R1+0x2c68] ;  /* 0x002c680001087983 */ /* 0x000eee0000300a00 */
[C---:B--2---:R-:W-:Y:S11]  /*29cb0*/  HMMA.16816.F32 R24, R16.reuse, R24, R20 ;  /* 0x000000181018723c */ /* 0x044ff60000001814 */
[----:B------:R-:W-:Y:S05]  /*29cc0*/  @!UPT UIADD3 URZ, URZ, URZ, URZ ;  /* 0x0000003f3f3ff290 */ /* 0x000fea000fffe03f */
[----:B------:R-:W-:Y:S02]  /*29cd0*/  IMAD.MOV.U32 R10, RZ, RZ, R13 ;  /* 0x000000ffff0a7224 */ /* 0x000fe400078e000d */
[----:B------:R-:W-:Y:S01]  /*29ce0*/  IMAD.MOV.U32 R11, RZ, RZ, R14 ;  /* 0x000000ffff0b7224 */ /* 0x000fe200078e000e */
[----:B------:R0:W-:Y:S01]  /*29cf0*/  STL [R1+0x590], R12 ;  /* 0x0005900c01007387 */ /* 0x0001e20000100800 */
[----:B------:R-:W-:Y:S02]  /*29d00*/  IMAD.MOV.U32 R2, RZ, RZ, R15 ;  /* 0x000000ffff027224 */ /* 0x000fe400078e000f */
[----:B------:R-:W2:Y:S01]  /*29d10*/  LDL.LU.64 R14, [R1+0x2c60] ;  /* 0x002c6000010e7983 */ /* 0x000ea20000300a00 */
[----:B0-----:R-:W2:Y:S01]  /*29d20*/  LDL.LU.64 R12, [R1+0x2c58] ;  /* 0x002c5800010c7983 */ /* 0x001ea20000300a00 */
[----:B------:R-:W-:Y:S02]  /*29d30*/  STL [R1+0x23d8], R10 ;  /* 0x0023d80a01007387 */ /* 0x000fe40000100800 */
[----:B------:R-:W-:Y:S02]  /*29d40*/  STL [R1+0x23d4], R11 ;  /* 0x0023d40b01007387 */ /* 0x000fe40000100800 */
[----:B------:R-:W-:Y:S01]  /*29d50*/  STL [R1+0x23d0], R2 ;  /* 0x0023d00201007387 */ /* 0x000fe20000100800 */
[----:B------:R-:W4:Y:S04]  /*29d60*/  LDL.64 R20, [R1+0x70] ;  /* 0x0000700001147983 */ /* 0x000f280000100a00 */
[----:B----4-:R0:W-:Y:S01]  /*29d70*/  STL.64 [R1+0x2c28], R20 ;  /* 0x002c281401007387 */ /* 0x0101e20000100a00 */
[----:B------:R-:W-:Y:S02]  /*29d80*/  STL.64 [R1+0x580], R24 ;  /* 0x0005801801007387 */ /* 0x000fe40000100a00 */
[----:B------:R2:W-:Y:S01]  /*29d90*/  STL.64 [R1+0x588], R26 ;  /* 0x0005881a01007387 */ /* 0x0005e20000100a00 */
[----:B0-----:R-:W4:Y:S01]  /*29da0*/  LDL.64 R20, [R1+0x80] ;  /* 0x0000800001147983 */ /* 0x001f220000100a00 */
[----:B--2---:R-:W-:Y:S07]  /*29db0*/  HMMA.16816.F32 R24, R16, R4, R12 ;  /* 0x000000041018723c */ /* 0x004fee000000180c */
[----:B------:R-:W-:-:S02]  /*29dc0*/  IMAD.MOV.U32 R15, RZ, RZ, R4 ;  /* 0x000000ffff0f7224 */ /* 0x000fc400078e0004 */
[----:B------:R-:W-:Y:S02]  /*29dd0*/  IMAD.MOV.U32 R14, RZ, RZ, R5 ;  /* 0x000000ffff0e7224 */ /* 0x000fe400078e0005 */
[----:B------:R-:W2:Y:S11]  /*29de0*/  LDL.LU.64 R4, [R1+0x2c50] ;  /* 0x002c500001047983 */ /* 0x000eb60000300a00 */
[----:B------:R-:W-:Y:S01]  /*29df0*/  @!UPT UIADD3 URZ, URZ, URZ, URZ ;  /* 0x0000003f3f3ff290 */ /* 0x000fe2000fffe03f */
[----:B------:R0:W-:Y:S01]  /*29e00*/  STL [R1+0x57c], R27 ;  /* 0x00057c1b01007387 */ /* 0x0001e20000100800 */
[----:B------:R-:W-:Y:S02]  /*29e10*/  IMAD.MOV.U32 R2, RZ, RZ, R26 ;  /* 0x000000ffff027224 */ /* 0x000fe400078e001a */
[----:B------:R-:W-:Y:S02]  /*29e20*/  IMAD.MOV.U32 R10, RZ, RZ, R24 ;  /* 0x000000ffff0a7224 */ /* 0x000fe400078e0018 */
[----:B------:R-:W-:Y:S01]  /*29e30*/  IMAD.MOV.U32 R11, RZ, RZ, R25 ;  /* 0x000000ffff0b7224 */ /* 0x000fe200078e0019 */
[----:B0-----:R-:W2:Y:S01]  /*29e40*/  LDL.LU.64 R26, [R1+0x2c48] ;  /* 0x002c4800011a7983 */ /* 0x001ea20000300a00 */
[----:B------:R-:W2:Y:S03]  /*29e50*/  LDL.LU.64 R24, [R1+0x2c40] ;  /* 0x002c400001187983 */ /* 0x000ea60000300a00 */
[----:B------:R-:W-:Y:S02]  /*29e60*/  STL [R1+0x23e0], R11 ;  /* 0x0023e00b01007387 */ /* 0x000fe40000100800 */
[----:B------:R-:W-:Y:S01]  /*29e70*/  STL [R1+0x23dc], R2 ;  /* 0x0023dc0201007387 */ /* 0x000fe20000100800 */
[----:B--2---:R-:W-:Y:S11]  /*29e80*/  HMMA.16816.F32 R24, R16, R4, R24 ;  /* 0x000000041018723c */ /* 0x004ff60000001818 */
[----:B------:R-:W-:Y:S11]  /*29e90*/  @!UPT UIADD3 URZ, URZ, URZ, URZ ;  /* 0x0000003f3f3ff290 */ /* 0x000ff6000fffe03f */
[----:B------:R-:W-:Y:S01]  /*29ea0*/  @!UPT UIADD3 URZ, URZ, URZ, URZ ;  /* 0x0000003f3f3ff290 */ /* 0x000fe2000fffe03f */
[----:B------:R0:W-:Y:S01]  /*29eb0*/  STL.64 [R1+0x560], R24 ;  /* 0x0005601801007387 */ /* 0x0001e20000100a00 */
[----:B------:R-:W-:Y:S02]  /*29ec0*/  STL.64 [R1+0x568], R26 ;  /* 0x0005681a01007387 */ /* 0x000fe40000100a00 */
[----:B------:R-:W2:Y:S02]  /*29ed0*/  LDL.LU.64 R6, [R1+0x2c38] ;  /* 0x002c380001067983 */ /* 0x000ea40000300a00 */
[----:B0-----:R-:W-:Y:S02]  /*29ee0*/  IMAD.MOV.U32 R24, RZ, RZ, R4 ;  /* 0x000000ffff187224 */ /* 0x001fe400078e0004 */
[----:B------:R-:W-:Y:S02]  /*29ef0*/  IMAD.MOV.U32 R25, RZ, RZ, R5 ;  /* 0x000000ffff197224 */ /* 0x000fe400078e0005 */
[----:B------:R-:W2:Y:S03]  /*29f00*/  LDL.LU.64 R4, [R1+0x2c30] ;  /* 0x002c300001047983 */ /* 0x000ea60000300a00 */
[----:B------:R0:W-:Y:S02]  /*29f10*/  STL.64 [R1+0x2c18], R24 ;  /* 0x002c181801007387 */ /* 0x0001e40000100a00 */
[----:B0-----:R-:W3:Y:S01]  /*29f20*/  LDL.64 R24, [R1+0x50] ;  /* 0x0000500001187983 */ /* 0x001ee20000100a00 */
[----:B----4-:R-:W-:-:S02]  /*29f30*/  IMAD.MOV.U32 R12, RZ, RZ, R20 ;  /* 0x000000ffff0c7224 */ /* 0x010fc400078e0014 */
[----:B------:R-:W-:Y:S01]  /*29f40*/  IMAD.MOV.U32 R13, RZ, RZ, R21 ;  /* 0x000000ffff0d7224 */ /* 0x000fe200078e0015 */
[C---:B--2---:R-:W-:Y:S01]  /*29f50*/  HMMA.16816.F32 R4, R16.reuse, R20, R4 ;  /* 0x000000141004723c */ /* 0x044fe20000001804 */
[----:B---3--:R0:W-:Y:S04]  /*29f60*/  STL.64 [R1+0x2c20], R24 ;  /* 0x002c201801007387 */ /* 0x0081e80000100a00 */
[----:B0-----:R-:W2:Y:S01]  /*29f70*/  LDL.LU R24, [R1+0x9a0] ;  /* 0x0009a00001187983 */ /* 0x001ea20000300800 */
[----:B------:R-:W2:Y:S02]  /*29f80*/  LDL.LU R25, [R1+0x9a4] ;  /* 0x0009a40001197983 */ /* 0x000ea40000300800 */
[----:B------:R-:W2:Y:S02]  /*29f90*/  LDL.LU R26, [R1+0x9a8] ;  /* 0x0009a800011a7983 */ /* 0x000ea40000300800 */
[----:B------:R-:W2:Y:S01]  /*29fa0*/  LDL.LU R27, [R1+0x9ac] ;  /* 0x0009ac00011b7983 */ /* 0x000ea20000300800 */
[----:B------:R-:W3:Y:S11]  /*29fb0*/  LDL.LU.64 R20, [R1+0x2c28] ;  /* 0x002c280001147983 */ /* 0x000ef60000300a00 */
[----:B------:R-:W-:Y:S02]  /*29fc0*/  @!UPT UIADD3 URZ, URZ, URZ, URZ ;  /* 0x0000003f3f3ff290 */ /* 0x000fe4000fffe03f */
[----:B------:R-:W-:Y:S02]  /*29fd0*/  IMAD.MOV.U32 R11, RZ, RZ, R4 ;  /* 0x000000ffff0b7224 */ /* 0x000fe400078e0004 */
[----:B------:R-:W-:Y:S02]  /*29fe0*/  STL.64 [R1+0x558], R6 ;  /* 0x0005580601007387 */ /* 0x000fe40000100a00 */
[----:B------:R-:W-:Y:S02]  /*29ff0*/  IMAD.MOV.U32 R2, RZ, RZ, R5 ;  /* 0x000000ffff027224 */ /* 0x000fe400078e0005 */
[----:B------:R-:W4:Y:S01]  /*2a000*/  LDL.64 R4, [R1+0x40] ;  /* 0x0000400001047983 */ /* 0x000f220000100a00 */
[----:B------:R-:W-:Y:S02]  /*2a010*/  STL.64 [R1+0x2be8], R14 ;  /* 0x002be80e01007387 */ /* 0x000fe40000100a00 */
[----:B------:R0:W-:Y:S02]  /*2a020*/  STL.64 [R1+0x2be0], R12 ;  /* 0x002be00c01007387 */ /* 0x0001e40000100a00 */
[----:B0-----:R-:W2:Y:S04]  /*2a030*/  LDL.64 R12, [R1+0x10] ;  /* 0x00001000010c7983 */ /* 0x001ea80000100a00 */
[----:B--2---:R0:W-:Y:S04]  /*2a040*/  STL.64 [R1+0x2bf8], R12 ;  /* 0x002bf80c01007387 */ /* 0x0041e80000100a00 */
[----:B0-----:R-:W3:Y:S01]  /*2a050*/  LDL.LU R12, [R1+0x4c0] ;  /* 0x0004c000010c7983 */ /* 0x001ee20000300800 */
[----:B------:R-:W3:Y:S02]  /*2a060*/  LDL.LU R13, [R1+0x4c4] ;  /* 0x0004c400010d7983 */ /* 0x000ee40000300800 */
[----:B------:R-:W3:Y:S02]  /*2a070*/  LDL.LU R14, [R1+0x4c8] ;  /* 0x0004c800010e7983 */ /* 0x000ee40000300800 */
[----:B------:R-:W3:Y:S01]  /*2a080*/  LDL.LU R15, [R1+0x4cc] ;  /* 0x0004cc00010f7983 */ /* 0x000ee20000300800 */
[----:B------:R-:W-:Y:S01]  /*2a090*/  STL.64 [R1+0x2bc8], R10 ;  /* 0x002bc80a01007387 */ /* 0x000fe20000100a00 */
[----:B------:R0:W-:Y:S03]  /*2a0a0*/  STL.64 [R1+0x2bc0], R8 ;  /* 0x002bc00801007387 */ /* 0x0001e60000100a00 */
[----:B0-----:R-:W4:Y:S01]  /*2a0b0*/  LDL.LU R8, [R1+0x980] ;  /* 0x0009800001087983 */ /* 0x001f220000300800 */
[----:B------:R-:W4:Y:S02]  /*2a0c0*/  LDL.LU R9, [R1+0x984] ;  /* 0x0009840001097983 */ /* 0x000f240000300800 */
[----:B------:R-:W4:Y:S02]  /*2a0d0*/  LDL.LU R10, [R1+0x988] ;  /* 0x00098800010a7983 */ /* 0x000f240000300800 */
[----:B------:R-:W4:Y:S01]  /*2a0e0*/  LDL.LU R11, [R1+0x98c] ;  /* 0x00098c00010b7983 */ /* 0x000f220000300800 */
[----:B------:R-:W-:Y:S01]  /*2a0f0*/  STL [R1+0x254c], R2 ;  /* 0x00254c0201007387 */ /* 0x000fe20000100800 */
[C---:B---3--:R-:W-:Y:S11]  /*2a100*/  HMMA.16816.F32 R12, R16.reuse, R20, R12 ;  /* 0x00000014100c723c */ /* 0x048ff6000000180c */
[----:B------:R-:W-:Y:S11]  /*2a110*/  @!UPT UIADD3 URZ, URZ, URZ, URZ ;  /* 0x0000003f3f3ff290 */ /* 0x000ff6000fffe03f */
[----:B------:R-:W-:Y:S01]  /*2a120*/  @!UPT UIADD3 URZ, URZ, URZ, URZ ;  /* 0x0000003f3f3ff290 */ /* 0x000fe2000fffe03f */
[----:B------:R0:W-:Y:S01]  /*2a130*/  STL.64 [R1+0x540], R12 ;  /* 0x0005400c01007387 */ /* 0x0001e20000100a00 */
[----:B------:R-:W-:Y:S03]  /*2a140*/  STL.64 [R1+0x548], R14 ;  /* 0x0005480e01007387 */ /* 0x000fe60000100a00 */
[----:B0-----:R-:W2:Y:S01]  /*2a150*/  LDL.64 R12, [R1+0x20] ;  /* 0x00002000010c7983 */ /* 0x001ea20000100a00 */
[----:B------:R-:W-:Y:S02]  /*2a160*/  IMAD.MOV.U32 R2, RZ, RZ, R20 ;  /* 0x000000ffff027224 */ /* 0x000fe400078e0014 */
[----:B------:R-:W-:Y:S02]  /*2a170*/  IMAD.MOV.U32 R0, RZ, RZ, R21 ;  /* 0x000000ffff007224 */ /* 0x000fe400078e0015 */
[----:B------:R-:W0:Y:S04]  /*2a180*/  LDSM.16.MT88.4 R20, [R3+0x8100] ;  /* 0x008100000314783b */ /* 0x000e280000004200 */
[----:B--2---:R1:W-:Y:S04]  /*2a190*/  STL.64 [R1+0x2c00], R12 ;  /* 0x002c000c01007387 */ /* 0x0043e80000100a00 */
[----:B-1----:R-:W2:Y:S01]  /*2a1a0*/  LDL.64 R12, [R1+0x30] ;  /* 0x00003000010c7983 */ /* 0x002ea20000100a00 */
[----:B0-----:R-:W-:Y:S02]  /*2a1b0*/  STL.64 [R1+0x2a68], R22 ;  /* 0x002a681601007387 */ /* 0x001fe40000100a00 */
[----:B------:R0:W-:Y:S02]  /*2a1c0*/  STL.64 [R1+0x2a60], R20 ;  /* 0x002a601401007387 */ /* 0x0001e40000100a00 */
[----:B0-----:R-:W3:Y:S04]  /*2a1d0*/  LDL R20, [R1+0x60] ;  /* 0x0000600001147983 */ /* 0x001ee80000100800 */
[----:B------:R-:W3:Y:S02]  /*2a1e0*/  LDL R21, [R1+0x64] ;  /* 0x0000640001157983 */ /* 0x000ee40000100800 */
[C---:B---3--:R-:W-:Y:S11]  /*2a1f0*/  HMMA.16816.F32 R24, R16.reuse, R20, R24 ;  /* 0x000000141018723c */ /* 0x048ff60000001818 */
[----:B------:R-:W-:Y:S11]  /*2a200*/  @!UPT UIADD3 URZ, URZ, URZ, URZ ;  /* 0x0000003f3f3ff290 */ /* 0x000ff6000fffe03f */
[----:B------:R-:W-:Y:S01]  /*2a210*/  @!UPT UIADD3 URZ, URZ, URZ, URZ ;  /* 0x0000003f3f3ff290 */ /* 0x000fe2000fffe03f */
[----:B------:R0:W-:Y:S01]  /*2a220*/  STL.64 [R1+0x8c0], R24 ;  /* 0x0008c01801007387 */ /* 0x0001e20000100a00 */
[----:B------:R-:W-:Y:S03]  /*2a230*/  STL.64 [R1+0x8c8], R26 ;  /* 0x0008c81a01007387 */ /* 0x000fe60000100a00 */
[----:B0-----:R-:W3:Y:S01]  /*2a240*/  LDL.LU.64 R24, [R1+0x2c20] ;  /* 0x002c200001187983 */ /* 0x001ee20000300a00 */
[----:B------:R0:W-:Y:S02]  /*2a250*/  STL [R1+0x2b1c], R20 ;  /* 0x002b1c1401007387 */ /* 0x0001e40000100800 */
[----:B------:R1:W-:Y:S01]  /*2a260*/  STL [R1+0x2b18], R21 ;  /* 0x002b181501007387 */ /* 0x0003e20000100800 */
[----:B0-----:R-:W3:Y:S01]  /*2a270*/  LDL.LU R20, [R1+0x990] ;  /* 0x0009900001147983 */ /* 0x001ee20000300800 */
[----:B-1----:R-:W3:Y:S02]  /*2a280*/  LDL.LU R21, [R1+0x994] ;  /* 0x0009940001157983 */ /* 0x002ee40000300800 */
[----:B------:R-:W3:Y:S02]  /*2a290*/  LDL.LU R22, [R1+0x998] ;  /* 0x0009980001167983 */ /* 0x000ee40000300800 */
[----:B------:R-:W3:Y:S02]  /*2a2a0*/  LDL.LU R23, [R1+0x99c] ;  /* 0x00099c0001177983 */ /* 0x000ee40000300800 */
[C---:B---3--:R-:W-:Y:S11]  /*2a2b0*/  HMMA.16816.F32 R20, R16.reuse, R24, R20 ;  /* 0x000000181014723c */ /* 0x048ff60000001814 */
[----:B------:R-:W-:Y:S11]  /*2a2c0*/  @!UPT UIADD3 URZ, URZ, URZ, URZ ;  /* 0x0000003f3f3ff290 */ /* 0x000ff6000fffe03f */
[----:B------:R-:W-:Y:S01]  /*2a2d0*/  @!UPT UIADD3 URZ, URZ, URZ, URZ ;  /* 0x0000003f3f3ff290 */ /* 0x000fe2000fffe03f */
[----:B------:R-:W-:Y:S01]  /*2a2e0*/  STL.64 [R1+0x8b0], R20 ;  /* 0x0008b01401007387 */ /* 0x000fe20000100a00 */
[----:B------:R0:W-:Y:S02]  /*2a2f0*/  STL.64 [R1+0x8b8], R22 ;  /* 0x0008b81601007387 */ /* 0x0001e40000100a00 */
[----:B0-----:R-:W-:Y:S02]  /*2a300*/  IMAD.MOV.U32 R22, RZ, RZ, R25 ;  /* 0x000000ffff167224 */ /* 0x001fe400078e0019 */
[----:B------:R-:W-:Y:S02]  /*2a310*/  IMAD.MOV.U32 R23, RZ, RZ, R24 ;  /* 0x000000ffff177224 */ /* 0x000fe400078e0018 */
[----:B------:R-:W3:Y:S01]  /*2a320*/  LDL.LU.64 R24, [R1+0x2c18] ;  /* 0x002c180001187983 */ /* 0x000ee20000300a00 */
[----:B------:R0:W-:Y:S02]  /*2a330*/  STL [R1+0x2b24], R22 ;  /* 0x002b241601007387 */ /* 0x0001e40000100800 */
[----:B------:R1:W-:Y:S02]  /*2a340*/  STL [R1+0x2b20], R23 ;  /* 0x002b201701007387 */ /* 0x0003e40000100800 */
[----:B------:R-:W2:Y:S01]  /*2a350*/  LDL.LU R20, [R1+0x960] ;  /* 0x0009600001147983 */ /* 0x000ea20000300800 */
[----:B------:R-:W2:Y:S04]  /*2a360*/  LDL.LU R21, [R1+0x964] ;  /* 0x0009640001157983 */ /* 0x000ea80000300800 */
[----:B0-----:R-:W2:Y:S01]  /*2a370*/  LDL.LU R22, [R1+0x968] ;  /* 0x0009680001167983 */ /* 0x001ea20000300800 */
[----:B-1----:R-:W2:Y:S01]  /*2a380*/  LDL.LU R23, [R1+0x96c] ;  /* 0x00096c0001177983 */ /* 0x002ea20000300800 */
        /* <DEDUP_REMOVED lines=8> */
[----:B------:R0:W-:Y:S01]  /*2a410*/  STL.64 [R1+0x8a0], R8 ;  /* 0x0008a00801007387 */ /* 0x0001e20000100a00 */
[----:B------:R-:W-:Y:S03]  /*2a420*/  STL.64 [R1+0x8a8], R10 ;  /* 0x0008a80a01007387 */ /* 0x000fe60000100a00 */
[----:B0-----:R-:W4:Y:S01]  /*2a430*/  LDL.64 R8, [R1] ;  /* 0x0000000001087983 */ /* 0x001f220000100a00 */
[----:B------:R-:W-:Y:S02]  /*2a440*/  IMAD.MOV.U32 R27, RZ, RZ, R4 ;  /* 0x000000ffff1b7224 */ /* 0x000fe400078e0004 */
[----:B------:R-:W-:Y:S02]  /*2a450*/  IMAD.MOV.U32 R26, RZ, RZ, R5 ;  /* 0x000000ffff1a7224 */ /* 0x000fe400078e0005 */
[----:B------:R-:W-:Y:S02]  /*2a460*/  IMAD.MOV.U32 R29, RZ, RZ, R12 ;  /* 0x000000ffff1d7224 */ /* 0x000fe400078e000c */
[----:B------:R-:W-:Y:S01]  /*2a470*/  IMAD.MOV.U32 R28, RZ, RZ, R13 ;  /* 0x000000ffff1c7224 */ /* 0x000fe200078e000d */
[C---:B--2---:R-:W-:Y:S01]  /*2a480*/  HMMA.16816.F32 R20, R16.reuse, R12, R20 ;  /* 0x0000000c1014723c */ /* 0x044fe20000001814 */
[----:B----4-:R0:W-:Y:S04]  /*2a490*/  STL.64 [R1+0x2bf0], R8 ;  /* 0x002bf00801007387 */ /* 0x0101e80000100a00 */
[----:B0-----:R-:W2:Y:S01]  /*2a4a0*/  LDL.LU R8, [R1+0x950] ;  /* 0x0009500001087983 */ /* 0x001ea20000300800 */
[----:B------:R-:W2:Y:S02]  /*2a4b0*/  LDL.LU R9, [R1+0x954] ;  /* 0x0009540001097983 */ /* 0x000ea40000300800 */
[----:B------:R-:W2:Y:S02]  /*2a4c0*/  LDL.LU R10, [R1+0x958] ;  /* 0x00095800010a7983 */ /* 0x000ea40000300800 */
[----:B------:R-:W2:Y:S01]  /*2a4d0*/  LDL.LU R11, [R1+0x95c] ;  /* 0x00095c00010b7983 */ /* 0x000ea20000300800 */
[----:B------:R-:W4:Y:S01]  /*2a4e0*/  LDL.LU R4, [R1+0x840] ;  /* 0x0008400001047983 */ /* 0x000f220000300800 */
[----:B------:R-:W4:Y:S02]  /*2a4f0*/  LDL.LU R5, [R1+0x844] ;  /* 0x0008440001057983 */ /* 0x000f240000300800 */
[----:B------:R-:W4:Y:S02]  /*2a500*/  LDL.LU R6, [R1+0x848] ;  /* 0x0008480001067983 */ /* 0x000f240000300800 */
[----:B------:R-:W4:Y:S01]  /*2a510*/  LDL.LU R7, [R1+0x84c] ;  /* 0x00084c0001077983 */ /* 0x000f220000300800 */
[----:B------:R-:W-:Y:S01]  /*2a520*/  STL [R1+0x2b2c], R26 ;  /* 0x002b2c1a01007387 */ /* 0x000fe20000100800 */
[----:B------:R-:W-:Y:S05]  /*2a530*/  STL [R1+0x2b28], R27 ;  /* 0x002b281b01007387 */ /* 0x000fea0000100800 */
[----:B------:R-:W-:Y:S02]  /*2a540*/  STL.64 [R1+0x890], R20 ;  /* 0x0008901401007387 */ /* 0x000fe40000100a00 */
[----:B------:R0:W-:Y:S02]  /*2a550*/  STL.64 [R1+0x898], R22 ;  /* 0x0008981601007387 */ /* 0x0001e40000100a00 */
        /* <DEDUP_REMOVED lines=8> */
[----:B0-----:R-:W-:Y:S02]  /*2a5e0*/  IMAD.MOV.U32 R20, RZ, RZ, R12 ;  /* 0x000000ffff147224 */ /* 0x001fe400078e000c */
[----:B------:R-:W-:Y:S02]  /*2a5f0*/  IMAD.MOV.U32 R21, RZ, RZ, R13 ;  /* 0x000000ffff157224 */ /* 0x000fe400078e000d */
[----:B------:R-:W2:Y:S02]  /*2a600*/  LDL.LU.64 R12, [R1+0x2bf8] ;  /* 0x002bf800010c7983 */ /* 0x000ea40000300a00 */
[----:B--2---:R-:W-:Y:S01]  /*2a610*/  HMMA.16816.F32 R8, R16, R12, R8 ;  /* 0x0000000c1008723c */ /* 0x004fe20000001808 */
[----:B-1----:R-:W-:-:S02]  /*2a620*/  IMAD.MOV.U32 R22, RZ, RZ, R12 ;  /* 0x000000ffff167224 */ /* 0x002fc400078e000c */
[----:B------:R-:W-:Y:S11]  /*2a630*/  IMAD.MOV.U32 R23, RZ, RZ, R13 ;  /* 0x000000ffff177224 */ /* 0x000ff600078e000d */
[----:B------:R-:W-:Y:S09]  /*2a640*/  @!UPT UIADD3 URZ, URZ, URZ, URZ ;  /* 0x0000003f3f3ff290 */ /* 0x000ff2000fffe03f */
[----:B------:R0:W-:Y:S01]  /*2a650*/  STL.64 [R1+0x870], R8 ;  /* 0x0008700801007387 */ /* 0x0001e20000100a00 */
[----:B------:R-:W-:Y:S03]  /*2a660*/  STL.64 [R1+0x878], R10 ;  /* 0x0008780a01007387 */ /* 0x000fe60000100a00 */
[----:B0-----:R-:W2:Y:S01]  /*2a670*/  LDL.LU.64 R8, [R1+0x2bf0] ;  /* 0x002bf00001087983 */ /* 0x001ea20000300a00 */
[----:B------:R-:W2:Y:S02]  /*2a680*/  LDL.LU.64 R14, [R1+0x2be8] ;  /* 0x002be800010e7983 */ /* 0x000ea40000300a00 */
[----:B------:R-:W2:Y:S02]  /*2a690*/  LDL.LU.64 R12, [R1+0x2be0] ;  /* 0x002be000010c7983 */ /* 0x000ea40000300a00 */
[----:B------:R-:W-:Y:S01]  /*2a6a0*/  STL.64 [R1+0x2b38], R22 ;  /* 0x002b381601007387 */ /* 0x000fe20000100a00 */
[----:B------:R0:W-:Y:S04]  /*2a6b0*/  STL.64 [R1+0x2b30], R20 ;  /* 0x002b301401007387 */ /* 0x0001e80000100a00 */
[----:B0-----:R-:W2:Y:S01]  /*2a6c0*/  LDL.LU R20, [R1+0x450] ;  /* 0x0004500001147983 */ /* 0x001ea20000300800 */
[----:B------:R-:W2:Y:S02]  /*2a6d0*/  LDL.LU R21, [R1+0x454] ;  /* 0x0004540001157983 */ /* 0x000ea40000300800 */
[----:B------:R-:W2:Y:S02]  /*2a6e0*/  LDL.LU R22, [R1+0x458] ;  /* 0x0004580001167983 */ /* 0x000ea40000300800 */
[----:B------:R-:W2:Y:S02]  /*2a6f0*/  LDL.LU R23, [R1+0x45c] ;  /* 0x00045c0001177983 */ /* 0x000ea40000300800 */
[----:B--2---:R-:W-:Y:S01]  /*2a700*/  STL.64 [R1+0x2b48], R22 ;  /* 0x002b481601007387 */ /* 0x004fe20000100a00 */
[----:B------:R0:W-:Y:S02]  /*2a710*/  STL.64 [R1+0x2b40], R20 ;  /* 0x002b401401007387 */ /* 0x0001e40000100a00 */
[----:B0-----:R-:W-:-:S02]  /*2a720*/  IMAD.MOV.U32 R20, RZ, RZ, R12 ;  /* 0x000000ffff147224 */ /* 0x001fc400078e000c */
[----:B------:R-:W-:Y:S01]  /*2a730*/  IMAD.MOV.U32 R21, RZ, RZ, R13 ;  /* 0x000000ffff157224 */ /* 0x000fe200078e000d */
[----:B------:R-:W2:Y:S01]  /*2a740*/  LDL.LU R12, [R1+0x2bdc] ;  /* 0x002bdc00010c7983 */ /* 0x000ea20000300800 */
[----:B------:R-:W2:Y:S03]  /*2a750*/  LDL.LU R13, [R1+0x2bd8] ;  /* 0x002bd800010d7983 */ /* 0x000ea60000300800 */
[----:B------:R3:W-:Y:S02]  /*2a760*/  STL.64 [R1+0x2b58], R20 ;  /* 0x002b581401007387 */ /* 0x0007e40000100a00 */
[----:B---3--:R-:W-:Y:S02]  /*2a770*/  IMAD.MOV.U32 R20, RZ, RZ, R24 ;  /* 0x000000ffff147224 */ /* 0x008fe400078e0018 */
[----:B------:R-:W-:Y:S01]  /*2a780*/  IMAD.MOV.U32 R21, RZ, RZ, R25 ;  /* 0x000000ffff157224 */ /* 0x000fe200078e0019 */
[----:B------:R-:W4:Y:S01]  /*2a790*/  LDL.LU R24, [R1+0x2bd4] ;  /* 0x002bd40001187983 */ /* 0x000f220000300800 */
[----:B------:R-:W4:Y:S03]  /*2a7a0*/  LDL.LU R25, [R1+0x2bd0] ;  /* 0x002bd00001197983 */ /* 0x000f260000300800 */
[----:B------:R0:W-:Y:S02]  /*2a7b0*/  STL.64 [R1+0x2b70], R20 ;  /* 0x002b701401007387 */ /* 0x0001e40000100a00 */
[----:B0-----:R-:W-:-:S02]  /*2a7c0*/  IMAD.MOV.U32 R20, RZ, RZ, R15 ;  /* 0x000000ffff147224 */ /* 0x001fc400078e000f */
[----:B------:R-:W-:-:S05]  /*2a7d0*/  IMAD.MOV.U32 R21, RZ, RZ, R14 ;  /* 0x000000ffff157224 */ /* 0x000fca00078e000e */
[----:B------:R0:W-:Y:S04]  /*2a7e0*/  STL.64 [R1+0x2b88], R20 ;  /* 0x002b881401007387 */ /* 0x0001e80000100a00 */
[----:B0-----:R-:W3:Y:S01]  /*2a7f0*/  LDL.LU R20, [R1+0x850] ;  /* 0x0008500001147983 */ /* 0x001ee20000300800 */
[----:B------:R-:W3:Y:S02]  /*2a800*/  LDL.LU R21, [R1+0x854] ;  /* 0x0008540001157983 */ /* 0x000ee40000300800 */
[----:B------:R-:W3:Y:S02]  /*2a810*/  LDL.LU R22, [R1+0x858] ;  /* 0x0008580001167983 */ /* 0x000ee40000300800 */
[----:B------:R-:W3:Y:S02]  /*2a820*/  LDL.LU R23, [R1+0x85c] ;  /* 0x00085c0001177983 */ /* 0x000ee40000300800 */
[----:B------:R-:W-:-:S02]  /*2a830*/  IMAD.MOV.U32 R26, RZ, RZ, R8 ;  /* 0x000000ffff1a7224 */ /* 0x000fc400078e0008 */
[----:B------:R-:W-:Y:S01]  /*2a840*/  IMAD.MOV.U32 R27, RZ, RZ, R9 ;  /* 0x000000ffff1b7224 */ /* 0x000fe200078e0009 */
[C---:B---3--:R-:W-:Y:S08]  /*2a850*/  HMMA.16816.F32 R20, R16.reuse, R8, R20 ;  /* 0x000000081014723c */ /* 0x048ff00000001814 */
[C---:B----4-:R-:W-:Y:S11]  /*2a860*/  HMMA.16816.F32 R8, R16.reuse, R24, R4 ;  /* 0x000000181008723c */ /* 0x050ff60000001804 */
[----:B------:R-:W-:Y:S04]  /*2a870*/  @!UPT UIADD3 URZ, URZ, URZ, URZ ;  /* 0x0000003f3f3ff290 */ /* 0x000fe8000fffe03f */
[----:B------:R-:W-:Y:S01]  /*2a880*/  STL.64 [R1+0x860], R20 ;  /* 0x0008601401007387 */ /* 0x000fe20000100a00 */
[----:B------:R-:W-:Y:S02]  /*2a890*/  STL.64 [R1+0x868], R22 ;  /* 0x0008681601007387 */ /* 0x000fe40000100a00 */
[----:B------:R-:W3:Y:S05]  /*2a8a0*/  LDL.LU R4, [R1+0x4b0] ;  /* 0x0004b00001047983 */ /* 0x000eea0000300800 */
[----:B------:R0:W-:Y:S01]  /*2a8b0*/  STL.64 [R1+0x850], R8 ;  /* 0x0008500801007387 */ /* 0x0001e20000100a00 */
[----:B------:R1:W-:Y:S01]  /*2a8c0*/  STL.64 [R1+0x858], R10 ;  /* 0x0008580a01007387 */ /* 0x0003e20000100a00 */
[----:B------:R-:W3:Y:S02]  /*2a8d0*/  LDL.LU R5, [R1+0x4b4] ;  /* 0x0004b40001057983 */ /* 0x000ee40000300800 */
[----:B------:R-:W3:Y:S02]  /*2a8e0*/  LDL.LU R6, [R1+0x4b8] ;  /* 0x0004b80001067983 */ /* 0x000ee40000300800 */
[----:B------:R-:W3:Y:S01]  /*2a8f0*/  LDL.LU R7, [R1+0x4bc] ;  /* 0x0004bc0001077983 */ /* 0x000ee20000300800 */
[----:B0-----:R-:W2:Y:S01]  /*2a900*/  LDL.LU R8, [R1+0x4d0] ;  /* 0x0004d00001087983 */ /* 0x001ea20000300800 */
[----:B------:R-:W2:Y:S02]  /*2a910*/  LDL.LU R9, [R1+0x4d4] ;  /* 0x0004d40001097983 */ /* 0x000ea40000300800 */
[----:B-1----:R-:W2:Y:S02]  /*2a920*/  LDL.LU R10, [R1+0x4d8] ;  /* 0x0004d800010a7983 */ /* 0x002ea40000300800 */
[----:B------:R-:W2:Y:S01]  /*2a930*/  LDL.LU R11, [R1+0x4dc] ;  /* 0x0004dc00010b7983 */ /* 0x000ea20000300800 */
[----:B------:R-:W4:Y:S01]  /*2a940*/  LDL.LU R20, [R1+0x490] ;  /* 0x0004900001147983 */ /* 0x000f220000300800 */
[----:B------:R-:W4:Y:S02]  /*2a950*/  LDL.LU R21, [R1+0x494] ;  /* 0x0004940001157983 */ /* 0x000f240000300800 */
[----:B------:R-:W2:Y:S02]  /*2a960*/  LDL.LU R22, [R1+0x498] ;  /* 0x0004980001167983 */ /* 0x000ea40000300800 */
[----:B------:R-:W2:Y:S02]  /*2a970*/  LDL.LU R23, [R1+0x49c] ;  /* 0x00049c0001177983 */ /* 0x000ea40000300800 */
[----:B--2---:R-:W-:Y:S01]  /*2a980*/  STL.64 [R1+0x2ba8], R22 ;  /* 0x002ba81601007387 */ /* 0x004fe20000100a00 */
[----:B----4-:R0:W-:Y:S03]  /*2a990*/  STL.64 [R1+0x2ba0], R20 ;  /* 0x002ba01401007387 */ /* 0x0101e60000100a00 */
[----:B0-----:R-:W2:Y:S01]  /*2a9a0*/  LDL.LU R20, [R1+0x4a0] ;  /* 0x0004a00001147983 */ /* 0x001ea20000300800 */
[----:B------:R-:W2:Y:S02]  /*2a9b0*/  LDL.LU R21, [R1+0x4a4] ;  /* 0x0004a40001157983 */ /* 0x000ea40000300800 */
[----:B------:R-:W2:Y:S02]  /*2a9c0*/  LDL.LU R22, [R1+0x4a8] ;  /* 0x0004a80001167983 */ /* 0x000ea40000300800 */
[----:B------:R-:W2:Y:S01]  /*2a9d0*/  LDL.LU R23, [R1+0x4ac] ;  /* 0x0004ac0001177983 */ /* 0x000ea20000300800 */
[----:B------:R0:W-:Y:S01]  /*2a9e0*/  STL.64 [R1+0x2a88], R24 ;  /* 0x002a881801007387 */ /* 0x0001e20000100a00 */
[----:B------:R1:W-:Y:S03]  /*2a9f0*/  STL.64 [R1+0x2b50], R26 ;  /* 0x002b501a01007387 */ /* 0x0003e60000100a00 */
[----:B0-----:R-:W4:Y:S01]  /*2aa00*/  LDL.LU R24, [R1+0x460] ;  /* 0x0004600001187983 */ /* 0x001f220000300800 */
[----:B------:R-:W4:Y:S02]  /*2aa10*/  LDL.LU R25, [R1+0x464] ;  /* 0x0004640001197983 */ /* 0x000f240000300800 */
[----:B-1----:R-:W2:Y:S02]  /*2aa20*/  LDL.LU R26, [R1+0x468] ;  /* 0x00046800011a7983 */ /* 0x002ea40000300800 */
[----:B------:R-:W2:Y:S02]  /*2aa30*/  LDL.LU R27, [R1+0x46c] ;  /* 0x00046c00011b7983 */ /* 0x000ea40000300800 */
[----:B--2---:R-:W-:Y:S01]  /*2aa40*/  STL.64 [R1+0x2b68], R26 ;  /* 0x002b681a01007387 */ /* 0x004fe20000100a00 */
[----:B----4-:R0:W-:Y:S03]  /*2aa50*/  STL.64 [R1+0x2b60], R24 ;  /* 0x002b601801007387 */ /* 0x0101e60000100a00 */
[----:B0-----:R-:W2:Y:S01]  /*2aa60*/  LDL.LU R24, [R1+0x470] ;  /* 0x0004700001187983 */ /* 0x001ea20000300800 */
[----:B------:R-:W2:Y:S02]  /*2aa70*/  LDL.LU R25, [R1+0x474] ;  /* 0x0004740001197983 */ /* 0x000ea40000300800 */
[----:B------:R-:W4:Y:S02]  /*2aa80*/  LDL.LU R26, [R1+0x478] ;  /* 0x00047800011a7983 */ /* 0x000f240000300800 */
[----:B------:R-:W4:Y:S01]  /*2aa90*/  LDL.LU R27, [R1+0x47c] ;  /* 0x00047c00011b7983 */ /* 0x000f220000300800 */
[C---:B------:R-:W-:Y:S01]  /*2aaa0*/  HMMA.16816.F32 R8, R16.reuse, R12, R8 ;  /* 0x0000000c1008723c */ /* 0x040fe20000001808 */
[----:B----4-:R-:W-:Y:S01]  /*2aab0*/  STL.64 [R1+0x2b80], R26 ;  /* 0x002b801a01007387 */ /* 0x010fe20000100a00 */
[----:B--2---:R0:W-:Y:S03]  /*2aac0*/  STL.64 [R1+0x2b78], R24 ;  /* 0x002b781801007387 */ /* 0x0041e60000100a00 */
[----:B0-----:R-:W2:Y:S01]  /*2aad0*/  LDL.LU R24, [R1+0x480] ;  /* 0x0004800001187983 */ /* 0x001ea20000300800 */
[----:B------:R-:W2:Y:S02]  /*2aae0*/  LDL.LU R25, [R1+0x484] ;  /* 0x0004840001197983 */ /* 0x000ea40000300800 */
[----:B------:R-:W4:Y:S02]  /*2aaf0*/  LDL.LU R26, [R1+0x488] ;  /* 0x00048800011a7983 */ /* 0x000f240000300800 */
[----:B------:R-:W4:Y:S02]  /*2ab00*/  LDL.LU R27, [R1+0x48c] ;  /* 0x00048c00011b7983 */ /* 0x000f240000300800 */
[----:B----4-:R-:W-:Y:S01]  /*2ab10*/  STL.64 [R1+0x2b98], R26 ;  /* 0x002b981a01007387 */ /* 0x010fe20000100a00 */
[----:B--2---:R0:W-:Y:S03]  /*2ab20*/  STL.64 [R1+0x2b90], R24 ;  /* 0x002b901801007387 */ /* 0x0041e60000100a00 */
[----:B0-----:R-:W2:Y:S07]  /*2ab30*/  LDL.64 R24, [R1+0xb0] ;  /* 0x0000b00001187983 */ /* 0x001eae0000100a00 */
[----:B------:R-:W-:Y:S02]  /*2ab40*/  STL.64 [R1+0x840], R8 ;  /* 0x0008400801007387 */ /* 0x000fe40000100a00 */
[----:B------:R0:W-:Y:S02]  /*2ab50*/  STL.64 [R1+0x848], R10 ;  /* 0x0008480a01007387 */ /* 0x0001e40000100a00 */
[----:B0-----:R-:W4:Y:S01]  /*2ab60*/  LDL.LU.64 R10, [R1+0x2bc8] ;  /* 0x002bc800010a7983 */ /* 0x001f220000300a00 */
[----:B------:R-:W3:Y:S02]  /*2ab70*/  LDL.LU.64 R8, [R1+0x2bc0] ;  /* 0x002bc00001087983 */ /* 0x000ee40000300a00 */
[----:B---3--:R-:W-:Y:S01]  /*2ab80*/  HMMA.16816.F32 R16, R16, R8, R4 ;  /* 0x000000081010723c */ /* 0x008fe20000001804 */
[----:B------:R-:W3:Y:S01]  /*2ab90*/  LDL.LU.64 R6, [R1+0x2bb8] ;  /* 0x002bb80001067983 */ /* 0x000ee20000300a00 */
[----:B------:R-:W3:Y:S11]  /*2aba0*/  LDL.LU.64 R4, [R1+0x2bb0] ;  /* 0x002bb00001047983 */ /* 0x000ef60000300a00 */
[----:B------:R-:W-:Y:S10]  /*2abb0*/  @!UPT UIADD3 URZ, URZ, URZ, URZ ;  /* 0x0000003f3f3ff290 */ /* 0x000ff4000fffe03f */
[----:B------:R-:W-:Y:S01]  /*2abc0*/  STL.64 [R1+0x530], R16 ;  /* 0x0005301001007387 */ /* 0x000fe20000100a00 */
[----:B------:R-:W-:Y:S02]  /*2abd0*/  STL.64 [R1+0x538], R18 ;  /* 0x0005381201007387 */ /* 0x000fe40000100a00 */
[----:B----4-:R-:W-:Y:S02]  /*2abe0*/  STL.64 [R1+0x2a78], R10 ;  /* 0x002a780a01007387 */ /* 0x010fe40000100a00 */
[----:B------:R0:W-:Y:S02]  /*2abf0*/  STL.64 [R1+0x2a70], R8 ;  /* 0x002a700801007387 */ /* 0x0001e40000100a00 */
[----:B0-----:R-:W3:Y:S02]  /*2ac00*/  LDL.64 R8, [R1+0xc0] ;  /* 0x0000c00001087983 */ /* 0x001ee40000100a00 */
[----:B---3--:R-:W-:Y:S11]  /*2ac10*/  HMMA.16816.F32 R20, R4, R8, R20 ;  /* 0x000000080414723c */ /* 0x008ff60000001814 */
[----:B------:R-:W-:Y:S11]  /*2ac20*/  @!UPT UIADD3 URZ, URZ, URZ, URZ ;  /* 0x0000003f3f3ff290 */ /* 0x000ff6000fffe03f */
[----:B------:R-:W-:Y:S01]  /*2ac30*/  @!UPT UIADD3 URZ, URZ, URZ, URZ ;  /* 0x0000003f3f3ff290 */ /* 0x000fe2000fffe03f */
[----:B------:R-:W-:Y:S01]  /*2ac40*/  STL.64 [R1+0x520], R20 ;  /* 0x0005201401007387 */ /* 0x000fe20000100a00 */
[----:B------:R0:W-:Y:S03]  /*2ac50*/  STL.64 [R1+0x528], R22 ;  /* 0x0005281601007387 */ /* 0x0001e60000100a00 */
[----:B0-----:R-:W3:Y:S01]  /*2ac60*/  LDL.LU.64 R22, [R1+0x2ba8] ;  /* 0x002ba80001167983 */ /* 0x001ee20000300a00 */
[----:B------:R-:W3:Y:S02]  /*2ac70*/  LDL.LU.64 R20, [R1+0x2ba0] ;  /* 0x002ba00001147983 */ /* 0x000ee40000300a00 */
[----:B------:R-:W-:Y:S02]  /*2ac80*/  IMAD.MOV.U32 R16, RZ, RZ, R2 ;  /* 0x000000ffff107224 */ /* 0x000fe400078e0002 */
[----:B------:R-:W-:Y:S02]  /*2ac90*/  IMAD.MOV.U32 R17, RZ, RZ, R0 ;  /* 0x000000ffff117224 */ /* 0x000fe400078e0000 */
[----:B------:R-:W-:-:S02]  /*2aca0*/  IMAD.MOV.U32 R2, RZ, RZ, R8 ;  /* 0x000000ffff027224 */ /* 0x000fc400078e0008 */
[----:B------:R-:W-:Y:S02]  /*2acb0*/  IMAD.MOV.U32 R0, RZ, RZ, R9 ;  /* 0x000000ffff007224 */ /* 0x000fe400078e0009 */
[----:B--2---:R-:W-:Y:S02]  /*2acc0*/  IMAD.MOV.U32 R9, RZ, RZ, R24 ;  /* 0x000000ffff097224 */ /* 0x004fe400078e0018 */
[----:B------:R-:W-:Y:S01]  /*2acd0*/  IMAD.MOV.U32 R8, RZ, RZ, R25 ;  /* 0x000000ffff087224 */ /* 0x000fe200078e0019 */
[----:B------:R-:W2:Y:S01]  /*2ace0*/  LDL.LU.64 R26, [R1+0x2b98] ;  /* 0x002b9800011a7983 */ /* 0x000ea20000300a00 */
[----:B---3--:R-:W-:Y:S03]  /*2acf0*/  HMMA.16816.F32 R20, R4, R24, R20 ;  /* 0x000000180414723c */ /* 0x008fe60000001814 */
[----:B------:R-:W2:Y:S11]  /*2ad00*/  LDL.LU.64 R24, [R1+0x2b90] ;  /* 0x002b900001187983 */ /* 0x000eb60000300a00 */
[----:B------:R-:W-:Y:S09]  /*2ad10*/  @!UPT UIADD3 URZ, URZ, URZ, URZ ;  /* 0x0000003f3f3ff290 */ /* 0x000ff2000fffe03f */
[----:B------:R0:W-:Y:S04]  /*2ad20*/  STL.64 [R1+0x510], R20 ;  /* 0x0005101401007387 */ /* 0x0001e80000100a00 */
[----:B0-----:R-:W2:Y:S01]  /*2ad30*/  LDL.LU.64 R20, [R1+0x2b88] ;  /* 0x002b880001147983 */ /* 0x001ea20000300a00 */
[----:B------:R-:W-:Y:S02]  /*2ad40*/  IMAD.MOV.U32 R14, RZ, RZ, R22 ;  /* 0x000000ffff0e7224 */ /* 0x000fe400078e0016 */
[----:B------:R-:W-:-:S05]  /*2ad50*/  IMAD.MOV.U32 R15, RZ, RZ, R23 ;  /* 0x000000ffff0f7224 */ /* 0x000fca00078e0017 */
[----:B------:R-:W-:Y:S01]  /*2ad60*/  STL [R1+0x22bc], R15 ;  /* 0x0022bc0f01007387 */ /* 0x000fe20000100800 */
[----:B------:R-:W-:Y:S01]  /*2ad70*/  STL [R1+0x22b8], R14 ;  /* 0x0022b80e01007387 */ /* 0x000fe20000100800 */
        /* <DEDUP_REMOVED lines=18> */
[----:B------:R-:W2:Y:S11]  /*2aea0*/  LDL.LU.64 R26, [R1+0x2b50] ;  /* 0x002b5000011a7983 */ /* 0x000eb60000300a00 */
[----:B------:R-:W-:Y:S10]  /*2aeb0*/  @!UPT UIADD3 URZ, URZ, URZ, URZ ;  /* 0x0000003f3f3ff290 */ /* 0x000ff4000fffe03f */
[----:B------:R-:W-:Y:S01]  /*2aec0*/  STL.64 [R1+0x4e0], R20 ;  /* 0x0004e01401007387 */ /* 0x000fe20000100a00 */
[----:B------:R0:W-:Y:S03]  /*2aed0*/  STL.64 [R1+0x4e8], R22 ;  /* 0x0004e81601007387 */ /* 0x0001e60000100a00 */
[----:B0-----:R-:W3:Y:S01]  /*2aee0*/  LDL.LU.64 R22, [R1+0x2b48] ;  /* 0x002b480001167983 */ /* 0x001ee20000300a00 */
[----:B------:R-:W3:Y:S02]  /*2aef0*/  LDL.LU.64 R20, [R1+0x2b40] ;  /* 0x002b400001147983 */ /* 0x000ee40000300a00 */
[----:B---3--:R-:W-:Y:S01]  /*2af00*/  HMMA.16816.F32 R16, R4, R16, R20 ;  /* 0x000000100410723c */ /* 0x008fe20000001814 */
[----:B------:R-:W3:Y:S01]  /*2af10*/  LDL.LU.64 R22, [R1+0x2b38] ;  /* 0x002b380001167983 */ /* 0x000ee20000300a00 */
[----:B------:R-:W4:Y:S11]  /*2af20*/  LDL.LU.64 R20, [R1+0x2b30] ;  /* 0x002b300001147983 */ /* 0x000f360000300a00 */
[----:B------:R-:W-:Y:S10]  /*2af30*/  @!UPT UIADD3 URZ, URZ, URZ, URZ ;  /* 0x0000003f3f3ff290 */ /* 0x000ff4000fffe03f */
[----:B------:R-:W-:Y:S01]  /*2af40*/  STL.64 [R1+0x4d0], R16 ;  /* 0x0004d01001007387 */ /* 0x000fe20000100a00 */
[----:B------:R-:W-:Y:S02]  /*2af50*/  STL.64 [R1+0x4d8], R18 ;  /* 0x0004d81201007387 */ /* 0x000fe40000100a00 */
[----:B------:R-:W0:Y:S04]  /*2af60*/  LDSM.16.MT88.4 R16, [R3+0x8180] ;  /* 0x008180000310783b */ /* 0x000e280000004200 */
[----:B--2---:R-:W-:Y:S02]  /*2af70*/  IMAD.MOV.U32 R24, RZ, RZ, R26 ;  /* 0x000000ffff187224 */ /* 0x004fe400078e001a */
[----:B------:R-:W-:Y:S01]  /*2af80*/  IMAD.MOV.U32 R25, RZ, RZ, R27 ;  /* 0x000000ffff197224 */ /* 0x000fe200078e001b */
[----:B0-----:R-:W-:Y:S01]  /*2af90*/  STL [R1+0x2974], R18 ;  /* 0x0029741201007387 */ /* 0x001fe20000100800 */
[----:B------:R-:W-:Y:S02]  /*2afa0*/  STL [R1+0x2970], R19 ;  /* 0x0029701301007387 */ /* 0x000fe40000100800 */
[----:B------:R0:W-:Y:S02]  /*2afb0*/  STL.64 [R1+0x2a58], R16 ;  /* 0x002a581001007387 */ /* 0x0001e40000100a00 */
[----:B------:R-:W2:Y:S01]  /*2afc0*/  LDL.LU R26, [R1+0x2b2c] ;  /* 0x002b2c00011a7983 */ /* 0x000ea20000300800 */
[----:B------:R-:W2:Y:S01]  /*2afd0*/  LDL.LU R27, [R1+0x2b28] ;  /* 0x002b2800011b7983 */ /* 0x000ea20000300800 */
[----:B------:R-:W-:Y:S02]  /*2afe0*/  STL.64 [R1+0x2aa0], R24 ;  /* 0x002aa01801007387 */ /* 0x000fe40000100a00 */
[----:B0-----:R-:W-:-:S02]  /*2aff0*/  IMAD.MOV.U32 R16, RZ, RZ, R9 ;  /* 0x000000ffff107224 */ /* 0x001fc400078e0009 */
[----:B------:R-:W-:-:S05]  /*2b000*/  IMAD.MOV.U32 R17, RZ, RZ, R8 ;  /* 0x000000ffff117224 */ /* 0x000fca00078e0008 */
[----:B------:R0:W-:Y:S04]  /*2b010*/  STL.64 [R1+0x2a80], R16 ;  /* 0x002a801001007387 */ /* 0x0001e80000100a00 */
[----:B0-----:R-:W2:Y:S01]  /*2b020*/  LDL.LU R16, [R1+0x7c0] ;  /* 0x0007c00001107983 */ /* 0x001ea20000300800 */
[----:B------:R-:W2:Y:S02]  /*2b030*/  LDL.LU R17, [R1+0x7c4] ;  /* 0x0007c40001117983 */ /* 0x000ea40000300800 */
[----:B------:R-:W2:Y:S02]  /*2b040*/  LDL.LU R18, [R1+0x7c8] ;  /* 0x0007c80001127983 */ /* 0x000ea40000300800 */
[----:B------:R-:W2:Y:S02]  /*2b050*/  LDL.LU R19, [R1+0x7cc] ;  /* 0x0007cc0001137983 */ /* 0x000ea40000300800 */
[----:B---3--:R-:W-:-:S02]  /*2b060*/  IMAD.MOV.U32 R24, RZ, RZ, R22 ;  /* 0x000000ffff187224 */ /* 0x008fc400078e0016 */
[----:B------:R-:W-:Y:S01]  /*2b070*/  IMAD.MOV.U32 R25, RZ, RZ, R23 ;  /* 0x000000ffff197224 */ /* 0x000fe200078e0017 */
[----:B------:R-:W3:Y:S01]  /*2b080*/  LDL.LU R22, [R1+0x2b24] ;  /* 0x002b240001167983 */ /* 0x000ee20000300800 */
[----:B------:R-:W3:Y:S03]  /*2b090*/  LDL.LU R23, [R1+0x2b20] ;  /* 0x002b200001177983 */ /* 0x000ee60000300800 */
[----:B------:R4:W-:Y:S02]  /*2b0a0*/  STL.64 [R1+0x2ab8], R24 ;  /* 0x002ab81801007387 */ /* 0x0009e40000100a00 */
[----:B----4-:R-:W-:Y:S02]  /*2b0b0*/  IMAD.MOV.U32 R24, RZ, RZ, R20 ;  /* 0x000000ffff187224 */ /* 0x010fe400078e0014 */
[----:B------:R-:W-:Y:S01]  /*2b0c0*/  IMAD.MOV.U32 R25, RZ, RZ, R21 ;  /* 0x000000ffff197224 */ /* 0x000fe200078e0015 */
[----:B------:R-:W4:Y:S01]  /*2b0d0*/  LDL.LU R20, [R1+0x2b1c] ;  /* 0x002b1c0001147983 */ /* 0x000f220000300800 */
[----:B------:R-:W4:Y:S03]  /*2b0e0*/  LDL.LU R21, [R1+0x2b18] ;  /* 0x002b180001157983 */ /* 0x000f260000300800 */
[----:B------:R-:W-:Y:S04]  /*2b0f0*/  STL.64 [R1+0x2ad0], R24 ;  /* 0x002ad01801007387 */ /* 0x000fe80000100a00 */
[----:B--2---:R-:W-:Y:S01]  /*2b100*/  STL.64 [R1+0x2a98], R18 ;  /* 0x002a981201007387 */ /* 0x004fe20000100a00 */
[----:B------:R0:W-:Y:S03]  /*2b110*/  STL.64 [R1+0x2a90], R16 ;  /* 0x002a901001007387 */ /* 0x0001e60000100a00 */
[----:B0-----:R-:W2:Y:S01]  /*2b120*/  LDL.LU R16, [R1+0x7d0] ;  /* 0x0007d00001107983 */ /* 0x001ea20000300800 */
[----:B------:R-:W2:Y:S02]  /*2b130*/  LDL.LU R17, [R1+0x7d4] ;  /* 0x0007d40001117983 */ /* 0x000ea40000300800 */
[----:B------:R-:W2:Y:S02]  /*2b140*/  LDL.LU R18, [R1+0x7d8] ;  /* 0x0007d80001127983 */ /* 0x000ea40000300800 */
[----:B------:R-:W2:Y:S02]  /*2b150*/  LDL.LU R19, [R1+0x7dc] ;  /* 0x0007dc0001137983 */ /* 0x000ea40000300800 */
[----:B------:R-:W-:-:S02]  /*2b160*/  IMAD.MOV.U32 R24, RZ, RZ, R29 ;  /* 0x000000ffff187224 */ /* 0x000fc400078e001d */
[----:B------:R-:W-:-:S05]  /*2b170*/  IMAD.MOV.U32 R25, RZ, RZ, R28 ;  /* 0x000000ffff197224 */ /* 0x000fca00078e001c */
[----:B------:R0:W-:Y:S01]  /*2b180*/  STL.64 [R1+0x2ae8], R24 ;  /* 0x002ae81801007387 */ /* 0x0001e20000100a00 */
[----:B------:R-:W4:Y:S02]  /*2b190*/  LDL.LU R8, [R1+0x830] ;  /* 0x0008300001087983 */ /* 0x000f240000300800 */
[----:B------:R-:W4:Y:S02]  /*2b1a0*/  LDL.LU R9, [R1+0x834] ;  /* 0x0008340001097983 */ /* 0x000f240000300800 */
[----:B------:R-:W4:Y:S01]  /*2b1b0*/  LDL.LU R10, [R1+0x838] ;  /* 0x00083800010a7983 */ /* 0x000f220000300800 */
[----:B------:R-:W4:Y:S01]  /*2b1c0*/  LDL.LU R11, [R1+0x83c] ;  /* 0x00083c00010b7983 */ /* 0x000f220000300800 */
[----:B0-----:R-:W-:Y:S02]  /*2b1d0*/  IMAD.MOV.U32 R24, RZ, RZ, R27 ;  /* 0x000000ffff187224 */ /* 0x001fe400078e001b */
[----:B------:R-:W-:-:S05]  /*2b1e0*/  IMAD.MOV.U32 R25, RZ, RZ, R26 ;  /* 0x000000ffff197224 */ /* 0x000fca00078e001a */
[----:B------:R-:W-:Y:S04]  /*2b1f0*/  STL.64 [R1+0x2b00], R24 ;  /* 0x002b001801007387 */ /* 0x000fe80000100a00 */
[----:B--2---:R-:W-:Y:S01]  /*2b200*/  STL.64 [R1+0x2ab0], R18 ;  /* 0x002ab01201007387 */ /* 0x004fe20000100a00 */
[----:B------:R0:W-:Y:S03]  /*2b210*/  STL.64 [R1+0x2aa8], R16 ;  /* 0x002aa81001007387 */ /* 0x0001e60000100a00 */
[----:B0-----:R-:W2:Y:S01]  /*2b220*/  LDL.LU R16, [R1+0x7e0] ;  /* 0x0007e00001107983 */ /* 0x001ea20000300800 */
[----:B------:R-:W2:Y:S02]  /*2b230*/  LDL.LU R17, [R1+0x7e4] ;  /* 0x0007e40001117983 */ /* 0x000ea40000300800 */
[----:B------:R-:W2:Y:S02]  /*2b240*/  LDL.LU R18, [R1+0x7e8] ;  /* 0x0007e80001127983 */ /* 0x000ea40000300800 */
[----:B------:R-:W2:Y:S02]  /*2b250*/  LDL.LU R19, [R1+0x7ec] ;  /* 0x0007ec0001137983 */ /* 0x000ea40000300800 */
        /* <DEDUP_REMOVED lines=17> */
[----:B------:R-:W2:Y:S01]  /*2b370*/  LDL.LU R19, [R1+0x81c] ;  /* 0x00081c0001137983 */ /* 0x000ea20000300800 */
[----:B----4-:R-:W-:Y:S01]  /*2b380*/  HMMA.16816.F32 R8, R4, R20, R8 ;  /* 0x000000140408723c */ /* 0x010fe20000001808 */
[----:B---3--:R-:W-:Y:S01]  /*2b390*/  IMAD.MOV.U32 R24, RZ, RZ, R23 ;  /* 0x000000ffff187224 */ /* 0x008fe200078e0017 */
[----:B--2---:R-:W-:Y:S01]  /*2b3a0*/  STL.64 [R1+0x2b10], R18 ;  /* 0x002b101201007387 */ /* 0x004fe20000100a00 */
[----:B------:R0:W-:Y:S03]  /*2b3b0*/  STL.64 [R1+0x2b08], R16 ;  /* 0x002b081001007387 */ /* 0x0001e60000100a00 */
[----:B0-----:R-:W2:Y:S01]  /*2b3c0*/  LDL.LU R16, [R1+0x820] ;  /* 0x0008200001107983 */ /* 0x001ea20000300800 */
[----:B------:R-:W2:Y:S02]  /*2b3d0*/  LDL.LU R17, [R1+0x824] ;  /* 0x0008240001117983 */ /* 0x000ea40000300800 */
[----:B------:R-:W2:Y:S02]  /*2b3e0*/  LDL.LU R18, [R1+0x828] ;  /* 0x0008280001127983 */ /* 0x000ea40000300800 */
[----:B------:R-:W2:Y:S02]  /*2b3f0*/  LDL.LU R19, [R1+0x82c] ;  /* 0x00082c0001137983 */ /* 0x000ea40000300800 */
[----:B------:R-:W-:-:S10]  /*2b400*/  IMAD.MOV.U32 R25, RZ, RZ, R22 ;  /* 0x000000ffff197224 */ /* 0x000fd400078e0016 */
[----:B------:R0:W-:Y:S01]  /*2b410*/  STL.64 [R1+0x830], R8 ;  /* 0x0008300801007387 */ /* 0x0001e20000100a00 */
[----:B------:R-:W-:Y:S02]  /*2b420*/  IMAD.MOV.U32 R14, RZ, RZ, R10 ;  /* 0x000000ffff0e7224 */ /* 0x000fe400078e000a */
[----:B------:R-:W-:Y:S01]  /*2b430*/  IMAD.MOV.U32 R15, RZ, RZ, R11 ;  /* 0x000000ffff0f7224 */ /* 0x000fe200078e000b */
[----:B0-----:R-:W3:Y:S01]  /*2b440*/  LDL.LU R8, [R1+0x7b0] ;  /* 0x0007b00001087983 */ /* 0x001ee20000300800 */
[----:B------:R-:W3:Y:S02]  /*2b450*/  LDL.LU R9, [R1+0x7b4] ;  /* 0x0007b40001097983 */ /* 0x000ee40000300800 */
[----:B------:R-:W3:Y:S02]  /*2b460*/  LDL.LU R10, [R1+0x7b8] ;  /* 0x0007b800010a7983 */ /* 0x000ee40000300800 */
[----:B------:R-:W3:Y:S01]  /*2b470*/  LDL.LU R11, [R1+0x7bc] ;  /* 0x0007bc00010b7983 */ /* 0x000ee20000300800 */
[----:B------:R-:W4:Y:S01]  /*2b480*/  LDL.LU R20, [R1+0x440] ;  /* 0x0004400001147983 */ /* 0x000f220000300800 */
[----:B------:R-:W4:Y:S02]  /*2b490*/  LDL.LU R21, [R1+0x444] ;  /* 0x0004440001157983 */ /* 0x000f240000300800 */
[----:B------:R-:W4:Y:S02]  /*2b4a0*/  LDL.LU R22, [R1+0x448] ;  /* 0x0004480001167983 */ /* 0x000f240000300800 */
[----:B------:R-:W4:Y:S01]  /*2b4b0*/  LDL.LU R23, [R1+0x44c] ;  /* 0x00044c0001177983 */ /* 0x000f220000300800 */
        /* <DEDUP_REMOVED lines=33> */
[----:B------:R-:W-:-:S03]  /*2b6d0*/  IMAD.MOV.U32 R15, RZ, RZ, R27 ;  /* 0x000000ffff0f7224 */ /* 0x000fc600078e001b */
        /* <DEDUP_REMOVED lines=15> */
[----:B0-----:R-:W2:Y:S01]  /*2b7d0*/  LDL.LU.64 R24, [R1+0x2a88] ;  /* 0x002a880001187983 */ /* 0x001ea20000300a00 */
[C---:B---3--:R-:W-:Y:S08]  /*2b7e0*/  HMMA.16816.F32 R8, R4.reuse, R12, R8 ;  /* 0x0000000c0408723c */ /* 0x048ff00000001808 */
[C---:B--2---:R-:W-:Y:S11]  /*2b7f0*/  HMMA.16816.F32 R16, R4.reuse, R24, R16 ;  /* 0x000000180410723c */ /* 0x044ff60000001810 */
[----:B------:R-:W-:Y:S11]  /*2b800*/  @!UPT UIADD3 URZ, URZ, URZ, URZ ;  /* 0x0000003f3f3ff290 */ /* 0x000ff6000fffe03f */
[----:B------:R-:W-:Y:S02]  /*2b810*/  @!UPT UIADD3 URZ, URZ, URZ, URZ ;  /* 0x0000003f3f3ff290 */ /* 0x000fe4000fffe03f */
[----:B-1----:R-:W-:Y:S02]  /*2b820*/  IMAD.MOV.U32 R27, RZ, RZ, R19 ;  /* 0x000000ffff1b7224 */ /* 0x002fe400078e0013 */
[----:B------:R-:W-:Y:S01]  /*2b830*/  IMAD.MOV.U32 R26, RZ, RZ, R18 ;  /* 0x000000ffff1a7224 */ /* 0x000fe200078e0012 */
[----:B------:R0:W-:Y:S04]  /*2b840*/  STL.64 [R1+0x7c0], R16 ;  /* 0x0007c01001007387 */ /* 0x0001e80000100a00 */
[----:B0-----:R-:W2:Y:S01]  /*2b850*/  LDL.LU.64 R16, [R1+0x2a80] ;  /* 0x002a800001107983 */ /* 0x001ea20000300a00 */
[----:B------:R-:W-:Y:S02]  /*2b860*/  STL [R1+0x257c], R27 ;  /* 0x00257c1b01007387 */ /* 0x000fe40000100800 */
[----:B------:R-:W-:Y:S02]  /*2b870*/  STL [R1+0x2578], R26 ;  /* 0x0025781a01007387 */ /* 0x000fe40000100800 */
[----:B------:R0:W-:Y:S02]  /*2b880*/  STL.64 [R1+0x2a00], R24 ;  /* 0x002a001801007387 */ /* 0x0001e40000100a00 */
[----:B0-----:R-:W2:Y:S01]  /*2b890*/  LDL.LU R24, [R1+0x420] ;  /* 0x0004200001187983 */ /* 0x001ea20000300800 */
[----:B------:R-:W2:Y:S02]  /*2b8a0*/  LDL.LU R25, [R1+0x424] ;  /* 0x0004240001197983 */ /* 0x000ea40000300800 */
[----:B------:R-:W2:Y:S02]  /*2b8b0*/  LDL.LU R26, [R1+0x428] ;  /* 0x00042800011a7983 */ /* 0x000ea40000300800 */
[----:B------:R-:W2:Y:S01]  /*2b8c0*/  LDL.LU R27, [R1+0x42c] ;  /* 0x00042c00011b7983 */ /* 0x000ea20000300800 */
[----:B------:R-:W-:Y:S01]  /*2b8d0*/  STL.64 [R1+0x7b0], R8 ;  /* 0x0007b00801007387 */ /* 0x000fe20000100a00 */
[----:B------:R0:W-:Y:S03]  /*2b8e0*/  STL.64 [R1+0x7b8], R10 ;  /* 0x0007b80a01007387 */ /* 0x0001e60000100a00 */
[----:B0-----:R-:W3:Y:S01]  /*2b8f0*/  LDL.LU.64 R10, [R1+0x2a78] ;  /* 0x002a7800010a7983 */ /* 0x001ee20000300a00 */
[----:B------:R-:W4:Y:S02]  /*2b900*/  LDL.LU.64 R8, [R1+0x2a70] ;  /* 0x002a700001087983 */ /* 0x000f240000300a00 */
[----:B------:R-:W-:Y:S01]  /*2b910*/  STL.64 [R1+0x2a30], R12 ;  /* 0x002a300c01007387 */ /* 0x000fe20000100a00 */
[----:B----4-:R-:W-:Y:S01]  /*2b920*/  HMMA.16816.F32 R4, R4, R8, R20 ;  /* 0x000000080404723c */ /* 0x010fe20000001814 */
[----:B------:R-:W4:Y:S01]  /*2b930*/  LDL.LU.64 R22, [R1+0x2a68] ;  /* 0x002a680001167983 */ /* 0x000f220000300a00 */
[----:B------:R-:W4:Y:S11]  /*2b940*/  LDL.LU.64 R20, [R1+0x2a60] ;  /* 0x002a600001147983 */ /* 0x000f360000300a00 */
[----:B------:R-:W-:Y:S10]  /*2b950*/  @!UPT UIADD3 URZ, URZ, URZ, URZ ;  /* 0x0000003f3f3ff290 */ /* 0x000ff4000fffe03f */
[----:B------:R0:W-:Y:S01]  /*2b960*/  STL.64 [R1+0x4c0], R4 ;  /* 0x0004c00401007387 */ /* 0x0001e20000100a00 */
[----:B------:R1:W-:Y:S03]  /*2b970*/  STL.64 [R1+0x4c8], R6 ;  /* 0x0004c80601007387 */ /* 0x0003e60000100a00 */
[----:B0-----:R-:W4:Y:S01]  /*2b980*/  LDL.LU R4, [R1+0x430] ;  /* 0x0004300001047983 */ /* 0x001f220000300800 */
[----:B------:R-:W4:Y:S02]  /*2b990*/  LDL.LU R5, [R1+0x434] ;  /* 0x0004340001057983 */ /* 0x000f240000300800 */
[----:B-1----:R-:W4:Y:S02]  /*2b9a0*/  LDL.LU R6, [R1+0x438] ;  /* 0x0004380001067983 */ /* 0x002f240000300800 */
[----:B------:R-:W4:Y:S02]  /*2b9b0*/  LDL.LU R7, [R1+0x43c] ;  /* 0x00043c0001077983 */ /* 0x000f240000300800 */
[----:B------:R-:W-:-:S02]  /*2b9c0*/  IMAD.MOV.U32 R12, RZ, RZ, R2 ;  /* 0x000000ffff0c7224 */ /* 0x000fc400078e0002 */
[----:B------:R-:W-:Y:S01]  /*2b9d0*/  IMAD.MOV.U32 R13, RZ, RZ, R0 ;  /* 0x000000ffff0d7224 */ /* 0x000fe200078e0000 */
[----:B---3--:R-:W-:Y:S01]  /*2b9e0*/  STL.64 [R1+0x2990], R10 ;  /* 0x0029900a01007387 */ /* 0x008fe20000100a00 */
[----:B------:R4:W-:Y:S05]  /*2b9f0*/  STL.64 [R1+0x2988], R8 ;  /* 0x0029880801007387 */ /* 0x0009ea0000100a00 */
[C---:B----4-:R-:W-:Y:S08]  /*2ba00*/  HMMA.16816.F32 R8, R20.reuse, R12, R4 ;  /* 0x0000000c1408723c */ /* 0x050ff00000001804 */
[C---:B--2---:R-:W-:Y:S01]  /*2ba10*/  HMMA.16816.F32 R4, R20.reuse, R16, R24 ;  /* 0x000000101404723c */ /* 0x044fe20000001818 */
[----:B------:R-:W2:Y:S11]  /*2ba20*/  LDL.LU R12, [R1+0x3f0] ;  /* 0x0003f000010c7983 */ /* 0x000eb60000300800 */
[----:B------:R-:W-:Y:S03]  /*2ba30*/  @!UPT UIADD3 URZ, URZ, URZ, URZ ;  /* 0x0000003f3f3ff290 */ /* 0x000fe6000fffe03f */
[----:B------:R-:W-:Y:S01]  /*2ba40*/  STL.64 [R1+0x4b0], R8 ;  /* 0x0004b00801007387 */ /* 0x000fe20000100a00 */
[----:B------:R-:W-:Y:S07]  /*2ba50*/  STL.64 [R1+0x4b8], R10 ;  /* 0x0004b80a01007387 */ /* 0x000fee0000100a00 */
[----:B------:R-:W-:Y:S02]  /*2ba60*/  STL.64 [R1+0x4a0], R4 ;  /* 0x0004a00401007387 */ /* 0x000fe40000100a00 */
[----:B------:R-:W-:Y:S01]  /*2ba70*/  STL.64 [R1+0x4a8], R6 ;  /* 0x0004a80601007387 */ /* 0x000fe20000100a00 */
[----:B------:R-:W2:Y:S01]  /*2ba80*/  LDL.LU R13, [R1+0x3f4] ;  /* 0x0003f400010d7983 */ /* 0x000ea20000300800 */
[----:B------:R-:W3:Y:S02]  /*2ba90*/  LDL.LU R14, [R1+0x3f8] ;  /* 0x0003f800010e7983 */ /* 0x000ee40000300800 */
[----:B------:R-:W3:Y:S02]  /*2baa0*/  LDL.LU R15, [R1+0x3fc] ;  /* 0x0003fc00010f7983 */ /* 0x000ee40000300800 */
[----:B------:R-:W4:Y:S01]  /*2bab0*/  LDL.LU R16, [R1+0x410] ;  /* 0x0004100001107983 */ /* 0x000f220000300800 */
[----:B------:R-:W4:Y:S01]  /*2bac0*/  LDL.LU R17, [R1+0x414] ;  /* 0x0004140001117983 */ /* 0x000f220000300800 */
[----:B------:R-:W4:Y:S02]  /*2bad0*/  LDL.LU R18, [R1+0x418] ;  /* 0x0004180001127983 */ /* 0x000f240000300800 */
[----:B------:R-:W4:Y:S01]  /*2bae0*/  LDL.LU R19, [R1+0x41c] ;  /* 0x00041c0001137983 */ /* 0x000f220000300800 */
        /* <DEDUP_REMOVED lines=8> */
[----:B0-----:R-:W4:Y:S01]  /*2bb70*/  LDL.64 R12, [R1+0xa0] ;  /* 0x0000a000010c7983 */ /* 0x001f220000100a00 */
[----:B------:R-:W2:Y:S02]  /*2bb80*/  LDL.LU R24, [R1+0x790] ;  /* 0x0007900001187983 */ /* 0x000ea40000300800 */
[----:B------:R-:W2:Y:S02]  /*2bb90*/  LDL.LU R25, [R1+0x794] ;  /* 0x0007940001197983 */ /* 0x000ea40000300800 */
[----:B------:R-:W3:Y:S01]  /*2bba0*/  LDL.LU R26, [R1+0x798] ;  /* 0x00079800011a7983 */ /* 0x000ee20000300800 */
[----:B------:R-:W3:Y:S01]  /*2bbb0*/  LDL.LU R27, [R1+0x79c] ;  /* 0x00079c00011b7983 */ /* 0x000ee20000300800 */
[----:B------:R-:W2:Y:S03]  /*2bbc0*/  LDL.64 R4, [R1+0x70] ;  /* 0x0000700001047983 */ /* 0x000ea60000100a00 */
[----:B--2---:R0:W-:Y:S04]  /*2bbd0*/  STL.64 [R1+0x2a28], R4 ;  /* 0x002a280401007387 */ /* 0x0041e80000100a00 */
[----:B0-----:R-:W2:Y:S01]  /*2bbe0*/  LDL.64 R4, [R1+0x80] ;  /* 0x0000800001047983 */ /* 0x001ea20000100a00 */
[----:B---3--:R-:W-:Y:S02]  /*2bbf0*/  STL.64 [R1+0x2a10], R26 ;  /* 0x002a101a01007387 */ /* 0x008fe40000100a00 */
[----:B------:R0:W-:Y:S02]  /*2bc00*/  STL.64 [R1+0x2a08], R24 ;  /* 0x002a081801007387 */ /* 0x0001e40000100a00 */
[----:B0-----:R-:W3:Y:S01]  /*2bc10*/  LDL.64 R24, [R1+0x60] ;  /* 0x0000600001187983 */ /* 0x001ee20000100a00 */
[----:B----4-:R-:W-:Y:S03]  /*2bc20*/  HMMA.16816.F32 R16, R20, R12, R16 ;  /* 0x0000000c1410723c */ /* 0x010fe60000001810 */
[----:B---3--:R0:W-:Y:S04]  /*2bc30*/  STL.64 [R1+0x2a20], R24 ;  /* 0x002a201801007387 */ /* 0x0081e80000100a00 */
[----:B0-----:R-:W3:Y:S01]  /*2bc40*/  LDL.LU R24, [R1+0x3e0] ;  /* 0x0003e00001187983 */ /* 0x001ee20000300800 */
[----:B------:R-:W3:Y:S02]  /*2bc50*/  LDL.LU R25, [R1+0x3e4] ;  /* 0x0003e40001197983 */ /* 0x000ee40000300800 */
[----:B------:R-:W3:Y:S02]  /*2bc60*/  LDL.LU R26, [R1+0x3e8] ;  /* 0x0003e800011a7983 */ /* 0x000ee40000300800 */
[----:B------:R-:W3:Y:S01]  /*2bc70*/  LDL.LU R27, [R1+0x3ec] ;  /* 0x0003ec00011b7983 */ /* 0x000ee20000300800 */
[----:B------:R-:W4:Y:S04]  /*2bc80*/  LDL.64 R8, [R1+0x50] ;  /* 0x0000500001087983 */ /* 0x000f280000100a00 */
[----:B----4-:R0:W-:Y:S04]  /*2bc90*/  STL.64 [R1+0x2a18], R8 ;  /* 0x002a180801007387 */ /* 0x0101e80000100a00 */
[----:B0-----:R-:W4:Y:S01]  /*2bca0*/  LDL.LU R8, [R1+0x7a0] ;  /* 0x0007a00001087983 */ /* 0x001f220000300800 */
[----:B------:R-:W4:Y:S02]  /*2bcb0*/  LDL.LU R9, [R1+0x7a4] ;  /* 0x0007a40001097983 */ /* 0x000f240000300800 */
[----:B------:R-:W4:Y:S02]  /*2bcc0*/  LDL.LU R10, [R1+0x7a8] ;  /* 0x0007a800010a7983 */ /* 0x000f240000300800 */
[----:B------:R-:W4:Y:S01]  /*2bcd0*/  LDL.LU R11, [R1+0x7ac] ;  /* 0x0007ac00010b7983 */ /* 0x000f220000300800 */
[----:B------:R0:W-:Y:S01]  /*2bce0*/  STL.64 [R1+0x490], R16 ;  /* 0x0004901001007387 */ /* 0x0001e20000100a00 */
[----:B------:R1:W-:Y:S03]  /*2bcf0*/  STL.64 [R1+0x498], R18 ;  /* 0x0004981201007387 */ /* 0x0003e60000100a00 */
[----:B0-----:R-:W2:Y:S01]  /*2bd00*/  LDL.LU.64 R16, [R1+0x2a58] ;  /* 0x002a580001107983 */ /* 0x001ea20000300a00 */
[----:B-1----:R-:W-:-:S02]  /*2bd10*/  IMAD.MOV.U32 R18, RZ, RZ, R12 ;  /* 0x000000ffff127224 */ /* 0x002fc400078e000c */
[----:B------:R-:W-:Y:S02]  /*2bd20*/  IMAD.MOV.U32 R19, RZ, RZ, R13 ;  /* 0x000000ffff137224 */ /* 0x000fe400078e000d */
[----:B------:R-:W3:Y:S01]  /*2bd30*/  LDL.LU.64 R14, [R1+0x2a50] ;  /* 0x002a5000010e7983 */ /* 0x000ee20000300a00 */
[----:B------:R-:W3:Y:S02]  /*2bd40*/  LDL.LU.64 R12, [R1+0x2a48] ;  /* 0x002a4800010c7983 */ /* 0x000ee40000300a00 */
[----:B------:R-:W-:Y:S02]  /*2bd50*/  STL.64 [R1+0x2980], R18 ;  /* 0x0029801201007387 */ /* 0x000fe40000100a00 */
[----:B--2---:R0:W-:Y:S04]  /*2bd60*/  STL.64 [R1+0x2978], R16 ;  /* 0x0029781001007387 */ /* 0x0041e80000100a00 */
[----:B0-----:R-:W3:Y:S02]  /*2bd70*/  LDL.64 R16, [R1+0x90] ;  /* 0x0000900001107983 */ /* 0x001ee40000100a00 */
[C---:B---3--:R-:W-:Y:S11]  /*2bd80*/  HMMA.16816.F32 R12, R20.reuse, R16, R12 ;  /* 0x00000010140c723c */ /* 0x048ff6000000180c */
        /* <DEDUP_REMOVED lines=8> */
[----:B------:R-:W3:Y:S01]  /*2be10*/  LDL.64 R16, [R1+0x40] ;  /* 0x0000400001107983 */ /* 0x000ee20000100a00 */
[----:B------:R-:W-:Y:S02]  /*2be20*/  STL [R1+0x2934], R0 ;  /* 0x0029340001007387 */ /* 0x000fe40000100800 */
[----:B------:R-:W-:Y:S01]  /*2be30*/  STL [R1+0x2930], R2 ;  /* 0x0029300201007387 */ /* 0x000fe20000100800 */
        /* <DEDUP_REMOVED lines=8> */
[----:B------:R-:W2:Y:S03]  /*2bec0*/  LDL.LU.64 R4, [R1+0x2a28] ;  /* 0x002a280001047983 */ /* 0x000ea60000300a00 */
[----:B------:R-:W-:Y:S02]  /*2bed0*/  STL [R1+0x293c], R14 ;  /* 0x00293c0e01007387 */ /* 0x000fe40000100800 */
[----:B------:R-:W-:Y:S01]  /*2bee0*/  STL [R1+0x2938], R15 ;  /* 0x0029380f01007387 */ /* 0x000fe20000100800 */
[C---:B--2---:R-:W-:Y:S01]  /*2bef0*/  HMMA.16816.F32 R24, R20.reuse, R4, R24 ;  /* 0x000000041418723c */ /* 0x044fe20000001818 */
[----:B------:R0:W-:Y:S04]  /*2bf00*/  STL.64 [R1+0x29f8], R12 ;  /* 0x0029f80c01007387 */ /* 0x0001e80000100a00 */
[----:B0-----:R-:W3:Y:S01]  /*2bf10*/  LDL.LU R12, [R1+0x780] ;  /* 0x00078000010c7983 */ /* 0x001ee20000300800 */
[----:B------:R-:W3:Y:S02]  /*2bf20*/  LDL.LU R13, [R1+0x784] ;  /* 0x00078400010d7983 */ /* 0x000ee40000300800 */
[----:B------:R-:W3:Y:S02]  /*2bf30*/  LDL.LU R14, [R1+0x788] ;  /* 0x00078800010e7983 */ /* 0x000ee40000300800 */
[----:B------:R-:W3:Y:S11]  /*2bf40*/  LDL.LU R15, [R1+0x78c] ;  /* 0x00078c00010f7983 */ /* 0x000ef60000300800 */
[----:B------:R-:W-:Y:S02]  /*2bf50*/  @!UPT UIADD3 URZ, URZ, URZ, URZ ;  /* 0x0000003f3f3ff290 */ /* 0x000fe4000fffe03f */
[----:B------:R0:W-:Y:S01]  /*2bf60*/  STL.64 [R1+0x460], R24 ;  /* 0x0004601801007387 */ /* 0x0001e20000100a00 */
[----:B------:R-:W-:Y:S03]  /*2bf70*/  STL.64 [R1+0x468], R26 ;  /* 0x0004681a01007387 */ /* 0x000fe60000100a00 */
[----:B0-----:R-:W4:Y:S01]  /*2bf80*/  LDL.LU.64 R24, [R1+0x2a20] ;  /* 0x002a200001187983 */ /* 0x001f220000300a00 */
[----:B------:R-:W-:Y:S02]  /*2bf90*/  IMAD.MOV.U32 R29, RZ, RZ, R4 ;  /* 0x000000ffff1d7224 */ /* 0x000fe400078e0004 */
[----:B------:R-:W-:Y:S02]  /*2bfa0*/  IMAD.MOV.U32 R28, RZ, RZ, R5 ;  /* 0x000000ffff1c7224 */ /* 0x000fe400078e0005 */
[----:B------:R-:W0:Y:S04]  /*2bfb0*/  LDSM.16.MT88.4 R4, [R3+0x8200] ;  /* 0x008200000304783b */ /* 0x000e280000004200 */
[----:B0-----:R-:W-:Y:S01]  /*2bfc0*/  STL.64 [R1+0x2860], R6 ;  /* 0x0028600601007387 */ /* 0x001fe20000100a00 */
[----:B------:R0:W-:Y:S03]  /*2bfd0*/  STL.64 [R1+0x2858], R4 ;  /* 0x0028580401007387 */ /* 0x0001e60000100a00 */
[----:B0-----:R-:W2:Y:S04]  /*2bfe0*/  LDL R4, [R1+0x30] ;  /* 0x0000300001047983 */ /* 0x001ea80000100800 */
[----:B------:R-:W2:Y:S01]  /*2bff0*/  LDL R5, [R1+0x34] ;  /* 0x0000340001057983 */ /* 0x000ea20000100800 */
[----:B----4-:R-:W-:Y:S01]  /*2c000*/  HMMA.16816.F32 R8, R20, R24, R8 ;  /* 0x000000181408723c */ /* 0x010fe20000001808 */
[----:B------:R-:W-:-:S02]  /*2c010*/  IMAD.MOV.U32 R7, RZ, RZ, R24 ;  /* 0x000000ffff077224 */ /* 0x000fc400078e0018 */
[----:B------:R-:W-:Y:S11]  /*2c020*/  IMAD.MOV.U32 R6, RZ, RZ, R25 ;  /* 0x000000ffff067224 */ /* 0x000ff600078e0019 */
[----:B------:R-:W-:Y:S09]  /*2c030*/  @!UPT UIADD3 URZ, URZ, URZ, URZ ;  /* 0x0000003f3f3ff290 */ /* 0x000ff2000fffe03f */
[----:B------:R0:W-:Y:S01]  /*2c040*/  STL.64 [R1+0x7a0], R8 ;  /* 0x0007a00801007387 */ /* 0x0001e20000100a00 */
[----:B------:R-:W-:Y:S03]  /*2c050*/  STL.64 [R1+0x7a8], R10 ;  /* 0x0007a80a01007387 */ /* 0x000fe60000100a00 */
[----:B0-----:R-:W4:Y:S01]  /*2c060*/  LDL.LU.64 R8, [R1+0x2a18] ;  /* 0x002a180001087983 */ /* 0x001f220000300a00 */
[----:B------:R-:W4:Y:S02]  /*2c070*/  LDL.LU.64 R26, [R1+0x2a10] ;  /* 0x002a1000011a7983 */ /* 0x000f240000300a00 */
[----:B------:R-:W4:Y:S02]  /*2c080*/  LDL.LU.64 R24, [R1+0x2a08] ;  /* 0x002a080001187983 */ /* 0x000f240000300a00 */
[C---:B----4-:R-:W-:Y:S11]  /*2c090*/  HMMA.16816.F32 R24, R20.reuse, R8, R24 ;  /* 0x000000081418723c */ /* 0x050ff60000001818 */
[----:B------:R-:W-:Y:S11]  /*2c0a0*/  @!UPT UIADD3 URZ, URZ, URZ, URZ ;  /* 0x0000003f3f3ff290 */ /* 0x000ff6000fffe03f */
[----:B------:R-:W-:Y:S01]  /*2c0b0*/  @!UPT UIADD3 URZ, URZ, URZ, URZ ;  /* 0x0000003f3f3ff290 */ /* 0x000fe2000fffe03f */
[----:B------:R0:W-:Y:S01]  /*2c0c0*/  STL.64 [R1+0x790], R24 ;  /* 0x0007901801007387 */ /* 0x0001e20000100a00 */
[----:B------:R1:W-:Y:S03]  /*2c0d0*/  STL.64 [R1+0x798], R26 ;  /* 0x0007981a01007387 */ /* 0x0003e60000100a00 */
[----:B0-----:R-:W4:Y:S01]  /*2c0e0*/  LDL.LU.64 R24, [R1+0x2a00] ;  /* 0x002a000001187983 */ /* 0x001f220000300a00 */
[----:B-1----:R-:W-:Y:S02]  /*2c0f0*/  IMAD.MOV.U32 R27, RZ, RZ, R8 ;  /* 0x000000ffff1b7224 */ /* 0x002fe400078e0008 */
[----:B------:R-:W-:Y:S02]  /*2c100*/  IMAD.MOV.U32 R26, RZ, RZ, R9 ;  /* 0x000000ffff1a7224 */ /* 0x000fe400078e0009 */
[----:B------:R-:W2:Y:S01]  /*2c110*/  LDL.LU R8, [R1+0x770] ;  /* 0x0007700001087983 */ /* 0x000ea20000300800 */
[----:B------:R-:W2:Y:S01]  /*2c120*/  LDL.LU R9, [R1+0x774] ;  /* 0x0007740001097983 */ /* 0x000ea20000300800 */
[----:B------:R-:W2:Y:S02]  /*2c130*/  LDL.LU R10, [R1+0x778] ;  /* 0x00077800010a7983 */ /* 0x000ea40000300800 */
[----:B------:R-:W2:Y:S02]  /*2c140*/  LDL.LU R11, [R1+0x77c] ;  /* 0x00077c00010b7983 */ /* 0x000ea40000300800 */
[----:B------:R-:W-:Y:S01]  /*2c150*/  STL.64 [R1+0x29b0], R26 ;  /* 0x0029b01a01007387 */ /* 0x000fe20000100a00 */
[----:B----4-:R0:W-:Y:S04]  /*2c160*/  STL.64 [R1+0x29a8], R24 ;  /* 0x0029a81801007387 */ /* 0x0101e80000100a00 */
[----:B0-----:R-:W4:Y:S01]  /*2c170*/  LDL.64 R24, [R1] ;  /* 0x0000000001187983 */ /* 0x001f220000100a00 */
[----:B---3--:R-:W-:Y:S03]  /*2c180*/  HMMA.16816.F32 R12, R20, R16, R12 ;  /* 0x00000010140c723c */ /* 0x008fe6000000180c */
[----:B----4-:R0:W-:Y:S04]  /*2c190*/  STL.64 [R1+0x29c8], R24 ;  /* 0x0029c81801007387 */ /* 0x0101e80000100a00 */
[----:B0-----:R-:W3:Y:S04]  /*2c1a0*/  LDL.64 R24, [R1+0x10] ;  /* 0x0000100001187983 */ /* 0x001ee80000100a00 */
[----:B---3--:R0:W-:Y:S04]  /*2c1b0*/  STL.64 [R1+0x29e0], R24 ;  /* 0x0029e01801007387 */ /* 0x0081e80000100a00 */
[----:B0-----:R-:W3:Y:S04]  /*2c1c0*/  LDL R24, [R1+0x20] ;  /* 0x0000200001187983 */ /* 0x001ee80000100800 */
[----:B------:R-:W3:Y:S04]  /*2c1d0*/  LDL R25, [R1+0x24] ;  /* 0x0000240001197983 */ /* 0x000ee80000100800 */
[----:B------:R0:W-:Y:S02]  /*2c1e0*/  STL.64 [R1+0x780], R12 ;  /* 0x0007800c01007387 */ /* 0x0001e40000100a00 */
[----:B------:R1:W-:Y:S01]  /*2c1f0*/  STL.64 [R1+0x788], R14 ;  /* 0x0007880e01007387 */ /* 0x0003e20000100a00 */
[----:B0-----:R-:W4:Y:S01]  /*2c200*/  LDL.LU.64 R12, [R1+0x29f8] ;  /* 0x0029f800010c7983 */ /* 0x001f220000300a00 */
[----:B-1----:R-:W-:-:S02]  /*2c210*/  IMAD.MOV.U32 R14, RZ, RZ, R16 ;  /* 0x000000ffff0e7224 */ /* 0x002fc400078e0010 */
[----:B------:R-:W-:-:S05]  /*2c220*/  IMAD.MOV.U32 R15, RZ, RZ, R17 ;  /* 0x000000ffff0f7224 */ /* 0x000fca00078e0011 */
[----:B------:R-:W-:Y:S04]  /*2c230*/  STL.64 [R1+0x29a0], R14 ;  /* 0x0029a00e01007387 */ /* 0x000fe80000100a00 */
[----:B----4-:R0:W-:Y:S04]  /*2c240*/  STL.64 [R1+0x2998], R12 ;  /* 0x0029980c01007387 */ /* 0x0101e80000100a00 */
[----:B0-----:R-:W4:Y:S01]  /*2c250*/  LDL.LU R12, [R1+0x730] ;  /* 0x00073000010c7983 */ /* 0x001f220000300800 */
[----:B------:R-:W4:Y:S02]  /*2c260*/  LDL.LU R13, [R1+0x734] ;  /* 0x00073400010d7983 */ /* 0x000f240000300800 */
[----:B------:R-:W2:Y:S02]  /*2c270*/  LDL.LU R14, [R1+0x738] ;  /* 0x00073800010e7983 */ /* 0x000ea40000300800 */
[----:B------:R-:W2:Y:S02]  /*2c280*/  LDL.LU R15, [R1+0x73c] ;  /* 0x00073c00010f7983 */ /* 0x000ea40000300800 */
[----:B--2---:R-:W-:Y:S01]  /*2c290*/  STL.64 [R1+0x29c0], R14 ;  /* 0x0029c00e01007387 */ /* 0x004fe20000100a00 */
[----:B----4-:R0:W-:Y:S03]  /*2c2a0*/  STL.64 [R1+0x29b8], R12 ;  /* 0x0029b80c01007387 */ /* 0x0101e60000100a00 */
[----:B0-----:R-:W2:Y:S01]  /*2c2b0*/  LDL.LU R12, [R1+0x740] ;  /* 0x00074000010c7983 */ /* 0x001ea20000300800 */
[----:B------:R-:W2:Y:S02]  /*2c2c0*/  LDL.LU R13, [R1+0x744] ;  /* 0x00074400010d7983 */ /* 0x000ea40000300800 */
[----:B------:R-:W4:Y:S02]  /*2c2d0*/  LDL.LU R14, [R1+0x748] ;  /* 0x00074800010e7983 */ /* 0x000f240000300800 */
[----:B------:R-:W4:Y:S02]  /*2c2e0*/  LDL.LU R15, [R1+0x74c] ;  /* 0x00074c00010f7983 */ /* 0x000f240000300800 */
[----:B----4-:R-:W-:Y:S01]  /*2c2f0*/  STL.64 [R1+0x29d8], R14 ;  /* 0x0029d80e01007387 */ /* 0x010fe20000100a00 */
[----:B--2---:R0:W-:Y:S03]  /*2c300*/  STL.64 [R1+0x29d0], R12 ;  /* 0x0029d00c01007387 */ /* 0x0041e60000100a00 */
[----:B0-----:R-:W2:Y:S01]  /*2c310*/  LDL.LU R12, [R1+0x750] ;  /* 0x00075000010c7983 */ /* 0x001ea20000300800 */
[----:B------:R-:W2:Y:S02]  /*2c320*/  LDL.LU R13, [R1+0x754] ;  /* 0x00075400010d7983 */ /* 0x000ea40000300800 */
[----:B------:R-:W4:Y:S02]  /*2c330*/  LDL.LU R14, [R1+0x758] ;  /* 0x00075800010e7983 */ /* 0x000f240000300800 */
[----:B------:R-:W4:Y:S01]  /*2c340*/  LDL.LU R15, [R1+0x75c] ;  /* 0x00075c00010f7983 */ /* 0x000f220000300800 */
[C---:B------:R-:W-:Y:S01]  /*2c350*/  HMMA.16816.F32 R16, R20.reuse, R4, R8 ;  /* 0x000000041410723c */ /* 0x040fe20000001808 */
[----:B----4-:R-:W-:Y:S01]  /*2c360*/  STL.64 [R1+0x29f0], R14 ;  /* 0x0029f00e01007387 */ /* 0x010fe20000100a00 */
[----:B--2---:R0:W-:Y:S03]  /*2c370*/  STL.64 [R1+0x29e8], R12 ;  /* 0x0029e80c01007387 */ /* 0x0041e60000100a00 */
[----:B0-----:R-:W3:Y:S01]  /*2c380*/  LDL.LU R12, [R1+0x760] ;  /* 0x00076000010c7983 */ /* 0x001ee20000300800 */
[----:B------:R-:W3:Y:S02]  /*2c390*/  LDL.LU R13, [R1+0x764] ;  /* 0x00076400010d7983 */ /* 0x000ee40000300800 */
[----:B------:R-:W3:Y:S02]  /*2c3a0*/  LDL.LU R14, [R1+0x768] ;  /* 0x00076800010e7983 */ /* 0x000ee40000300800 */
[----:B------:R-:W3:Y:S01]  /*2c3b0*/  LDL.LU R15, [R1+0x76c] ;  /* 0x00076c00010f7983 */ /* 0x000ee20000300800 */
[----:B------:R-:W2:Y:S11]  /*2c3c0*/  LDL.LU R8, [R1+0x720] ;  /* 0x0007200001087983 */ /* 0x000eb60000300800 */
[----:B------:R-:W-:Y:S01]  /*2c3d0*/  @!UPT UIADD3 URZ, URZ, URZ, URZ ;  /* 0x0000003f3f3ff290 */ /* 0x000fe2000fffe03f */
[----:B------:R0:W-:Y:S02]  /*2c3e0*/  STL.64 [R1+0x770], R16 ;  /* 0x0007701001007387 */ /* 0x0001e40000100a00 */
[----:B------:R1:W-:Y:S02]  /*2c3f0*/  STL.64 [R1+0x778], R18 ;  /* 0x0007781201007387 */ /* 0x0003e40000100a00 */
[----:B------:R-:W2:Y:S01]  /*2c400*/  LDL.LU R9, [R1+0x724] ;  /* 0x0007240001097983 */ /* 0x000ea20000300800 */
[----:B------:R-:W2:Y:S01]  /*2c410*/  LDL.LU R10, [R1+0x728] ;  /* 0x00072800010a7983 */ /* 0x000ea20000300800 */
[----:B------:R-:W2:Y:S03]  /*2c420*/  LDL.LU R11, [R1+0x72c] ;  /* 0x00072c00010b7983 */ /* 0x000ea60000300800 */
[----:B0-----:R-:W4:Y:S01]  /*2c430*/  LDL.LU R16, [R1+0x3d0] ;  /* 0x0003d00001107983 */ /* 0x001f220000300800 */
[----:B------:R-:W4:Y:S02]  /*2c440*/  LDL.LU R17, [R1+0x3d4] ;  /* 0x0003d40001117983 */ /* 0x000f240000300800 */
[----:B-1----:R-:W4:Y:S02]  /*2c450*/  LDL.LU R18, [R1+0x3d8] ;  /* 0x0003d80001127983 */ /* 0x002f240000300800 */
[----:B------:R-:W4:Y:S01]  /*2c460*/  LDL.LU R19, [R1+0x3dc] ;  /* 0x0003dc0001137983 */ /* 0x000f220000300800 */
[----:B------:R-:W-:Y:S01]  /*2c470*/  STL.64 [R1+0x28b8], R4 ;  /* 0x0028b80401007387 */ /* 0x000fe20000100a00 */
[C---:B---3--:R-:W-:Y:S03]  /*2c480*/  HMMA.16816.F32 R24, R20.reuse, R24, R12 ;  /* 0x000000181418723c */ /* 0x048fe6000000180c */
[----:B------:R-:W3:Y:S01]  /*2c490*/  LDL.LU.64 R14, [R1+0x29f0] ;  /* 0x0029f000010e7983 */ /* 0x000ee20000300a00 */
[----:B------:R-:W3:Y:S11]  /*2c4a0*/  LDL.LU.64 R12, [R1+0x29e8] ;  /* 0x0029e800010c7983 */ /* 0x000ef60000300a00 */
[----:B------:R-:W-:Y:S08]  /*2c4b0*/  @!UPT UIADD3 URZ, URZ, URZ, URZ ;  /* 0x0000003f3f3ff290 */ /* 0x000ff0000fffe03f */
[----:B------:R0:W-:Y:S01]  /*2c4c0*/  STL.64 [R1+0x760], R24 ;  /* 0x0007601801007387 */ /* 0x0001e20000100a00 */
[----:B------:R-:W-:Y:S03]  /*2c4d0*/  STL.64 [R1+0x768], R26 ;  /* 0x0007681a01007387 */ /* 0x000fe60000100a00 */
[----:B0-----:R-:W3:Y:S02]  /*2c4e0*/  LDL.LU.64 R24, [R1+0x29e0] ;  /* 0x0029e00001187983 */ /* 0x001ee40000300a00 */
[C---:B---3--:R-:W-:Y:S01]  /*2c4f0*/  HMMA.16816.F32 R12, R20.reuse, R24, R12 ;  /* 0x00000018140c723c */ /* 0x048fe2000000180c */
[----:B------:R-:W-:Y:S02]  /*2c500*/  IMAD.MOV.U32 R0, RZ, RZ, R24 ;  /* 0x000000ffff007224 */ /* 0x000fe400078e0018 */
[----:B------:R-:W-:Y:S11]  /*2c510*/  IMAD.MOV.U32 R2, RZ, RZ, R25 ;  /* 0x000000ffff027224 */ /* 0x000ff600078e0019 */
[----:B------:R-:W-:Y:S09]  /*2c520*/  @!UPT UIADD3 URZ, URZ, URZ, URZ ;  /* 0x0000003f3f3ff290 */ /* 0x000ff2000fffe03f */
[----:B------:R-:W-:Y:S01]  /*2c530*/  STL.64 [R1+0x750], R12 ;  /* 0x0007500c01007387 */ /* 0x000fe20000100a00 */
[----:B------:R0:W-:Y:S03]  /*2c540*/  STL.64 [R1+0x758], R14 ;  /* 0x0007580e01007387 */ /* 0x0001e60000100a00 */
[----:B0-----:R-:W3:Y:S01]  /*2c550*/  LDL.LU.64 R14, [R1+0x29d8] ;  /* 0x0029d800010e7983 */ /* 0x001ee20000300a00 */
[----:B------:R-:W3:Y:S02]  /*2c560*/  LDL.LU.64 R12, [R1+0x29d0] ;  /* 0x0029d000010c7983 */ /* 0x000ee40000300a00 */
        /* <DEDUP_REMOVED lines=9> */
[----:B------:R-:W2:Y:S02]  /*2c600*/  LDL.LU.64 R26, [R1+0x29b0] ;  /* 0x0029b000011a7983 */ /* 0x000ea40000300a00 */
[----:B------:R-:W3:Y:S01]  /*2c610*/  LDL.LU.64 R24, [R1+0x29a8] ;  /* 0x0029a80001187983 */ /* 0x000ee20000300a00 */
[----:B------:R-:W-:Y:S01]  /*2c620*/  STL.64 [R1+0x2948], R6 ;  /* 0x0029480601007387 */ /* 0x000fe20000100a00 */
[----:B------:R0:W-:Y:S03]  /*2c630*/  STL.64 [R1+0x2940], R4 ;  /* 0x0029400401007387 */ /* 0x0001e60000100a00 */
[----:B0-----:R-:W2:Y:S04]  /*2c640*/  LDL R4, [R1+0xb0] ;  /* 0x0000b00001047983 */ /* 0x001ea80000100800 */
[----:B------:R-:W2:Y:S01]  /*2c650*/  LDL R5, [R1+0xb4] ;  /* 0x0000b40001057983 */ /* 0x000ea20000100800 */
[C---:B---3--:R-:W-:Y:S03]  /*2c660*/  HMMA.16816.F32 R12, R20.reuse, R24, R12 ;  /* 0x00000018140c723c */ /* 0x048fe6000000180c */
[----:B--2---:R0:W-:Y:S04]  /*2c670*/  STL.64 [R1+0x2958], R4 ;  /* 0x0029580401007387 */ /* 0x0041e80000100a00 */
[----:B0-----:R-:W2:Y:S04]  /*2c680*/  LDL R4, [R1+0xc0] ;  /* 0x0000c00001047983 */ /* 0x001ea80000100800 */
[----:B------:R-:W2:Y:S11]  /*2c690*/  LDL R5, [R1+0xc4] ;  /* 0x0000c40001057983 */ /* 0x000eb60000100800 */
[----:B------:R-:W-:Y:S01]  /*2c6a0*/  @!UPT UIADD3 URZ, URZ, URZ, URZ ;  /* 0x0000003f3f3ff290 */ /* 0x000fe2000fffe03f */
[----:B------:R-:W-:Y:S02]  /*2c6b0*/  STL.64 [R1+0x730], R12 ;  /* 0x0007300c01007387 */ /* 0x000fe40000100a00 */
[----:B------:R0:W-:Y:S02]  /*2c6c0*/  STL.64 [R1+0x738], R14 ;  /* 0x0007380e01007387 */ /* 0x0001e40000100a00 */
[----:B0-----:R-:W3:Y:S01]  /*2c6d0*/  LDL.LU.64 R14, [R1+0x29a0] ;  /* 0x0029a000010e7983 */ /* 0x001ee20000300a00 */
[----:B------:R-:W2:Y:S02]  /*2c6e0*/  LDL.LU.64 R12, [R1+0x2998] ;  /* 0x00299800010c7983 */ /* 0x000ea40000300a00 */
[----:B------:R0:W-:Y:S02]  /*2c6f0*/  STL.64 [R1+0x2870], R24 ;  /* 0x0028701801007387 */ /* 0x0001e40000100a00 */
[----:B------:R1:W-:Y:S01]  /*2c700*/  STL.64 [R1+0x2950], R26 ;  /* 0x0029501a01007387 */ /* 0x0003e20000100a00 */
[----:B0-----:R-:W3:Y:S01]  /*2c710*/  LDL.LU R24, [R1+0x3b0] ;  /* 0x0003b00001187983 */ /* 0x001ee20000300800 */
[----:B------:R-:W3:Y:S02]  /*2c720*/  LDL.LU R25, [R1+0x3b4] ;  /* 0x0003b40001197983 */ /* 0x000ee40000300800 */
[----:B-1----:R-:W3:Y:S02]  /*2c730*/  LDL.LU R26, [R1+0x3b8] ;  /* 0x0003b800011a7983 */ /* 0x002ee40000300800 */
[----:B------:R-:W3:Y:S01]  /*2c740*/  LDL.LU R27, [R1+0x3bc] ;  /* 0x0003bc00011b7983 */ /* 0x000ee20000300800 */
[C---:B--2---:R-:W-:Y:S01]  /*2c750*/  HMMA.16816.F32 R8, R20.reuse, R12, R8 ;  /* 0x0000000c1408723c */ /* 0x044fe20000001808 */
[----:B---3--:R-:W-:Y:S01]  /*2c760*/  STL.64 [R1+0x2968], R26 ;  /* 0x0029681a01007387 */ /* 0x008fe20000100a00 */
        /* <DEDUP_REMOVED lines=8> */
[----:B0-----:R-:W3:Y:S01]  /*2c7f0*/  LDL.LU.64 R10, [R1+0x2990] ;  /* 0x00299000010a7983 */ /* 0x001ee20000300a00 */
[----:B------:R-:W4:Y:S02]  /*2c800*/  LDL.LU.64 R8, [R1+0x2988] ;  /* 0x0029880001087983 */ /* 0x000f240000300a00 */
[----:B------:R-:W-:Y:S01]  /*2c810*/  STL.64 [R1+0x2868], R12 ;  /* 0x0028680c01007387 */ /* 0x000fe20000100a00 */
[----:B----4-:R-:W-:Y:S01]  /*2c820*/  HMMA.16816.F32 R20, R20, R8, R16 ;  /* 0x000000081414723c */ /* 0x010fe20000001810 */
[----:B------:R-:W4:Y:S01]  /*2c830*/  LDL.LU.64 R18, [R1+0x2980] ;  /* 0x0029800001127983 */ /* 0x000f220000300a00 */
[----:B------:R-:W2:Y:S11]  /*2c840*/  LDL.LU.64 R16, [R1+0x2978] ;  /* 0x0029780001107983 */ /* 0x000eb60000300a00 */
[----:B------:R-:W-:Y:S10]  /*2c850*/  @!UPT UIADD3 URZ, URZ, URZ, URZ ;  /* 0x0000003f3f3ff290 */ /* 0x000ff4000fffe03f */
[----:B------:R4:W-:Y:S01]  /*2c860*/  STL.64 [R1+0x450], R20 ;  /* 0x0004501401007387 */ /* 0x0009e20000100a00 */
[----:B------:R-:W-:Y:S02]  /*2c870*/  STL.64 [R1+0x458], R22 ;  /* 0x0004581601007387 */ /* 0x000fe40000100a00 */
[----:B----4-:R-:W-:Y:S02]  /*2c880*/  IMAD.MOV.U32 R20, RZ, RZ, R18 ;  /* 0x000000ffff147224 */ /* 0x010fe400078e0012 */
[----:B------:R-:W-:Y:S01]  /*2c890*/  IMAD.MOV.U32 R21, RZ, RZ, R19 ;  /* 0x000000ffff157224 */ /* 0x000fe200078e0013 */
[----:B------:R-:W2:Y:S01]  /*2c8a0*/  LDL.LU R18, [R1+0x2974] ;  /* 0x0029740001127983 */ /* 0x000ea20000300800 */
[----:B------:R-:W2:Y:S02]  /*2c8b0*/  LDL.LU R19, [R1+0x2970] ;  /* 0x0029700001137983 */ /* 0x000ea40000300800 */
[----:B---3--:R-:W-:Y:S02]  /*2c8c0*/  STL.64 [R1+0x2880], R10 ;  /* 0x0028800a01007387 */ /* 0x008fe40000100a00 */
[----:B------:R0:W-:Y:S02]  /*2c8d0*/  STL.64 [R1+0x2878], R8 ;  /* 0x0028780801007387 */ /* 0x0001e40000100a00 */
[----:B0-----:R-:W3:Y:S01]  /*2c8e0*/  LDL.LU R8, [R1+0x3a0] ;  /* 0x0003a00001087983 */ /* 0x001ee20000300800 */
[----:B------:R-:W3:Y:S02]  /*2c8f0*/  LDL.LU R9, [R1+0x3a4] ;  /* 0x0003a40001097983 */ /* 0x000ee40000300800 */
[----:B------:R-:W3:Y:S02]  /*2c900*/  LDL.LU R10, [R1+0x3a8] ;  /* 0x0003a800010a7983 */ /* 0x000ee40000300800 */
[----:B------:R-:W3:Y:S01]  /*2c910*/  LDL.LU R11, [R1+0x3ac] ;  /* 0x0003ac00010b7983 */ /* 0x000ee20000300800 */
        /* <DEDUP_REMOVED lines=8> */
[----:B------:R-:W2:Y:S11]  /*2c9a0*/  LDL.LU.64 R26, [R1+0x2950] ;  /* 0x00295000011a7983 */ /* 0x000eb60000300a00 */
[----:B------:R-:W-:Y:S10]  /*2c9b0*/  @!UPT UIADD3 URZ, URZ, URZ, URZ ;  /* 0x0000003f3f3ff290 */ /* 0x000ff4000fffe03f */
[----:B------:R-:W-:Y:S01]  /*2c9c0*/  STL.64 [R1+0x430], R4 ;  /* 0x0004300401007387 */ /* 0x000fe20000100a00 */
[----:B------:R0:W-:Y:S03]  /*2c9d0*/  STL.64 [R1+0x438], R6 ;  /* 0x0004380601007387 */ /* 0x0001e60000100a00 */
[----:B0-----:R-:W4:Y:S01]  /*2c9e0*/  LDL.LU.64 R6, [R1+0x2948] ;  /* 0x0029480001067983 */ /* 0x001f220000300a00 */
[----:B------:R-:W2:Y:S01]  /*2c9f0*/  LDL.LU.64 R4, [R1+0x2940] ;  /* 0x0029400001047983 */ /* 0x000ea20000300a00 */
[----:B---3--:R-:W-:Y:S11]  /*2ca00*/  HMMA.16816.F32 R8, R16, R20, R8 ;  /* 0x000000141008723c */ /* 0x008ff60000001808 */
[----:B------:R-:W-:Y:S11]  /*2ca10*/  @!UPT UIADD3 URZ, URZ, URZ, URZ ;  /* 0x0000003f3f3ff290 */ /* 0x000ff6000fffe03f */
[----:B------:R-:W-:Y:S01]  /*2ca20*/  @!UPT UIADD3 URZ, URZ, URZ, URZ ;  /* 0x0000003f3f3ff290 */ /* 0x000fe2000fffe03f */
[----:B------:R0:W-:Y:S01]  /*2ca30*/  STL.64 [R1+0x420], R8 ;  /* 0x0004200801007387 */ /* 0x0001e20000100a00 */
[----:B------:R1:W-:Y:S02]  /*2ca40*/  STL.64 [R1+0x428], R10 ;  /* 0x0004280a01007387 */ /* 0x0003e40000100a00 */
[----:B--2---:R-:W-:Y:S02]  /*2ca50*/  IMAD.MOV.U32 R24, RZ, RZ, R5 ;  /* 0x000000ffff187224 */ /* 0x004fe400078e0005 */
[----:B------:R-:W-:-:S05]  /*2ca60*/  IMAD.MOV.U32 R25, RZ, RZ, R4 ;  /* 0x000000ffff197224 */ /* 0x000fca00078e0004 */
[----:B------:R2:W-:Y:S01]  /*2ca70*/  STL.64 [R1+0x2888], R24 ;  /* 0x0028881801007387 */ /* 0x0005e20000100a00 */
[----:B0-----:R-:W3:Y:S02]  /*2ca80*/  LDL.LU R8, [R1+0x360] ;  /* 0x0003600001087983 */ /* 0x001ee40000300800 */
[----:B------:R-:W3:Y:S02]  /*2ca90*/  LDL.LU R9, [R1+0x364] ;  /* 0x0003640001097983 */ /* 0x000ee40000300800 */
[----:B-1----:R-:W3:Y:S01]  /*2caa0*/  LDL.LU R10, [R1+0x368] ;  /* 0x00036800010a7983 */ /* 0x002ee20000300800 */
[----:B------:R-:W3:Y:S01]  /*2cab0*/  LDL.LU R11, [R1+0x36c] ;  /* 0x00036c00010b7983 */ /* 0x000ee20000300800 */
[----:B------:R-:W-:Y:S02]  /*2cac0*/  IMAD.MOV.U32 R4, RZ, RZ, R14 ;  /* 0x000000ffff047224 */ /* 0x000fe400078e000e */
[----:B------:R-:W-:Y:S02]  /*2cad0*/  IMAD.MOV.U32 R5, RZ, RZ, R15 ;  /* 0x000000ffff057224 */ /* 0x000fe400078e000f */
[----:B------:R-:W4:Y:S01]  /*2cae0*/  LDL.LU R14, [R1+0x293c] ;  /* 0x00293c00010e7983 */ /* 0x000f220000300800 */
[----:B------:R-:W4:Y:S02]  /*2caf0*/  LDL.LU R15, [R1+0x2938] ;  /* 0x00293800010f7983 */ /* 0x000f240000300800 */
[----:B------:R0:W-:Y:S02]  /*2cb00*/  STL.64 [R1+0x28c8], R4 ;  /* 0x0028c80401007387 */ /* 0x0001e40000100a00 */
[----:B--2---:R-:W-:-:S02]  /*2cb10*/  IMAD.MOV.U32 R24, RZ, RZ, R0 ;  /* 0x000000ffff187224 */ /* 0x004fc400078e0000 */
[----:B------:R-:W-:Y:S02]  /*2cb20*/  IMAD.MOV.U32 R25, RZ, RZ, R2 ;  /* 0x000000ffff197224 */ /* 0x000fe400078e0002 */
[----:B0-----:R-:W-:Y:S02]  /*2cb30*/  IMAD.MOV.U32 R4, RZ, RZ, R27 ;  /* 0x000000ffff047224 */ /* 0x001fe400078e001b */
[----:B------:R-:W-:Y:S01]  /*2cb40*/  IMAD.MOV.U32 R5, RZ, RZ, R26 ;  /* 0x000000ffff057224 */ /* 0x000fe200078e001a */
[----:B---3--:R-:W-:Y:S01]  /*2cb50*/  STL.64 [R1+0x2898], R10 ;  /* 0x0028980a01007387 */ /* 0x008fe20000100a00 */
[----:B------:R-:W-:Y:S02]  /*2cb60*/  STL.64 [R1+0x2890], R8 ;  /* 0x0028900801007387 */ /* 0x000fe40000100a00 */
[----:B------:R-:W2:Y:S02]  /*2cb70*/  LDL.LU R0, [R1+0x2934] ;  /* 0x0029340001007983 */ /* 0x000ea40000300800 */
[----:B------:R-:W3:Y:S01]  /*2cb80*/  LDL.LU R2, [R1+0x2930] ;  /* 0x0029300001027983 */ /* 0x000ee20000300800 */
[----:B------:R-:W-:Y:S01]  /*2cb90*/  STL.64 [R1+0x28e0], R4 ;  /* 0x0028e00401007387 */ /* 0x000fe20000100a00 */
[----:B------:R0:W-:Y:S03]  /*2cba0*/  STL.64 [R1+0x28a0], R24 ;  /* 0x0028a01801007387 */ /* 0x0001e60000100a00 */
[----:B0-----:R-:W2:Y:S01]  /*2cbb0*/  LDL.64 R24, [R1+0x20] ;  /* 0x0000200001187983 */ /* 0x001ea20000100a00 */
[----:B------:R-:W-:-:S02]  /*2cbc0*/  IMAD.MOV.U32 R20, RZ, RZ, R29 ;  /* 0x000000ffff147224 */ /* 0x000fc400078e001d */
[----:B------:R-:W-:Y:S02]  /*2cbd0*/  IMAD.MOV.U32 R21, RZ, RZ, R28 ;  /* 0x000000ffff157224 */ /* 0x000fe400078e001c */
[----:B----4-:R-:W-:Y:S02]  /*2cbe0*/  IMAD.MOV.U32 R4, RZ, RZ, R7 ;  /* 0x000000ffff047224 */ /* 0x010fe400078e0007 */
[----:B------:R-:W-:Y:S01]  /*2cbf0*/  IMAD.MOV.U32 R5, RZ, RZ, R6 ;  /* 0x000000ffff057224 */ /* 0x000fe200078e0006 */
[----:B--2---:R0:W-:Y:S04]  /*2cc00*/  STL.64 [R1+0x28c0], R24 ;  /* 0x0028c01801007387 */ /* 0x0041e80000100a00 */
[----:B0-----:R-:W2:Y:S01]  /*2cc10*/  LDL.LU R24, [R1+0x6f0] ;  /* 0x0006f00001187983 */ /* 0x001ea20000300800 */
[----:B------:R-:W2:Y:S02]  /*2cc20*/  LDL.LU R25, [R1+0x6f4] ;  /* 0x0006f40001197983 */ /* 0x000ea40000300800 */
[----:B------:R-:W4:Y:S02]  /*2cc30*/  LDL.LU R26, [R1+0x6f8] ;  /* 0x0006f800011a7983 */ /* 0x000f240000300800 */
[----:B------:R-:W4:Y:S01]  /*2cc40*/  LDL.LU R27, [R1+0x6fc] ;  /* 0x0006fc00011b7983 */ /* 0x000f220000300800 */
[----:B------:R0:W-:Y:S02]  /*2cc50*/  STL.64 [R1+0x2900], R20 ;  /* 0x0029001401007387 */ /* 0x0001e40000100a00 */
[----:B0-----:R-:W-:-:S02]  /*2cc60*/  IMAD.MOV.U32 R20, RZ, RZ, R15 ;  /* 0x000000ffff147224 */ /* 0x001fc400078e000f */
[----:B------:R-:W-:-:S05]  /*2cc70*/  IMAD.MOV.U32 R21, RZ, RZ, R14 ;  /* 0x000000ffff157224 */ /* 0x000fca00078e000e */
[----:B------:R-:W-:Y:S01]  /*2cc80*/  STL.64 [R1+0x2918], R20 ;  /* 0x0029181401007387 */ /* 0x000fe20000100a00 */
        /* <DEDUP_REMOVED lines=17> */
[----:B----4-:R-:W-:Y:S01]  /*2cda0*/  STL.64 [R1+0x28d8], R26 ;  /* 0x0028d81a01007387 */ /* 0x010fe20000100a00 */
[----:B------:R0:W-:Y:S03]  /*2cdb0*/  STL.64 [R1+0x28d0], R24 ;  /* 0x0028d01801007387 */ /* 0x0001e60000100a00 */
[----:B0-----:R-:W4:Y:S01]  /*2cdc0*/  LDL.LU R24, [R1+0x700] ;  /* 0x0007000001187983 */ /* 0x001f220000300800 */
[----:B------:R-:W4:Y:S02]  /*2cdd0*/  LDL.LU R25, [R1+0x704] ;  /* 0x0007040001197983 */ /* 0x000f240000300800 */
[----:B------:R-:W2:Y:S02]  /*2cde0*/  LDL.LU R26, [R1+0x708] ;  /* 0x00070800011a7983 */ /* 0x000ea40000300800 */
[----:B------:R-:W2:Y:S02]  /*2cdf0*/  LDL.LU R27, [R1+0x70c] ;  /* 0x00070c00011b7983 */ /* 0x000ea40000300800 */
[----:B---3--:R-:W-:-:S02]  /*2ce00*/  IMAD.MOV.U32 R20, RZ, RZ, R2 ;  /* 0x000000ffff147224 */ /* 0x008fc400078e0002 */
[----:B------:R-:W-:Y:S01]  /*2ce10*/  IMAD.MOV.U32 R21, RZ, RZ, R0 ;  /* 0x000000ffff157224 */ /* 0x000fe200078e0000 */
[----:B--2---:R-:W-:Y:S01]  /*2ce20*/  STL.64 [R1+0x28f0], R26 ;  /* 0x0028f01a01007387 */ /* 0x004fe20000100a00 */
[----:B----4-:R0:W-:Y:S03]  /*2ce30*/  STL.64 [R1+0x28e8], R24 ;  /* 0x0028e81801007387 */ /* 0x0101e60000100a00 */
        /* <DEDUP_REMOVED lines=8> */
[C---:B------:R-:W-:Y:S01]  /*2cec0*/  HMMA.16816.F32 R20, R16.reuse, R20, R4 ;  /* 0x000000141014723c */ /* 0x040fe20000001804 */
[----:B----4-:R-:W-:Y:S01]  /*2ced0*/  STL.64 [R1+0x28b0], R10 ;  /* 0x0028b00a01007387 */ /* 0x010fe20000100a00 */
[----:B---3--:R0:W-:Y:S03]  /*2cee0*/  STL.64 [R1+0x28a8], R8 ;  /* 0x0028a80801007387 */ /* 0x0081e60000100a00 */
        /* <DEDUP_REMOVED lines=8> */
[----:B------:R-:W2:Y:S01]  /*2cf70*/  LDL.LU.64 R6, [R1+0x2928] ;  /* 0x0029280001067983 */ /* 0x000ea20000300a00 */
[----:B------:R-:W2:Y:S05]  /*2cf80*/  LDL.LU.64 R4, [R1+0x2920] ;  /* 0x0029200001047983 */ /* 0x000eaa0000300a00 */
[----:B------:R0:W-:Y:S02]  /*2cf90*/  STL.64 [R1+0x410], R20 ;  /* 0x0004101401007387 */ /* 0x0001e40000100a00 */
[----:B------:R2:W-:Y:S01]  /*2cfa0*/  STL.64 [R1+0x418], R22 ;  /* 0x0004181601007387 */ /* 0x0005e20000100a00 */
        /* <DEDUP_REMOVED lines=9> */
[----:B------:R-:W2:Y:S11]  /*2d040*/  LDL.LU.64 R4, [R1+0x28f8] ;  /* 0x0028f80001047983 */ /* 0x000eb60000300a00 */
[----:B------:R-:W-:Y:S10]  /*2d050*/  @!UPT UIADD3 URZ, URZ, URZ, URZ ;  /* 0x0000003f3f3ff290 */ /* 0x000ff4000fffe03f */
[----:B------:R-:W-:Y:S01]  /*2d060*/  STL.64 [R1+0x3f0], R20 ;  /* 0x0003f01401007387 */ /* 0x000fe20000100a00 */
[----:B------:R-:W-:Y:S02]  /*2d070*/  STL.64 [R1+0x3f8], R22 ;  /* 0x0003f81601007387 */ /* 0x000fe40000100a00 */
[----:B------:R-:W0:Y:S02]  /*2d080*/  LDSM.16.MT88.4 R20, [R3+0x8280] ;  /* 0x008280000314783b */ /* 0x000e240000004200 */
[----:B0-----:R-:W-:Y:S02]  /*2d090*/  STL.64 [R1+0x2758], R22 ;  /* 0x0027581601007387 */ /* 0x001fe40000100a00 */
        /* <DEDUP_REMOVED lines=22> */
[----:B------:R0:W-:Y:S01]  /*2d200*/  STL.64 [R1+0x3c0], R4 ;  /* 0x0003c00401007387 */ /* 0x0001e20000100a00 */
[----:B------:R1:W-:Y:S03]  /*2d210*/  STL.64 [R1+0x3c8], R6 ;  /* 0x0003c80601007387 */ /* 0x0003e60000100a00 */
[----:B0-----:R-:W3:Y:S02]  /*2d220*/  LDL.LU.64 R4, [R1+0x28b8] ;  /* 0x0028b80001047983 */ /* 0x001ee40000300a00 */
[C---:B---3--:R-:W-:Y:S02]  /*2d230*/  HMMA.16816.F32 R20, R16.reuse, R4, R20 ;  /* 0x000000041014723c */ /* 0x048fe40000001814 */
[----:B------:R-:W3:Y:S11]  /*2d240*/  LDL.LU R4, [R1+0x330] ;  /* 0x0003300001047983 */ /* 0x000ef60000300800 */
[----:B------:R-:W-:Y:S10]  /*2d250*/  @!UPT UIADD3 URZ, URZ, URZ, URZ ;  /* 0x0000003f3f3ff290 */ /* 0x000ff4000fffe03f */
[----:B------:R0:W-:Y:S01]  /*2d260*/  STL.64 [R1+0x3b0], R20 ;  /* 0x0003b01401007387 */ /* 0x0001e20000100a00 */
[----:B------:R2:W-:Y:S02]  /*2d270*/  STL.64 [R1+0x3b8], R22 ;  /* 0x0003b81601007387 */ /* 0x0005e40000100a00 */
[----:B------:R-:W3:Y:S02]  /*2d280*/  LDL.LU R5, [R1+0x334] ;  /* 0x0003340001057983 */ /* 0x000ee40000300800 */
[----:B-1----:R-:W3:Y:S01]  /*2d290*/  LDL.LU R6, [R1+0x338] ;  /* 0x0003380001067983 */ /* 0x002ee20000300800 */
[----:B------:R-:W3:Y:S04]  /*2d2a0*/  LDL.LU R7, [R1+0x33c] ;  /* 0x00033c0001077983 */ /* 0x000ee80000300800 */
[----:B0-----:R-:W3:Y:S01]  /*2d2b0*/  LDL.LU R20, [R1+0x2f0] ;  /* 0x0002f00001147983 */ /* 0x001ee20000300800 */
[----:B------:R-:W3:Y:S02]  /*2d2c0*/  LDL.LU R21, [R1+0x2f4] ;  /* 0x0002f40001157983 */ /* 0x000ee40000300800 */
[----:B--2---:R-:W2:Y:S02]  /*2d2d0*/  LDL.LU R22, [R1+0x2f8] ;  /* 0x0002f80001167983 */ /* 0x004ea40000300800 */
[----:B------:R-:W2:Y:S02]  /*2d2e0*/  LDL.LU R23, [R1+0x2fc] ;  /* 0x0002fc0001177983 */ /* 0x000ea40000300800 */
[----:B--2---:R-:W-:Y:S01]  /*2d2f0*/  STL.64 [R1+0x2838], R22 ;  /* 0x0028381601007387 */ /* 0x004fe20000100a00 */
[----:B---3--:R0:W-:Y:S03]  /*2d300*/  STL.64 [R1+0x2830], R20 ;  /* 0x0028301401007387 */ /* 0x0081e60000100a00 */
[----:B0-----:R-:W2:Y:S01]  /*2d310*/  LDL.64 R20, [R1+0xa0] ;  /* 0x0000a00001147983 */ /* 0x001ea20000100a00 */
[----:B------:R-:W-:Y:S03]  /*2d320*/  HMMA.16816.F32 R8, R16, R24, R8 ;  /* 0x000000181008723c */ /* 0x000fe60000001808 */
[----:B--2---:R0:W-:Y:S04]  /*2d330*/  STL.64 [R1+0x2848], R20 ;  /* 0x0028481401007387 */ /* 0x0041e80000100a00 */
[----:B0-----:R-:W2:Y:S01]  /*2d340*/  LDL.64 R20, [R1+0xb0] ;  /* 0x0000b00001147983 */ /* 0x001ea20000100a00 */
[----:B------:R-:W-:-:S02]  /*2d350*/  IMAD.MOV.U32 R29, RZ, RZ, R24 ;  /* 0x000000ffff1d7224 */ /* 0x000fc400078e0018 */
[----:B------:R-:W-:Y:S01]  /*2d360*/  IMAD.MOV.U32 R28, RZ, RZ, R25 ;  /* 0x000000ffff1c7224 */ /* 0x000fe200078e0019 */
[----:B--2---:R0:W-:Y:S04]  /*2d370*/  STL.64 [R1+0x2850], R20 ;  /* 0x0028501401007387 */ /* 0x0041e80000100a00 */
[----:B0-----:R-:W2:Y:S08]  /*2d380*/  LDL.64 R20, [R1+0xc0] ;  /* 0x0000c00001147983 */ /* 0x001eb00000100a00 */
[----:B------:R-:W-:Y:S02]  /*2d390*/  STL.64 [R1+0x3a0], R8 ;  /* 0x0003a00801007387 */ /* 0x000fe40000100a00 */
[----:B------:R0:W-:Y:S02]  /*2d3a0*/  STL.64 [R1+0x3a8], R10 ;  /* 0x0003a80a01007387 */ /* 0x0001e40000100a00 */
[----:B0-----:R-:W3:Y:S01]  /*2d3b0*/  LDL.LU.64 R10, [R1+0x28b0] ;  /* 0x0028b000010a7983 */ /* 0x001ee20000300a00 */
[----:B------:R-:W3:Y:S02]  /*2d3c0*/  LDL.LU.64 R8, [R1+0x28a8] ;  /* 0x0028a80001087983 */ /* 0x000ee40000300a00 */
[----:B------:R-:W3:Y:S02]  /*2d3d0*/  LDL.LU.64 R24, [R1+0x28a0] ;  /* 0x0028a00001187983 */ /* 0x000ee40000300a00 */
[C---:B---3--:R-:W-:Y:S01]  /*2d3e0*/  HMMA.16816.F32 R24, R16.reuse, R24, R8 ;  /* 0x000000181018723c */ /* 0x048fe20000001808 */
[----:B------:R-:W3:Y:S01]  /*2d3f0*/  LDL.LU.64 R10, [R1+0x2898] ;  /* 0x00289800010a7983 */ /* 0x000ee20000300a00 */
[----:B------:R-:W3:Y:S11]  /*2d400*/  LDL.LU.64 R8, [R1+0x2890] ;  /* 0x0028900001087983 */ /* 0x000ef60000300a00 */
[----:B------:R-:W-:Y:S10]  /*2d410*/  @!UPT UIADD3 URZ, URZ, URZ, URZ ;  /* 0x0000003f3f3ff290 */ /* 0x000ff4000fffe03f */
[----:B------:R0:W-:Y:S01]  /*2d420*/  STL.64 [R1+0x390], R24 ;  /* 0x0003901801007387 */ /* 0x0001e20000100a00 */
[----:B------:R3:W-:Y:S03]  /*2d430*/  STL.64 [R1+0x398], R26 ;  /* 0x0003981a01007387 */ /* 0x0007e60000100a00 */
[----:B0-----:R-:W3:Y:S02]  /*2d440*/  LDL.LU.64 R24, [R1+0x2888] ;  /* 0x0028880001187983 */ /* 0x001ee40000300a00 */
[C---:B---3--:R-:W-:Y:S02]  /*2d450*/  HMMA.16816.F32 R24, R16.reuse, R24, R8 ;  /* 0x000000181018723c */ /* 0x048fe40000001808 */
[----:B------:R-:W3:Y:S01]  /*2d460*/  LDL.LU.64 R10, [R1+0x2880] ;  /* 0x00288000010a7983 */ /* 0x000ee20000300a00 */
[----:B------:R-:W2:Y:S11]  /*2d470*/  LDL.LU.64 R8, [R1+0x2878] ;  /* 0x0028780001087983 */ /* 0x000eb60000300a00 */
[----:B------:R-:W-:Y:S09]  /*2d480*/  @!UPT UIADD3 URZ, URZ, URZ, URZ ;  /* 0x0000003f3f3ff290 */ /* 0x000ff2000fffe03f */
[----:B------:R0:W-:Y:S01]  /*2d490*/  STL.64 [R1+0x380], R24 ;  /* 0x0003801801007387 */ /* 0x0001e20000100a00 */
[----:B------:R-:W-:Y:S03]  /*2d4a0*/  STL.64 [R1+0x388], R26 ;  /* 0x0003881a01007387 */ /* 0x000fe60000100a00 */
[----:B0-----:R-:W4:Y:S02]  /*2d4b0*/  LDL.LU.64 R24, [R1+0x2870] ;  /* 0x0028700001187983 */ /* 0x001f240000300a00 */
[C---:B----4-:R-:W-:Y:S11]  /*2d4c0*/  HMMA.16816.F32 R12, R16.reuse, R24, R12 ;  /* 0x00000018100c723c */ /* 0x050ff6000000180c */
[----:B------:R-:W-:Y:S11]  /*2d4d0*/  @!UPT UIADD3 URZ, URZ, URZ, URZ ;  /* 0x0000003f3f3ff290 */ /* 0x000ff6000fffe03f */
[----:B------:R-:W-:Y:S01]  /*2d4e0*/  @!UPT UIADD3 URZ, URZ, URZ, URZ ;  /* 0x0000003f3f3ff290 */ /* 0x000fe2000fffe03f */
[----:B------:R0:W-:Y:S01]  /*2d4f0*/  STL.64 [R1+0x370], R12 ;  /* 0x0003700c01007387 */ /* 0x0001e20000100a00 */
[----:B------:R-:W-:Y:S03]  /*2d500*/  STL.64 [R1+0x378], R14 ;  /* 0x0003780e01007387 */ /* 0x000fe60000100a00 */
[----:B0-----:R-:W4:Y:S01]  /*2d510*/  LDL.LU.64 R12, [R1+0x2868] ;  /* 0x00286800010c7983 */ /* 0x001f220000300a00 */
[----:B------:R0:W-:Y:S03]  /*2d520*/  STL.64 [R1+0x27e0], R24 ;  /* 0x0027e01801007387 */ /* 0x0001e60000100a00 */
[----:B0-----:R-:W4:Y:S01]  /*2d530*/  LDL.LU R24, [R1+0x340] ;  /* 0x0003400001187983 */ /* 0x001f220000300800 */
[----:B------:R-:W4:Y:S02]  /*2d540*/  LDL.LU R25, [R1+0x344] ;  /* 0x0003440001197983 */ /* 0x000f240000300800 */
[----:B------:R-:W4:Y:S02]  /*2d550*/  LDL.LU R26, [R1+0x348] ;  /* 0x00034800011a7983 */ /* 0x000f240000300800 */
[----:B------:R-:W4:Y:S02]  /*2d560*/  LDL.LU R27, [R1+0x34c] ;  /* 0x00034c00011b7983 */ /* 0x000f240000300800 */
[C---:B----4-:R-:W-:Y:S11]  /*2d570*/  HMMA.16816.F32 R24, R16.reuse, R12, R24 ;  /* 0x0000000c1018723c */ /* 0x050ff60000001818 */
[----:B------:R-:W-:Y:S11]  /*2d580*/  @!UPT UIADD3 URZ, URZ, URZ, URZ ;  /* 0x0000003f3f3ff290 */ /* 0x000ff6000fffe03f */
[----:B------:R-:W-:Y:S01]  /*2d590*/  @!UPT UIADD3 URZ, URZ, URZ, URZ ;  /* 0x0000003f3f3ff290 */ /* 0x000fe2000fffe03f */
[----:B------:R0:W-:Y:S01]  /*2d5a0*/  STL.64 [R1+0x710], R24 ;  /* 0x0007101801007387 */ /* 0x0001e20000100a00 */
[----:B------:R-:W-:Y:S03]  /*2d5b0*/  STL.64 [R1+0x718], R26 ;  /* 0x0007181a01007387 */ /* 0x000fe60000100a00 */
[----:B0-----:R-:W4:Y:S01]  /*2d5c0*/  LDL.64 R24, [R1+0x80] ;  /* 0x0000800001187983 */ /* 0x001f220000100a00 */
[----:B--2---:R-:W-:Y:S03]  /*2d5d0*/  HMMA.16816.F32 R16, R16, R8, R4 ;  /* 0x000000081010723c */ /* 0x004fe60000001804 */
[----:B----4-:R0:W-:Y:S04]  /*2d5e0*/  STL.64 [R1+0x2840], R24 ;  /* 0x0028401801007387 */ /* 0x0101e80000100a00 */
[----:B0-----:R-:W2:Y:S01]  /*2d5f0*/  LDL.LU R24, [R1+0x300] ;  /* 0x0003000001187983 */ /* 0x001ea20000300800 */
[----:B------:R-:W2:Y:S02]  /*2d600*/  LDL.LU R25, [R1+0x304] ;  /* 0x0003040001197983 */ /* 0x000ea40000300800 */
[----:B------:R-:W2:Y:S02]  /*2d610*/  LDL.LU R26, [R1+0x308] ;  /* 0x00030800011a7983 */ /* 0x000ea40000300800 */
[----:B------:R-:W2:Y:S01]  /*2d620*/  LDL.LU R27, [R1+0x30c] ;  /* 0x00030c00011b7983 */ /* 0x000ea20000300800 */
[----:B------:R0:W-:Y:S01]  /*2d630*/  STL [R1+0x2774], R12 ;  /* 0x0027740c01007387 */ /* 0x0001e20000100800 */
[----:B------:R1:W-:Y:S03]  /*2d640*/  STL [R1+0x2770], R13 ;  /* 0x0027700d01007387 */ /* 0x0003e60000100800 */
[----:B0-----:R-:W4:Y:S01]  /*2d650*/  LDL.LU R12, [R1+0x320] ;  /* 0x00032000010c7983 */ /* 0x001f220000300800 */
[----:B-1----:R-:W4:Y:S02]  /*2d660*/  LDL.LU R13, [R1+0x324] ;  /* 0x00032400010d7983 */ /* 0x002f240000300800 */
[----:B------:R-:W4:Y:S02]  /*2d670*/  LDL.LU R14, [R1+0x328] ;  /* 0x00032800010e7983 */ /* 0x000f240000300800 */
[----:B------:R-:W4:Y:S01]  /*2d680*/  LDL.LU R15, [R1+0x32c] ;  /* 0x00032c00010f7983 */ /* 0x000f220000300800 */
[----:B------:R-:W4:Y:S01]  /*2d690*/  LDL.LU.64 R6, [R1+0x2860] ;  /* 0x0028600001067983 */ /* 0x000f220000300a00 */
[----:B------:R-:W4:Y:S02]  /*2d6a0*/  LDL.LU.64 R4, [R1+0x2858] ;  /* 0x0028580001047983 */ /* 0x000f240000300a00 */
[----:B------:R0:W-:Y:S02]  /*2d6b0*/  STL.64 [R1+0x360], R16 ;  /* 0x0003601001007387 */ /* 0x0001e40000100a00 */
[----:B------:R1:W-:Y:S01]  /*2d6c0*/  STL.64 [R1+0x368], R18 ;  /* 0x0003681201007387 */ /* 0x0003e20000100a00 */
[----:B0-----:R-:W2:Y:S01]  /*2d6d0*/  LDL.LU R16, [R1+0x2e0] ;  /* 0x0002e00001107983 */ /* 0x001ea20000300800 */
[----:B------:R-:W2:Y:S02]  /*2d6e0*/  LDL.LU R17, [R1+0x2e4] ;  /* 0x0002e40001117983 */ /* 0x000ea40000300800 */
[----:B-1----:R-:W2:Y:S02]  /*2d6f0*/  LDL.LU R18, [R1+0x2e8] ;  /* 0x0002e80001127983 */ /* 0x002ea40000300800 */
[----:B------:R-:W2:Y:S01]  /*2d700*/  LDL.LU R19, [R1+0x2ec] ;  /* 0x0002ec0001137983 */ /* 0x000ea20000300800 */
[----:B---3--:R-:W-:Y:S01]  /*2d710*/  STL.64 [R1+0x2768], R10 ;  /* 0x0027680a01007387 */ /* 0x008fe20000100a00 */
[----:B------:R0:W-:Y:S03]  /*2d720*/  STL.64 [R1+0x2760], R8 ;  /* 0x0027600801007387 */ /* 0x0001e60000100a00 */
[----:B0-----:R-:W3:Y:S01]  /*2d730*/  LDL.LU R8, [R1+0x310] ;  /* 0x0003100001087983 */ /* 0x001ee20000300800 */
[----:B------:R-:W3:Y:S02]  /*2d740*/  LDL.LU R9, [R1+0x314] ;  /* 0x0003140001097983 */ /* 0x000ee40000300800 */
[----:B------:R-:W3:Y:S02]  /*2d750*/  LDL.LU R10, [R1+0x318] ;  /* 0x00031800010a7983 */ /* 0x000ee40000300800 */
[----:B------:R-:W3:Y:S01]  /*2d760*/  LDL.LU R11, [R1+0x31c] ;  /* 0x00031c00010b7983 */ /* 0x000ee20000300800 */
[C---:B----4-:R-:W-:Y:S11]  /*2d770*/  HMMA.16816.F32 R12, R4.reuse, R20, R12 ;  /* 0x00000014040c723c */ /* 0x050ff6000000180c */
[----:B------:R-:W-:Y:S11]  /*2d780*/  @!UPT UIADD3 URZ, URZ, URZ, URZ ;  /* 0x0000003f3f3ff290 */ /* 0x000ff6000fffe03f */
[----:B------:R-:W-:Y:S01]  /*2d790*/  @!UPT UIADD3 URZ, URZ, URZ, URZ ;  /* 0x0000003f3f3ff290 */ /* 0x000fe2000fffe03f */
[----:B------:R-:W-:Y:S01]  /*2d7a0*/  STL.64 [R1+0x350], R12 ;  /* 0x0003500c01007387 */ /* 0x000fe20000100a00 */
[----:B------:R0:W-:Y:S02]  /*2d7b0*/  STL.64 [R1+0x358], R14 ;  /* 0x0003580e01007387 */ /* 0x0001e40000100a00 */
[----:B0-----:R-:W-:Y:S02]  /*2d7c0*/  IMAD.MOV.U32 R15, RZ, RZ, R20 ;  /* 0x000000ffff0f7224 */ /* 0x001fe400078e0014 */
[----:B------:R-:W-:Y:S02]  /*2d7d0*/  IMAD.MOV.U32 R14, RZ, RZ, R21 ;  /* 0x000000ffff0e7224 */ /* 0x000fe400078e0015 */
[----:B------:R-:W3:Y:S03]  /*2d7e0*/  LDL.LU.64 R20, [R1+0x2850] ;  /* 0x0028500001147983 */ /* 0x000ee60000300a00 */
[----:B------:R-:W-:Y:S02]  /*2d7f0*/  STL [R1+0x277c], R14 ;  /* 0x00277c0e01007387 */ /* 0x000fe40000100800 */
[----:B------:R-:W-:Y:S02]  /*2d800*/  STL [R1+0x2778], R15 ;  /* 0x0027780f01007387 */ /* 0x000fe40000100800 */
[----:B------:R-:W4:Y:S01]  /*2d810*/  LDL.64 R12, [R1+0x90] ;  /* 0x00009000010c7983 */ /* 0x000f220000100a00 */
[C---:B---3--:R-:W-:Y:S11]  /*2d820*/  HMMA.16816.F32 R8, R4.reuse, R20, R8 ;  /* 0x000000140408723c */ /* 0x048ff60000001808 */
        /* <DEDUP_REMOVED lines=14> */
[----:B------:R-:W4:Y:S02]  /*2d910*/  LDL.LU.64 R22, [R1+0x2838] ;  /* 0x0028380001167983 */ /* 0x000f240000300a00 */
[----:B------:R-:W4:Y:S02]  /*2d920*/  LDL.LU.64 R20, [R1+0x2830] ;  /* 0x0028300001147983 */ /* 0x000f240000300a00 */
[----:B------:R-:W-:Y:S01]  /*2d930*/  STL.64 [R1+0x2788], R10 ;  /* 0x0027880a01007387 */ /* 0x000fe20000100a00 */
[----:B------:R4:W-:Y:S02]  /*2d940*/  STL.64 [R1+0x2780], R8 ;  /* 0x0027800801007387 */ /* 0x0009e40000100a00 */
[----:B----4-:R-:W-:Y:S11]  /*2d950*/  HMMA.16816.F32 R8, R4, R12, R20 ;  /* 0x0000000c0408723c */ /* 0x010ff60000001814 */
[----:B------:R-:W-:Y:S11]  /*2d960*/  @!UPT UIADD3 URZ, URZ, URZ, URZ ;  /* 0x0000003f3f3ff290 */ /* 0x000ff6000fffe03f */
[----:B------:R-:W-:Y:S01]  /*2d970*/  @!UPT UIADD3 URZ, URZ, URZ, URZ ;  /* 0x0000003f3f3ff290 */ /* 0x000fe2000fffe03f */
[----:B------:R0:W-:Y:S01]  /*2d980*/  STL.64 [R1+0x320], R8 ;  /* 0x0003200801007387 */ /* 0x0001e20000100a00 */
[----:B------:R1:W-:Y:S03]  /*2d990*/  STL.64 [R1+0x328], R10 ;  /* 0x0003280a01007387 */ /* 0x0003e60000100a00 */
[----:B0-----:R-:W3:Y:S01]  /*2d9a0*/  LDL.LU R8, [R1+0x640] ;  /* 0x0006400001087983 */ /* 0x001ee20000300800 */
[----:B------:R-:W3:Y:S02]  /*2d9b0*/  LDL.LU R9, [R1+0x644] ;  /* 0x0006440001097983 */ /* 0x000ee40000300800 */
[----:B-1----:R-:W4:Y:S02]  /*2d9c0*/  LDL.LU R10, [R1+0x648] ;  /* 0x00064800010a7983 */ /* 0x002f240000300800 */
[----:B------:R-:W4:Y:S02]  /*2d9d0*/  LDL.LU R11, [R1+0x64c] ;  /* 0x00064c00010b7983 */ /* 0x000f240000300800 */
[----:B----4-:R-:W-:Y:S01]  /*2d9e0*/  STL.64 [R1+0x2798], R10 ;  /* 0x0027980a01007387 */ /* 0x010fe20000100a00 */
[----:B---3--:R0:W-:Y:S03]  /*2d9f0*/  STL.64 [R1+0x2790], R8 ;  /* 0x0027900801007387 */ /* 0x0081e60000100a00 */
[----:B0-----:R-:W3:Y:S04]  /*2da00*/  LDL.64 R8, [R1] ;  /* 0x0000000001087983 */ /* 0x001ee80000100a00 */
[----:B---3--:R0:W-:Y:S04]  /*2da10*/  STL.64 [R1+0x27b0], R8 ;  /* 0x0027b00801007387 */ /* 0x0081e80000100a00 */
[----:B0-----:R-:W3:Y:S01]  /*2da20*/  LDL.64 R8, [R1+0x10] ;  /* 0x0000100001087983 */ /* 0x001ee20000100a00 */
[----:B--2---:R-:W-:-:S02]  /*2da30*/  IMAD.MOV.U32 R23, RZ, RZ, R24 ;  /* 0x000000ffff177224 */ /* 0x004fc400078e0018 */
[----:B------:R-:W-:Y:S02]  /*2da40*/  IMAD.MOV.U32 R22, RZ, RZ, R25 ;  /* 0x000000ffff167224 */ /* 0x000fe400078e0019 */
[----:B------:R-:W-:Y:S02]  /*2da50*/  IMAD.MOV.U32 R21, RZ, RZ, R12 ;  /* 0x000000ffff157224 */ /* 0x000fe400078e000c */
[----:B------:R-:W-:Y:S01]  /*2da60*/  IMAD.MOV.U32 R20, RZ, RZ, R13 ;  /* 0x000000ffff147224 */ /* 0x000fe200078e000d */
[----:B---3--:R0:W-:Y:S02]  /*2da70*/  STL.64 [R1+0x27c8], R8 ;  /* 0x0027c80801007387 */ /* 0x0081e40000100a00 */
[C---:B0-----:R-:W-:Y:S11]  /*2da80*/  HMMA.16816.F32 R8, R4.reuse, R24, R16 ;  /* 0x000000180408723c */ /* 0x041ff60000001810 */
[----:B------:R-:W-:Y:S11]  /*2da90*/  @!UPT UIADD3 URZ, URZ, URZ, URZ ;  /* 0x0000003f3f3ff290 */ /* 0x000ff6000fffe03f */
[----:B------:R-:W-:Y:S01]  /*2daa0*/  @!UPT UIADD3 URZ, URZ, URZ, URZ ;  /* 0x0000003f3f3ff290 */ /* 0x000fe2000fffe03f */
[----:B------:R0:W-:Y:S01]  /*2dab0*/  STL.64 [R1+0x310], R8 ;  /* 0x0003100801007387 */ /* 0x0001e20000100a00 */
[----:B------:R1:W-:Y:S03]  /*2dac0*/  STL.64 [R1+0x318], R10 ;  /* 0x0003180a01007387 */ /* 0x0003e60000100a00 */
[----:B0-----:R-:W2:Y:S01]  /*2dad0*/  LDL.LU R8, [R1+0x670] ;  /* 0x0006700001087983 */ /* 0x001ea20000300800 */
[----:B------:R-:W2:Y:S02]  /*2dae0*/  LDL.LU R9, [R1+0x674] ;  /* 0x0006740001097983 */ /* 0x000ea40000300800 */
[----:B-1----:R-:W3:Y:S02]  /*2daf0*/  LDL.LU R10, [R1+0x678] ;  /* 0x00067800010a7983 */ /* 0x002ee40000300800 */
[----:B------:R-:W3:Y:S01]  /*2db00*/  LDL.LU R11, [R1+0x67c] ;  /* 0x00067c00010b7983 */ /* 0x000ee20000300800 */
[----:B------:R-:W4:Y:S01]  /*2db10*/  LDL.LU R24, [R1+0x680] ;  /* 0x0006800001187983 */ /* 0x000f220000300800 */
[----:B------:R-:W4:Y:S02]  /*2db20*/  LDL.LU R25, [R1+0x684] ;  /* 0x0006840001197983 */ /* 0x000f240000300800 */
[----:B------:R-:W2:Y:S02]  /*2db30*/  LDL.LU R26, [R1+0x688] ;  /* 0x00068800011a7983 */ /* 0x000ea40000300800 */
[----:B------:R-:W2:Y:S01]  /*2db40*/  LDL.LU R27, [R1+0x68c] ;  /* 0x00068c00011b7983 */ /* 0x000ea20000300800 */
[----:B------:R-:W2:Y:S01]  /*2db50*/  LDL.LU R12, [R1+0x690] ;  /* 0x00069000010c7983 */ /* 0x000ea20000300800 */
[----:B------:R-:W2:Y:S02]  /*2db60*/  LDL.LU R13, [R1+0x694] ;  /* 0x00069400010d7983 */ /* 0x000ea40000300800 */
[----:B------:R-:W2:Y:S02]  /*2db70*/  LDL.LU R14, [R1+0x698] ;  /* 0x00069800010e7983 */ /* 0x000ea40000300800 */
[----:B------:R-:W2:Y:S01]  /*2db80*/  LDL.LU R15, [R1+0x69c] ;  /* 0x00069c00010f7983 */ /* 0x000ea20000300800 */
[----:B------:R-:W3:Y:S04]  /*2db90*/  LDL.64 R16, [R1+0x70] ;  /* 0x0000700001107983 */ /* 0x000ee80000100a00 */
[----:B--2---:R-:W-:Y:S01]  /*2dba0*/  STL.64 [R1+0x2800], R14 ;  /* 0x0028000e01007387 */ /* 0x004fe20000100a00 */
[----:B------:R0:W-:Y:S03]  /*2dbb0*/  STL.64 [R1+0x27f8], R12 ;  /* 0x0027f80c01007387 */ /* 0x0001e60000100a00 */
[----:B0-----:R-:W2:Y:S04]  /*2dbc0*/  LDL.64 R12, [R1+0x50] ;  /* 0x00005000010c7983 */ /* 0x001ea80000100a00 */
[----:B--2---:R0:W-:Y:S04]  /*2dbd0*/  STL.64 [R1+0x2810], R12 ;  /* 0x0028100c01007387 */ /* 0x0041e80000100a00 */
[----:B0-----:R-:W2:Y:S04]  /*2dbe0*/  LDL.64 R12, [R1+0x60] ;  /* 0x00006000010c7983 */ /* 0x001ea80000100a00 */
[----:B--2---:R0:W-:Y:S04]  /*2dbf0*/  STL.64 [R1+0x2828], R12 ;  /* 0x0028280c01007387 */ /* 0x0041e80000100a00 */
[----:B0-----:R-:W3:Y:S01]  /*2dc00*/  LDL.LU R12, [R1+0x2d0] ;  /* 0x0002d000010c7983 */ /* 0x001ee20000300800 */
[----:B------:R-:W3:Y:S02]  /*2dc10*/  LDL.LU R13, [R1+0x2d4] ;  /* 0x0002d400010d7983 */ /* 0x000ee40000300800 */
[----:B------:R-:W3:Y:S02]  /*2dc20*/  LDL.LU R14, [R1+0x2d8] ;  /* 0x0002d800010e7983 */ /* 0x000ee40000300800 */
[----:B------:R-:W3:Y:S01]  /*2dc30*/  LDL.LU R15, [R1+0x2dc] ;  /* 0x0002dc00010f7983 */ /* 0x000ee20000300800 */
[----:B------:R-:W-:Y:S01]  /*2dc40*/  STL.64 [R1+0x27f0], R26 ;  /* 0x0027f01a01007387 */ /* 0x000fe20000100a00 */
[----:B----4-:R0:W-:Y:S03]  /*2dc50*/  STL.64 [R1+0x27e8], R24 ;  /* 0x0027e81801007387 */ /* 0x0101e60000100a00 */
[----:B0-----:R-:W2:Y:S04]  /*2dc60*/  LDL.64 R24, [R1+0x40] ;  /* 0x0000400001187983 */ /* 0x001ea80000100a00 */
[----:B--2---:R0:W-:Y:S04]  /*2dc70*/  STL.64 [R1+0x2808], R24 ;  /* 0x0028081801007387 */ /* 0x0041e80000100a00 */
[----:B0-----:R-:W2:Y:S01]  /*2dc80*/  LDL.LU R24, [R1+0x6a0] ;  /* 0x0006a00001187983 */ /* 0x001ea20000300800 */
[----:B------:R-:W2:Y:S02]  /*2dc90*/  LDL.LU R25, [R1+0x6a4] ;  /* 0x0006a40001197983 */ /* 0x000ea40000300800 */
[----:B------:R-:W4:Y:S02]  /*2dca0*/  LDL.LU R26, [R1+0x6a8] ;  /* 0x0006a800011a7983 */ /* 0x000f240000300800 */
[----:B------:R-:W4:Y:S01]  /*2dcb0*/  LDL.LU R27, [R1+0x6ac] ;  /* 0x0006ac00011b7983 */ /* 0x000f220000300800 */
[----:B---3--:R-:W-:Y:S01]  /*2dcc0*/  HMMA.16816.F32 R12, R4, R16, R12 ;  /* 0x00000010040c723c */ /* 0x008fe2000000180c */
[----:B----4-:R-:W-:Y:S01]  /*2dcd0*/  STL.64 [R1+0x2820], R26 ;  /* 0x0028201a01007387 */ /* 0x010fe20000100a00 */
[----:B--2---:R0:W-:Y:S03]  /*2dce0*/  STL.64 [R1+0x2818], R24 ;  /* 0x0028181801007387 */ /* 0x0041e60000100a00 */
[----:B0-----:R-:W2:Y:S01]  /*2dcf0*/  LDL.LU R24, [R1+0x6b0] ;  /* 0x0006b00001187983 */ /* 0x001ea20000300800 */
[----:B------:R-:W2:Y:S02]  /*2dd00*/  LDL.LU R25, [R1+0x6b4] ;  /* 0x0006b40001197983 */ /* 0x000ea40000300800 */
[----:B------:R-:W2:Y:S02]  /*2dd10*/  LDL.LU R26, [R1+0x6b8] ;  /* 0x0006b800011a7983 */ /* 0x000ea40000300800 */
[----:B------:R-:W2:Y:S01]  /*2dd20*/  LDL.LU R27, [R1+0x6bc] ;  /* 0x0006bc00011b7983 */ /* 0x000ea20000300800 */
[----:B------:R-:W-:Y:S01]  /*2dd30*/  STL.64 [R1+0x27d8], R10 ;  /* 0x0027d80a01007387 */ /* 0x000fe20000100a00 */
[----:B------:R0:W-:Y:S03]  /*2dd40*/  STL.64 [R1+0x27d0], R8 ;  /* 0x0027d00801007387 */ /* 0x0001e60000100a00 */
[----:B0-----:R-:W3:Y:S01]  /*2dd50*/  LDL.64 R8, [R1+0x30] ;  /* 0x0000300001087983 */ /* 0x001ee20000100a00 */
[----:B------:R-:W-:Y:S02]  /*2dd60*/  STL.64 [R1+0x27a8], R22 ;  /* 0x0027a81601007387 */ /* 0x000fe40000100a00 */
[----:B------:R0:W-:Y:S02]  /*2dd70*/  STL.64 [R1+0x27a0], R20 ;  /* 0x0027a01401007387 */ /* 0x0001e40000100a00 */
[----:B0-----:R-:W4:Y:S01]  /*2dd80*/  LDL.LU R20, [R1+0x650] ;  /* 0x0006500001147983 */ /* 0x001f220000300800 */
[----:B------:R-:W4:Y:S02]  /*2dd90*/  LDL.LU R21, [R1+0x654] ;  /* 0x0006540001157983 */ /* 0x000f240000300800 */
[----:B------:R-:W2:Y:S02]  /*2dda0*/  LDL.LU R22, [R1+0x658] ;  /* 0x0006580001167983 */ /* 0x000ea40000300800 */
[----:B------:R-:W2:Y:S02]  /*2ddb0*/  LDL.LU R23, [R1+0x65c] ;  /* 0x00065c0001177983 */ /* 0x000ea40000300800 */
[----:B------:R-:W-:-:S02]  /*2ddc0*/  IMAD.MOV.U32 R2, RZ, RZ, R16 ;  /* 0x000000ffff027224 */ /* 0x000fc400078e0010 */
[----:B------:R-:W-:Y:S02]  /*2ddd0*/  IMAD.MOV.U32 R0, RZ, RZ, R17 ;  /* 0x000000ffff007224 */ /* 0x000fe400078e0011 */
[----:B------:R-:W0:Y:S04]  /*2dde0*/  LDSM.16.MT88.4 R16, [R3+0x8300] ;  /* 0x008300000310783b */ /* 0x000e280000004200 */
[----:B--2---:R-:W-:Y:S01]  /*2ddf0*/  STL.64 [R1+0x27c0], R22 ;  /* 0x0027c01601007387 */ /* 0x004fe20000100a00 */
[----:B----4-:R1:W-:Y:S03]  /*2de00*/  STL.64 [R1+0x27b8], R20 ;  /* 0x0027b81401007387 */ /* 0x0103e60000100a00 */
[----:B-1----:R-:W2:Y:S01]  /*2de10*/  LDL.LU R20, [R1+0x660] ;  /* 0x0006600001147983 */ /* 0x002ea20000300800 */
[----:B------:R-:W2:Y:S02]  /*2de20*/  LDL.LU R21, [R1+0x664] ;  /* 0x0006640001157983 */ /* 0x000ea40000300800 */
[----:B------:R-:W2:Y:S02]  /*2de30*/  LDL.LU R22, [R1+0x668] ;  /* 0x0006680001167983 */ /* 0x000ea40000300800 */
[----:B------:R-:W2:Y:S01]  /*2de40*/  LDL.LU R23, [R1+0x66c] ;  /* 0x00066c0001177983 */ /* 0x000ea20000300800 */
[----:B------:R1:W-:Y:S01]  /*2de50*/  STL.64 [R1+0x300], R12 ;  /* 0x0003000c01007387 */ /* 0x0003e20000100a00 */
[----:B------:R-:W-:Y:S03]  /*2de60*/  STL.64 [R1+0x308], R14 ;  /* 0x0003080e01007387 */ /* 0x000fe60000100a00 */
[----:B-1----:R-:W4:Y:S01]  /*2de70*/  LDL.LU.64 R12, [R1+0x2828] ;  /* 0x00282800010c7983 */ /* 0x002f220000300a00 */
[----:B0-----:R0:W-:Y:S02]  /*2de80*/  STL.64 [R1+0x2630], R18 ;  /* 0x0026301201007387 */ /* 0x0011e40000100a00 */
[----:B------:R-:W-:Y:S01]  /*2de90*/  STL.64 [R1+0x2628], R16 ;  /* 0x0026281001007387 */ /* 0x000fe20000100a00 */
[----:B----4-:R-:W-:Y:S01]  /*2dea0*/  HMMA.16816.F32 R24, R4, R12, R24 ;  /* 0x0000000c0418723c */ /* 0x010fe20000001818 */
[----:B0-----:R-:W-:-:S02]  /*2deb0*/  IMAD.MOV.U32 R19, RZ, RZ, R12 ;  /* 0x000000ffff137224 */ /* 0x001fc400078e000c */
[----:B------:R-:W-:Y:S11]  /*2dec0*/  IMAD.MOV.U32 R18, RZ, RZ, R13 ;  /* 0x000000ffff127224 */ /* 0x000ff600078e000d */
[----:B------:R-:W-:Y:S09]  /*2ded0*/  @!UPT UIADD3 URZ, URZ, URZ, URZ ;  /* 0x0000003f3f3ff290 */ /* 0x000ff2000fffe03f */
[----:B------:R-:W-:Y:S01]  /*2dee0*/  STL.64 [R1+0x2f0], R24 ;  /* 0x0002f01801007387 */ /* 0x000fe20000100a00 */
[----:B------:R0:W-:Y:S03]  /*2def0*/  STL.64 [R1+0x2f8], R26 ;  /* 0x0002f81a01007387 */ /* 0x0001e60000100a00 */
[----:B0-----:R-:W4:Y:S01]  /*2df00*/  LDL.LU.64 R26, [R1+0x2820] ;  /* 0x00282000011a7983 */ /* 0x001f220000300a00 */
[----:B------:R-:W4:Y:S02]  /*2df10*/  LDL.LU.64 R24, [R1+0x2818] ;  /* 0x0028180001187983 */ /* 0x000f240000300a00 */
[----:B------:R-:W4:Y:S02]  /*2df20*/  LDL.LU.64 R12, [R1+0x2810] ;  /* 0x00281000010c7983 */ /* 0x000f240000300a00 */
[----:B------:R-:W-:Y:S02]  /*2df30*/  IMAD.MOV.U32 R16, RZ, RZ, R29 ;  /* 0x000000ffff107224 */ /* 0x000fe400078e001d */
[----:B------:R-:W-:Y:S01]  /*2df40*/  IMAD.MOV.U32 R17, RZ, RZ, R28 ;  /* 0x000000ffff117224 */ /* 0x000fe200078e001c */
[----:B----4-:R-:W-:Y:S01]  /*2df50*/  HMMA.16816.F32 R24, R4, R12, R24 ;  /* 0x0000000c0418723c */ /* 0x010fe20000001818 */
[----:B------:R-:W-:-:S02]  /*2df60*/  IMAD.MOV.U32 R29, RZ, RZ, R12 ;  /* 0x000000ffff1d7224 */ /* 0x000fc400078e000c */
[----:B------:R-:W-:Y:S11]  /*2df70*/  IMAD.MOV.U32 R28, RZ, RZ, R13 ;  /* 0x000000ffff1c7224 */ /* 0x000ff600078e000d */
[----:B------:R-:W-:Y:S09]  /*2df80*/  @!UPT UIADD3 URZ, URZ, URZ, URZ ;  /* 0x0000003f3f3ff290 */ /* 0x000ff2000fffe03f */
[----:B------:R0:W-:Y:S01]  /*2df90*/  STL.64 [R1+0x700], R24 ;  /* 0x0007001801007387 */ /* 0x0001e20000100a00 */
[----:B------:R1:W-:Y:S03]  /*2dfa0*/  STL.64 [R1+0x708], R26 ;  /* 0x0007081a01007387 */ /* 0x0003e60000100a00 */
[----:B0-----:R-:W4:Y:S01]  /*2dfb0*/  LDL.LU.64 R24, [R1+0x2808] ;  /* 0x0028080001187983 */ /* 0x001f220000300a00 */
[----:B------:R-:W4:Y:S02]  /*2dfc0*/  LDL.LU.64 R14, [R1+0x2800] ;  /* 0x00280000010e7983 */ /* 0x000f240000300a00 */
[----:B------:R-:W4:Y:S02]  /*2dfd0*/  LDL.LU.64 R12, [R1+0x27f8] ;  /* 0x0027f800010c7983 */ /* 0x000f240000300a00 */
[C---:B----4-:R-:W-:Y:S11]  /*2dfe0*/  HMMA.16816.F32 R12, R4.reuse, R24, R12 ;  /* 0x00000018040c723c */ /* 0x050ff6000000180c */
[----:B------:R-:W-:Y:S11]  /*2dff0*/  @!UPT UIADD3 URZ, URZ, URZ, URZ ;  /* 0x0000003f3f3ff290 */ /* 0x000ff6000fffe03f */
[----:B------:R-:W-:Y:S01]  /*2e000*/  @!UPT UIADD3 URZ, URZ, URZ, URZ ;  /* 0x0000003f3f3ff290 */ /* 0x000fe2000fffe03f */
[----:B------:R0:W-:Y:S01]  /*2e010*/  STL.64 [R1+0x6f0], R12 ;  /* 0x0006f00c01007387 */ /* 0x0001e20000100a00 */
[----:B------:R-:W-:Y:S02]  /*2e020*/  STL.64 [R1+0x6f8], R14 ;  /* 0x0006f80e01007387 */ /* 0x000fe40000100a00 */
[----:B-1----:R-:W3:Y:S02]  /*2e030*/  LDL.LU.64 R26, [R1+0x27f0] ;  /* 0x0027f000011a7983 */ /* 0x002ee40000300a00 */
[----:B0-----:R-:W-:Y:S02]  /*2e040*/  IMAD.MOV.U32 R12, RZ, RZ, R24 ;  /* 0x000000ffff0c7224 */ /* 0x001fe400078e0018 */
[----:B------:R-:W-:Y:S02]  /*2e050*/  IMAD.MOV.U32 R13, RZ, RZ, R25 ;  /* 0x000000ffff0d7224 */ /* 0x000fe400078e0019 */
[----:B------:R-:W3:Y:S02]  /*2e060*/  LDL.LU.64 R24, [R1+0x27e8] ;  /* 0x0027e80001187983 */ /* 0x000ee40000300a00 */
[C---:B---3--:R-:W-:Y:S11]  /*2e070*/  HMMA.16816.F32 R24, R4.reuse, R8, R24 ;  /* 0x000000080418723c */ /* 0x048ff60000001818 */
[----:B------:R-:W-:Y:S11]  /*2e080*/  @!UPT UIADD3 URZ, URZ, URZ, URZ ;  /* 0x0000003f3f3ff290 */ /* 0x000ff6000fffe03f */
[----:B------:R-:W-:Y:S01]  /*2e090*/  @!UPT UIADD3 URZ, URZ, URZ, URZ ;  /* 0x0000003f3f3ff290 */ /* 0x000fe2000fffe03f */
[----:B------:R0:W-:Y:S01]  /*2e0a0*/  STL.64 [R1+0x6e0], R24 ;  /* 0x0006e01801007387 */ /* 0x0001e20000100a00 */
[----:B------:R1:W-:Y:S03]  /*2e0b0*/  STL.64 [R1+0x6e8], R26 ;  /* 0x0006e81a01007387 */ /* 0x0003e60000100a00 */
[----:B0-----:R-:W3:Y:S01]  /*2e0c0*/  LDL.LU.64 R24, [R1+0x27e0] ;  /* 0x0027e00001187983 */ /* 0x001ee20000300a00 */
[----:B-1----:R-:W-:Y:S02]  /*2e0d0*/  IMAD.MOV.U32 R27, RZ, RZ, R8 ;  /* 0x000000ffff1b7224 */ /* 0x002fe400078e0008 */
[----:B------:R-:W-:Y:S02]  /*2e0e0*/  IMAD.MOV.U32 R26, RZ, RZ, R9 ;  /* 0x000000ffff1a7224 */ /* 0x000fe400078e0009 */
[----:B------:R-:W4:Y:S01]  /*2e0f0*/  LDL.LU.64 R10, [R1+0x27d8] ;  /* 0x0027d800010a7983 */ /* 0x000f220000300a00 */
[----:B------:R-:W4:Y:S02]  /*2e100*/  LDL.LU.64 R8, [R1+0x27d0] ;  /* 0x0027d00001087983 */ /* 0x000f240000300a00 */
[C---:B----4-:R-:W-:Y:S11]  /*2e110*/  HMMA.16816.F32 R8, R4.reuse, R16, R8 ;  /* 0x000000100408723c */ /* 0x050ff60000001808 */
[----:B------:R-:W-:Y:S11]  /*2e120*/  @!UPT UIADD3 URZ, URZ, URZ, URZ ;  /* 0x0000003f3f3ff290 */ /* 0x000ff6000fffe03f */
[----:B------:R-:W-:Y:S01]  /*2e130*/  @!UPT UIADD3 URZ, URZ, URZ, URZ ;  /* 0x0000003f3f3ff290 */ /* 0x000fe2000fffe03f */
[----:B------:R0:W-:Y:S01]  /*2e140*/  STL.64 [R1+0x6d0], R8 ;  /* 0x0006d00801007387 */ /* 0x0001e20000100a00 */
[----:B------:R-:W-:Y:S03]  /*2e150*/  STL.64 [R1+0x6d8], R10 ;  /* 0x0006d80a01007387 */ /* 0x000fe60000100a00 */
[----:B0-----:R-:W2:Y:S01]  /*2e160*/  LDL.LU.64 R8, [R1+0x27c8] ;  /* 0x0027c80001087983 */ /* 0x001ea20000300a00 */
[----:B------:R0:W-:Y:S01]  /*2e170*/  STL.64 [R1+0x2668], R16 ;  /* 0x0026681001007387 */ /* 0x0001e20000100a00 */
[C---:B--2---:R-:W-:Y:S01]  /*2e180*/  HMMA.16816.F32 R20, R4.reuse, R8, R20 ;  /* 0x000000080414723c */ /* 0x044fe20000001814 */
[----:B0-----:R-:W-:Y:S02]  /*2e190*/  IMAD.MOV.U32 R17, RZ, RZ, R8 ;  /* 0x000000ffff117224 */ /* 0x001fe400078e0008 */
        /* <DEDUP_REMOVED lines=14> */
[----:B------:R-:W4:Y:S02]  /*2e280*/  LDL.LU.64 R20, [R1+0x27a0] ;  /* 0x0027a00001147983 */ /* 0x000f240000300a00 */
[----:B------:R-:W3:Y:S02]  /*2e290*/  LDL.LU.64 R10, [R1+0x2798] ;  /* 0x00279800010a7983 */ /* 0x000ee40000300a00 */
[----:B------:R-:W3:Y:S02]  /*2e2a0*/  LDL.LU.64 R8, [R1+0x2790] ;  /* 0x0027900001087983 */ /* 0x000ee40000300a00 */
[----:B---3--:R-:W-:Y:S11]  /*2e2b0*/  HMMA.16816.F32 R8, R4, R24, R8 ;  /* 0x000000180408723c */ /* 0x008ff60000001808 */
[----:B------:R-:W-:Y:S11]  /*2e2c0*/  @!UPT UIADD3 URZ, URZ, URZ, URZ ;  /* 0x0000003f3f3ff290 */ /* 0x000ff6000fffe03f */
[----:B------:R-:W-:Y:S01]  /*2e2d0*/  @!UPT UIADD3 URZ, URZ, URZ, URZ ;  /* 0x0000003f3f3ff290 */ /* 0x000fe2000fffe03f */
[----:B------:R-:W-:Y:S01]  /*2e2e0*/  STL.64 [R1+0x6a0], R8 ;  /* 0x0006a00801007387 */ /* 0x000fe20000100a00 */
[----:B------:R0:W-:Y:S03]  /*2e2f0*/  STL.64 [R1+0x6a8], R10 ;  /* 0x0006a80a01007387 */ /* 0x0001e60000100a00 */
[----:B0-----:R-:W3:Y:S01]  /*2e300*/  LDL.LU.64 R10, [R1+0x2788] ;  /* 0x00278800010a7983 */ /* 0x001ee20000300a00 */
[----:B------:R-:W2:Y:S02]  /*2e310*/  LDL.LU.64 R8, [R1+0x2780] ;  /* 0x0027800001087983 */ /* 0x000ea40000300a00 */
[----:B------:R0:W-:Y:S02]  /*2e320*/  STL.64 [R1+0x2638], R24 ;  /* 0x0026381801007387 */ /* 0x0001e40000100a00 */
[----:B0-----:R-:W-:Y:S02]  /*2e330*/  IMAD.MOV.U32 R24, RZ, RZ, R14 ;  /* 0x000000ffff187224 */ /* 0x001fe400078e000e */
[----:B------:R-:W-:Y:S01]  /*2e340*/  IMAD.MOV.U32 R25, RZ, RZ, R15 ;  /* 0x000000ffff197224 */ /* 0x000fe200078e000f */
[----:B------:R-:W2:Y:S01]  /*2e350*/  LDL.LU R14, [R1+0x277c] ;  /* 0x00277c00010e7983 */ /* 0x000ea20000300800 */
[----:B------:R-:W2:Y:S03]  /*2e360*/  LDL.LU R15, [R1+0x2778] ;  /* 0x00277800010f7983 */ /* 0x000ea60000300800 */
[----:B------:R0:W-:Y:S02]  /*2e370*/  STL.64 [R1+0x2648], R24 ;  /* 0x0026481801007387 */ /* 0x0001e40000100a00 */
[----:B0-----:R-:W-:-:S02]  /*2e380*/  IMAD.MOV.U32 R24, RZ, RZ, R17 ;  /* 0x000000ffff187224 */ /* 0x001fc400078e0011 */
[----:B------:R-:W-:Y:S02]  /*2e390*/  IMAD.MOV.U32 R25, RZ, RZ, R16 ;  /* 0x000000ffff197224 */ /* 0x000fe400078e0010 */
[----:B------:R-:W-:Y:S02]  /*2e3a0*/  IMAD.MOV.U32 R16, RZ, RZ, R27 ;  /* 0x000000ffff107224 */ /* 0x000fe400078e001b */
[----:B------:R-:W-:-:S05]  /*2e3b0*/  IMAD.MOV.U32 R17, RZ, RZ, R26 ;  /* 0x000000ffff117224 */ /* 0x000fca00078e001a */
[----:B------:R-:W-:Y:S01]  /*2e3c0*/  STL.64 [R1+0x2680], R16 ;  /* 0x0026801001007387 */ /* 0x000fe20000100a00 */
[----:B------:R0:W-:Y:S03]  /*2e3d0*/  STL.64 [R1+0x2660], R24 ;  /* 0x0026601801007387 */ /* 0x0001e60000100a00 */
[----:B0-----:R-:W2:Y:S01]  /*2e3e0*/  LDL.LU R24, [R1+0x5e0] ;  /* 0x0005e00001187983 */ /* 0x001ea20000300800 */
[----:B------:R-:W2:Y:S02]  /*2e3f0*/  LDL.LU R25, [R1+0x5e4] ;  /* 0x0005e40001197983 */ /* 0x000ea40000300800 */
[----:B------:R-:W2:Y:S02]  /*2e400*/  LDL.LU R26, [R1+0x5e8] ;  /* 0x0005e800011a7983 */ /* 0x000ea40000300800 */
[----:B------:R-:W2:Y:S02]  /*2e410*/  LDL.LU R27, [R1+0x5ec] ;  /* 0x0005ec00011b7983 */ /* 0x000ea40000300800 */
[----:B------:R-:W-:-:S02]  /*2e420*/  IMAD.MOV.U32 R16, RZ, RZ, R12 ;  /* 0x000000ffff107224 */ /* 0x000fc400078e000c */
[----:B------:R-:W-:Y:S01]  /*2e430*/  IMAD.MOV.U32 R17, RZ, RZ, R13 ;  /* 0x000000ffff117224 */ /* 0x000fe200078e000d */
[----:B------:R-:W3:Y:S01]  /*2e440*/  LDL.LU R12, [R1+0x2774] ;  /* 0x00277400010c7983 */ /* 0x000ee20000300800 */
[----:B------:R-:W3:Y:S03]  /*2e450*/  LDL.LU R13, [R1+0x2770] ;  /* 0x00277000010d7983 */ /* 0x000ee60000300800 */
        /* <DEDUP_REMOVED lines=9> */
[----:B------:R0:W-:Y:S02]  /*2e4f0*/  STL.64 [R1+0x26b0], R16 ;  /* 0x0026b01001007387 */ /* 0x0001e40000100a00 */
[----:B0-----:R-:W-:Y:S02]  /*2e500*/  IMAD.MOV.U32 R16, RZ, RZ, R19 ;  /* 0x000000ffff107224 */ /* 0x001fe400078e0013 */
[----:B------:R-:W-:Y:S01]  /*2e510*/  IMAD.MOV.U32 R17, RZ, RZ, R18 ;  /* 0x000000ffff117224 */ /* 0x000fe200078e0012 */
[----:B--2---:R-:W-:Y:S01]  /*2e520*/  STL.64 [R1+0x2690], R26 ;  /* 0x0026901a01007387 */ /* 0x004fe20000100a00 */
[----:B------:R0:W-:Y:S03]  /*2e530*/  STL.64 [R1+0x2688], R24 ;  /* 0x0026881801007387 */ /* 0x0001e60000100a00 */
[----:B0-----:R-:W2:Y:S01]  /*2e540*/  LDL.LU R24, [R1+0x600] ;  /* 0x0006000001187983 */ /* 0x001ea20000300800 */
[----:B------:R-:W2:Y:S02]  /*2e550*/  LDL.LU R25, [R1+0x604] ;  /* 0x0006040001197983 */ /* 0x000ea40000300800 */
[----:B------:R-:W2:Y:S02]  /*2e560*/  LDL.LU R26, [R1+0x608] ;  /* 0x00060800011a7983 */ /* 0x000ea40000300800 */
[----:B------:R-:W2:Y:S01]  /*2e570*/  LDL.LU R27, [R1+0x60c] ;  /* 0x00060c00011b7983 */ /* 0x000ea20000300800 */
        /* <DEDUP_REMOVED lines=8> */
[----:B------:R-:W-:-:S05]  /*2e600*/  IMAD.MOV.U32 R17, RZ, RZ, R22 ;  /* 0x000000ffff117224 */ /* 0x000fca00078e0016 */
[----:B------:R-:W-:Y:S01]  /*2e610*/  STL.64 [R1+0x26f0], R16 ;  /* 0x0026f01001007387 */ /* 0x000fe20000100a00 */
[----:B------:R-:W-:Y:S02]  /*2e620*/  STL.64 [R1+0x26a8], R26 ;  /* 0x0026a81a01007387 */ /* 0x000fe40000100a00 */
[----:B------:R0:W-:Y:S02]  /*2e630*/  STL.64 [R1+0x26a0], R24 ;  /* 0x0026a01801007387 */ /* 0x0001e40000100a00 */
[----:B0-----:R-:W2:Y:S01]  /*2e640*/  LDL.LU R24, [R1+0x610] ;  /* 0x0006100001187983 */ /* 0x001ea20000300800 */
[----:B------:R-:W2:Y:S02]  /*2e650*/  LDL.LU R25, [R1+0x614] ;  /* 0x0006140001197983 */ /* 0x000ea40000300800 */
[----:B------:R-:W2:Y:S02]  /*2e660*/  LDL.LU R26, [R1+0x618] ;  /* 0x00061800011a7983 */ /* 0x000ea40000300800 */
[----:B------:R-:W2:Y:S02]  /*2e670*/  LDL.LU R27, [R1+0x61c] ;  /* 0x00061c00011b7983 */ /* 0x000ea40000300800 */
[----:B----4-:R-:W-:-:S02]  /*2e680*/  IMAD.MOV.U32 R16, RZ, RZ, R21 ;  /* 0x000000ffff107224 */ /* 0x010fc400078e0015 */
[----:B------:R-:W-:-:S05]  /*2e690*/  IMAD.MOV.U32 R17, RZ, RZ, R20 ;  /* 0x000000ffff117224 */ /* 0x000fca00078e0014 */
[----:B------:R3:W-:Y:S02]  /*2e6a0*/  STL.64 [R1+0x2708], R16 ;  /* 0x0027081001007387 */ /* 0x0007e40000100a00 */
[----:B---3--:R-:W-:Y:S02]  /*2e6b0*/  IMAD.MOV.U32 R16, RZ, RZ, R11 ;  /* 0x000000ffff107224 */ /* 0x008fe400078e000b */
[----:B------:R-:W-:-:S05]  /*2e6c0*/  IMAD.MOV.U32 R17, RZ, RZ, R10 ;  /* 0x000000ffff117224 */ /* 0x000fca00078e000a */
[----:B------:R-:W-:Y:S04]  /*2e6d0*/  STL.64 [R1+0x2720], R16 ;  /* 0x0027201001007387 */ /* 0x000fe80000100a00 */
[----:B--2---:R-:W-:Y:S01]  /*2e6e0*/  STL.64 [R1+0x26c0], R26 ;  /* 0x0026c01a01007387 */ /* 0x004fe20000100a00 */
[----:B------:R0:W-:Y:S03]  /*2e6f0*/  STL.64 [R1+0x26b8], R24 ;  /* 0x0026b81801007387 */ /* 0x0001e60000100a00 */
[----:B0-----:R-:W2:Y:S01]  /*2e700*/  LDL.LU R24, [R1+0x620] ;  /* 0x0006200001187983 */ /* 0x001ea20000300800 */
[----:B------:R-:W2:Y:S02]  /*2e710*/  LDL.LU R25, [R1+0x624] ;  /* 0x0006240001197983 */ /* 0x000ea40000300800 */
[----:B------:R-:W3:Y:S02]  /*2e720*/  LDL.LU R26, [R1+0x628] ;  /* 0x00062800011a7983 */ /* 0x000ee40000300800 */
[----:B------:R-:W3:Y:S02]  /*2e730*/  LDL.LU R27, [R1+0x62c] ;  /* 0x00062c00011b7983 */ /* 0x000ee40000300800 */
        /* <DEDUP_REMOVED lines=11> */
[----:B------:R-:W4:Y:S02]  /*2e7f0*/  LDL.LU R10, [R1+0x638] ;  /* 0x00063800010a7983 */ /* 0x000f240000300800 */
[----:B------:R-:W4:Y:S01]  /*2e800*/  LDL.LU R11, [R1+0x63c] ;  /* 0x00063c00010b7983 */ /* 0x000f220000300800 */
[----:B---3--:R-:W-:Y:S01]  /*2e810*/  STL.64 [R1+0x2700], R26 ;  /* 0x0027001a01007387 */ /* 0x008fe20000100a00 */
[----:B--2---:R0:W-:Y:S03]  /*2e820*/  STL.64 [R1+0x26f8], R24 ;  /* 0x0026f81801007387 */ /* 0x0041e60000100a00 */
[----:B0-----:R-:W2:Y:S01]  /*2e830*/  LDL.LU R24, [R1+0x280] ;  /* 0x0002800001187983 */ /* 0x001ea20000300800 */
[----:B------:R-:W2:Y:S02]  /*2e840*/  LDL.LU R25, [R1+0x284] ;  /* 0x0002840001197983 */ /* 0x000ea40000300800 */
[----:B------:R-:W3:Y:S02]  /*2e850*/  LDL.LU R26, [R1+0x288] ;  /* 0x00028800011a7983 */ /* 0x000ee40000300800 */
[----:B------:R-:W3:Y:S01]  /*2e860*/  LDL.LU R27, [R1+0x28c] ;  /* 0x00028c00011b7983 */ /* 0x000ee20000300800 */
[----:B------:R-:W2:Y:S01]  /*2e870*/  LDL.LU R20, [R1+0x2c0] ;  /* 0x0002c00001147983 */ /* 0x000ea20000300800 */
        /* <DEDUP_REMOVED lines=9> */
[----:B----4-:R-:W-:Y:S01]  /*2e910*/  HMMA.16816.F32 R8, R4, R12, R8 ;  /* 0x0000000c0408723c */ /* 0x010fe20000001808 */
[----:B---3--:R-:W-:Y:S01]  /*2e920*/  STL.64 [R1+0x2730], R26 ;  /* 0x0027301a01007387 */ /* 0x008fe20000100a00 */
[----:B--2---:R0:W-:Y:S03]  /*2e930*/  STL.64 [R1+0x2728], R24 ;  /* 0x0027281801007387 */ /* 0x0041e60000100a00 */
[----:B0-----:R-:W2:Y:S01]  /*2e940*/  LDL.LU R24, [R1+0x2a0] ;  /* 0x0002a00001187983 */ /* 0x001ea20000300800 */
[----:B------:R-:W2:Y:S02]  /*2e950*/  LDL.LU R25, [R1+0x2a4] ;  /* 0x0002a40001197983 */ /* 0x000ea40000300800 */
[----:B------:R-:W3:Y:S02]  /*2e960*/  LDL.LU R26, [R1+0x2a8] ;  /* 0x0002a800011a7983 */ /* 0x000ee40000300800 */
[----:B------:R-:W3:Y:S02]  /*2e970*/  LDL.LU R27, [R1+0x2ac] ;  /* 0x0002ac00011b7983 */ /* 0x000ee40000300800 */
[----:B------:R-:W-:-:S02]  /*2e980*/  IMAD.MOV.U32 R17, RZ, RZ, R14 ;  /* 0x000000ffff117224 */ /* 0x000fc400078e000e */
[----:B------:R-:W-:Y:S01]  /*2e990*/  IMAD.MOV.U32 R16, RZ, RZ, R15 ;  /* 0x000000ffff107224 */ /* 0x000fe200078e000f */
        /* <DEDUP_REMOVED lines=10> */
[----:B------:R0:W-:Y:S02]  /*2ea40*/  STL.64 [R1+0x2640], R12 ;  /* 0x0026400c01007387 */ /* 0x0001e40000100a00 */
[----:B0-----:R-:W2:Y:S01]  /*2ea50*/  LDL.LU R12, [R1+0x5c0] ;  /* 0x0005c000010c7983 */ /* 0x001ea20000300800 */
[----:B------:R-:W2:Y:S02]  /*2ea60*/  LDL.LU R13, [R1+0x5c4] ;  /* 0x0005c400010d7983 */ /* 0x000ea40000300800 */
[----:B------:R-:W2:Y:S02]  /*2ea70*/  LDL.LU R14, [R1+0x5c8] ;  /* 0x0005c800010e7983 */ /* 0x000ea40000300800 */
[----:B------:R-:W2:Y:S01]  /*2ea80*/  LDL.LU R15, [R1+0x5cc] ;  /* 0x0005cc00010f7983 */ /* 0x000ea20000300800 */
[----:B----4-:R-:W-:Y:S01]  /*2ea90*/  HMMA.16816.F32 R4, R4, R8, R20 ;  /* 0x000000080404723c */ /* 0x010fe20000001814 */
[----:B--2---:R-:W-:Y:S01]  /*2eaa0*/  STL.64 [R1+0x2658], R14 ;  /* 0x0026580e01007387 */ /* 0x004fe20000100a00 */
[----:B------:R0:W-:Y:S03]  /*2eab0*/  STL.64 [R1+0x2650], R12 ;  /* 0x0026500c01007387 */ /* 0x0001e60000100a00 */
[----:B0-----:R-:W2:Y:S01]  /*2eac0*/  LDL.LU R12, [R1+0x5d0] ;  /* 0x0005d000010c7983 */ /* 0x001ea20000300800 */
[----:B------:R-:W2:Y:S02]  /*2ead0*/  LDL.LU R13, [R1+0x5d4] ;  /* 0x0005d400010d7983 */ /* 0x000ea40000300800 */
[----:B------:R-:W2:Y:S02]  /*2eae0*/  LDL.LU R14, [R1+0x5d8] ;  /* 0x0005d800010e7983 */ /* 0x000ea40000300800 */
[----:B------:R-:W2:Y:S01]  /*2eaf0*/  LDL.LU R15, [R1+0x5dc] ;  /* 0x0005dc00010f7983 */ /* 0x000ea20000300800 */
[----:B------:R-:W4:Y:S01]  /*2eb00*/  LDL.LU.64 R22, [R1+0x2758] ;  /* 0x0027580001167983 */ /* 0x000f220000300a00 */
[----:B------:R-:W4:Y:S11]  /*2eb10*/  LDL.LU.64 R20, [R1+0x2750] ;  /* 0x0027500001147983 */ /* 0x000f360000300a00 */
[----:B------:R-:W-:Y:S02]  /*2eb20*/  STL.64 [R1+0x2e0], R4 ;  /* 0x0002e00401007387 */ /* 0x000fe40000100a00 */
[----:B------:R-:W-:Y:S01]  /*2eb30*/  STL.64 [R1+0x2e8], R6 ;  /* 0x0002e80601007387 */ /* 0x000fe20000100a00 */
[C---:B----4-:R-:W-:Y:S01]  /*2eb40*/  HMMA.16816.F32 R16, R20.reuse, R16, R24 ;  /* 0x000000101410723c */ /* 0x050fe20000001818 */
[----:B------:R-:W4:Y:S01]  /*2eb50*/  LDL.LU.64 R26, [R1+0x2748] ;  /* 0x00274800011a7983 */ /* 0x000f220000300a00 */
[----:B------:R-:W4:Y:S11]  /*2eb60*/  LDL.LU.64 R24, [R1+0x2740] ;  /* 0x0027400001187983 */ /* 0x000f360000300a00 */
[----:B------:R-:W-:Y:S10]  /*2eb70*/  @!UPT UIADD3 URZ, URZ, URZ, URZ ;  /* 0x0000003f3f3ff290 */ /* 0x000ff4000fffe03f */
[----:B------:R0:W-:Y:S01]  /*2eb80*/  STL.64 [R1+0x680], R16 ;  /* 0x0006801001007387 */ /* 0x0001e20000100a00 */
[----:B------:R4:W-:Y:S03]  /*2eb90*/  STL.64 [R1+0x688], R18 ;  /* 0x0006881201007387 */ /* 0x0009e60000100a00 */
[----:B0-----:R-:W4:Y:S02]  /*2eba0*/  LDL.LU.64 R16, [R1+0x2738] ;  /* 0x0027380001107983 */ /* 0x001f240000300a00 */
[C---:B----4-:R-:W-:Y:S02]  /*2ebb0*/  HMMA.16816.F32 R16, R20.reuse, R16, R24 ;  /* 0x000000101410723c */ /* 0x050fe40000001818 */
[----:B------:R-:W4:Y:S01]  /*2ebc0*/  LDL.LU.64 R26, [R1+0x2730] ;  /* 0x00273000011a7983 */ /* 0x000f220000300a00 */
[----:B------:R-:W4:Y:S11]  /*2ebd0*/  LDL.LU.64 R24, [R1+0x2728] ;  /* 0x0027280001187983 */ /* 0x000f360000300a00 */
[----:B------:R-:W-:Y:S09]  /*2ebe0*/  @!UPT UIADD3 URZ, URZ, URZ, URZ ;  /* 0x0000003f3f3ff290 */ /* 0x000ff2000fffe03f */
        /* <DEDUP_REMOVED lines=17> */
[----:B----4-:R-:W-:Y:S02]  /*2ed00*/  HMMA.16816.F32 R16, R20, R16, R24 ;  /* 0x000000101410723c */ /* 0x010fe40000001818 */
[----:B------:R-:W4:Y:S01]  /*2ed10*/  LDL.LU.64 R26, [R1+0x26e8] ;  /* 0x0026e800011a7983 */ /* 0x000f220000300a00 */
[----:B------:R-:W4:Y:S11]  /*2ed20*/  LDL.LU.64 R24, [R1+0x26e0] ;  /* 0x0026e00001187983 */ /* 0x000f360000300a00 */
[----:B------:R-:W-:Y:S09]  /*2ed30*/  @!UPT UIADD3 URZ, URZ, URZ, URZ ;  /* 0x0000003f3f3ff290 */ /* 0x000ff2000fffe03f */
[----:B------:R-:W-:Y:S01]  /*2ed40*/  STL.64 [R1+0x640], R16 ;  /* 0x0006401001007387 */ /* 0x000fe20000100a00 */
[----:B------:R0:W-:Y:S03]  /*2ed50*/  STL.64 [R1+0x648], R18 ;  /* 0x0006481201007387 */ /* 0x0001e60000100a00 */
[----:B0-----:R-:W2:Y:S01]  /*2ed60*/  LDL.LU.64 R18, [R1+0x26d8] ;  /* 0x0026d80001127983 */ /* 0x001ea20000300a00 */
[----:B------:R-:W2:Y:S02]  /*2ed70*/  LDL.LU.64 R16, [R1+0x26d0] ;  /* 0x0026d00001107983 */ /* 0x000ea40000300a00 */
[----:B------:R-:W-:Y:S02]  /*2ed80*/  IMAD.MOV.U32 R4, RZ, RZ, R2 ;  /* 0x000000ffff047224 */ /* 0x000fe400078e0002 */
[----:B------:R-:W-:-:S07]  /*2ed90*/  IMAD.MOV.U32 R5, RZ, RZ, R0 ;  /* 0x000000ffff057224 */ /* 0x000fce00078e0000 */
[C---:B--2---:R-:W-:Y:S01]  /*2eda0*/  HMMA.16816.F32 R4, R20.reuse, R4, R16 ;  /* 0x000000041404723c */ /* 0x044fe20000001810 */
[----:B------:R-:W4:Y:S11]  /*2edb0*/  LDL.LU.64 R16, [R1+0x26c8] ;  /* 0x0026c80001107983 */ /* 0x000f360000300a00 */
[----:B------:R-:W-:Y:S11]  /*2edc0*/  @!UPT UIADD3 URZ, URZ, URZ, URZ ;  /* 0x0000003f3f3ff290 */ /* 0x000ff6000fffe03f */
[----:B------:R-:W-:Y:S01]  /*2edd0*/  STL.64 [R1+0x630], R4 ;  /* 0x0006300401007387 */ /* 0x000fe20000100a00 */
[----:B------:R-:W-:Y:S02]  /*2ede0*/  STL.64 [R1+0x638], R6 ;  /* 0x0006380601007387 */ /* 0x000fe40000100a00 */
[----:B------:R-:W0:Y:S02]  /*2edf0*/  LDSM.16.MT88.4 R4, [R3+0x8380] ;  /* 0x008380000304783b */ /* 0x000e240000004200 */
[----:B0-----:R-:W-:Y:S02]  /*2ee00*/  STL.64 [R1+0x2528], R6 ;  /* 0x0025280601007387 */ /* 0x001fe40000100a00 */
[----:B------:R0:W-:Y:S02]  /*2ee10*/  STL.64 [R1+0x2520], R4 ;  /* 0x0025200401007387 */ /* 0x0001e40000100a00 */
[----:B0-----:R-:W2:Y:S01]  /*2ee20*/  LDL.LU R4, [R1+0x5b0] ;  /* 0x0005b00001047983 */ /* 0x001ea20000300800 */
[----:B------:R-:W2:Y:S02]  /*2ee30*/  LDL.LU R5, [R1+0x5b4] ;  /* 0x0005b40001057983 */ /* 0x000ea40000300800 */
[----:B------:R-:W2:Y:S02]  /*2ee40*/  LDL.LU R6, [R1+0x5b8] ;  /* 0x0005b80001067983 */ /* 0x000ea40000300800 */
[----:B------:R-:W2:Y:S01]  /*2ee50*/  LDL.LU R7, [R1+0x5bc] ;  /* 0x0005bc0001077983 */ /* 0x000ea20000300800 */
        /* <DEDUP_REMOVED lines=29> */
[----:B------:R-:W4:Y:S11]  /*2f030*/  LDL.LU.64 R24, [R1+0x2660] ;  /* 0x0026600001187983 */ /* 0x000f360000300a00 */
[----:B------:R-:W-:Y:S10]  /*2f040*/  @!UPT UIADD3 URZ, URZ, URZ, URZ ;  /* 0x0000003f3f3ff290 */ /* 0x000ff4000fffe03f */
[----:B------:R0:W-:Y:S01]  /*2f050*/  STL.64 [R1+0x5e0], R16 ;  /* 0x0005e01001007387 */ /* 0x0001e20000100a00 */
[----:B------:R1:W-:Y:S03]  /*2f060*/  STL.64 [R1+0x5e8], R18 ;  /* 0x0005e81201007387 */ /* 0x0003e60000100a00 */
[----:B0-----:R-:W2:Y:S01]  /*2f070*/  LDL.LU R16, [R1+0x250] ;  /* 0x0002500001107983 */ /* 0x001ea20000300800 */
[----:B------:R-:W2:Y:S02]  /*2f080*/  LDL.LU R17, [R1+0x254] ;  /* 0x0002540001117983 */ /* 0x000ea40000300800 */
[----:B-1----:R-:W2:Y:S02]  /*2f090*/  LDL.LU R18, [R1+0x258] ;  /* 0x0002580001127983 */ /* 0x002ea40000300800 */
        /* <DEDUP_REMOVED lines=9> */
[----:B------:R-:W4:Y:S11]  /*2f130*/  LDL.LU.64 R12, [R1+0x2640] ;  /* 0x00264000010c7983 */ /* 0x000f360000300a00 */
[----:B------:R-:W-:Y:S10]  /*2f140*/  @!UPT UIADD3 URZ, URZ, URZ, URZ ;  /* 0x0000003f3f3ff290 */ /* 0x000ff4000fffe03f */
[----:B------:R0:W-:Y:S01]  /*2f150*/  STL.64 [R1+0x5c0], R24 ;  /* 0x0005c01801007387 */ /* 0x0001e20000100a00 */
[----:B------:R-:W-:Y:S03]  /*2f160*/  STL.64 [R1+0x5c8], R26 ;  /* 0x0005c81a01007387 */ /* 0x000fe60000100a00 */
[----:B0-----:R-:W2:Y:S02]  /*2f170*/  LDL.LU.64 R24, [R1+0x2638] ;  /* 0x0026380001187983 */ /* 0x001ea40000300a00 */
[C---:B--2---:R-:W-:Y:S11]  /*2f180*/  HMMA.16816.F32 R4, R20.reuse, R24, R4 ;  /* 0x000000181404723c */ /* 0x044ff60000001804 */
[----:B------:R-:W-:Y:S11]  /*2f190*/  @!UPT UIADD3 URZ, URZ, URZ, URZ ;  /* 0x0000003f3f3ff290 */ /* 0x000ff6000fffe03f */
[----:B------:R-:W-:Y:S01]  /*2f1a0*/  @!UPT UIADD3 URZ, URZ, URZ, URZ ;  /* 0x0000003f3f3ff290 */ /* 0x000fe2000fffe03f */
[----:B------:R0:W-:Y:S01]  /*2f1b0*/  STL.64 [R1+0x5b0], R4 ;  /* 0x0005b00401007387 */ /* 0x0001e20000100a00 */
[----:B------:R1:W-:Y:S03]  /*2f1c0*/  STL.64 [R1+0x5b8], R6 ;  /* 0x0005b80601007387 */ /* 0x0003e60000100a00 */
[----:B0-----:R-:W2:Y:S01]  /*2f1d0*/  LDL.LU R4, [R1+0x240] ;  /* 0x0002400001047983 */ /* 0x001ea20000300800 */
[----:B------:R-:W2:Y:S02]  /*2f1e0*/  LDL.LU R5, [R1+0x244] ;  /* 0x0002440001057983 */ /* 0x000ea40000300800 */
[----:B-1----:R-:W2:Y:S02]  /*2f1f0*/  LDL.LU R6, [R1+0x248] ;  /* 0x0002480001067983 */ /* 0x002ea40000300800 */
[----:B------:R-:W2:Y:S01]  /*2f200*/  LDL.LU R7, [R1+0x24c] ;  /* 0x00024c0001077983 */ /* 0x000ea20000300800 */
[----:B------:R0:W-:Y:S04]  /*2f210*/  STL.64 [R1+0x25a0], R24 ;  /* 0x0025a01801007387 */ /* 0x0001e80000100a00 */
[----:B0-----:R-:W2:Y:S04]  /*2f220*/  LDL.LU.64 R24, [R1+0x70] ;  /* 0x0000700001187983 */ /* 0x001ea80000300a00 */
[----:B--2---:R0:W-:Y:S04]  /*2f230*/  STL.64 [R1+0x25f8], R24 ;  /* 0x0025f81801007387 */ /* 0x0041e80000100a00 */
[----:B0-----:R-:W2:Y:S04]  /*2f240*/  LDL.LU.64 R24, [R1+0x90] ;  /* 0x0000900001187983 */ /* 0x001ea80000300a00 */
[----:B--2---:R0:W-:Y:S04]  /*2f250*/  STL.64 [R1+0x2610], R24 ;  /* 0x0026101801007387 */ /* 0x0041e80000100a00 */
        /* <DEDUP_REMOVED lines=9> */
[----:B0-----:R-:W2:Y:S04]  /*2f2f0*/  LDL.LU.64 R24, [R1+0xa0] ;  /* 0x0000a00001187983 */ /* 0x001ea80000300a00 */
[----:B--2---:R0:W-:Y:S04]  /*2f300*/  STL.64 [R1+0x2618], R24 ;  /* 0x0026181801007387 */ /* 0x0041e80000100a00 */
[----:B0-----:R-:W2:Y:S04]  /*2f310*/  LDL.LU.64 R24, [R1+0xb0] ;  /* 0x0000b00001187983 */ /* 0x001ea80000300a00 */
[----:B--2---:R0:W-:Y:S04]  /*2f320*/  STL.64 [R1+0x2620], R24 ;  /* 0x0026201801007387 */ /* 0x0041e80000100a00 */
[----:B0-----:R-:W2:Y:S01]  /*2f330*/  LDL.LU.64 R24, [R1+0xc0] ;  /* 0x0000c00001187983 */ /* 0x001ea20000300a00 */
[----:B------:R0:W-:Y:S02]  /*2f340*/  STL [R1+0x2554], R12 ;  /* 0x0025540c01007387 */ /* 0x0001e40000100800 */
[----:B------:R1:W-:Y:S01]  /*2f350*/  STL [R1+0x2550], R13 ;  /* 0x0025500d01007387 */ /* 0x0003e20000100800 */
[----:B0-----:R-:W4:Y:S01]  /*2f360*/  LDL.LU R12, [R1+0x1f0] ;  /* 0x0001f000010c7983 */ /* 0x001f220000300800 */
[----:B-1----:R-:W4:Y:S02]  /*2f370*/  LDL.LU R13, [R1+0x1f4] ;  /* 0x0001f400010d7983 */ /* 0x002f240000300800 */
[----:B------:R-:W2:Y:S02]  /*2f380*/  LDL.LU R14, [R1+0x1f8] ;  /* 0x0001f800010e7983 */ /* 0x000ea40000300800 */
[----:B------:R-:W2:Y:S01]  /*2f390*/  LDL.LU R15, [R1+0x1fc] ;  /* 0x0001fc00010f7983 */ /* 0x000ea20000300800 */
[----:B------:R-:W-:Y:S01]  /*2f3a0*/  HMMA.16816.F32 R20, R20, R8, R16 ;  /* 0x000000081414723c */ /* 0x000fe20000001810 */
[----:B--2---:R-:W-:Y:S01]  /*2f3b0*/  STL.64 [R1+0x2608], R14 ;  /* 0x0026080e01007387 */ /* 0x004fe20000100a00 */
[----:B----4-:R0:W-:Y:S03]  /*2f3c0*/  STL.64 [R1+0x2600], R12 ;  /* 0x0026000c01007387 */ /* 0x0101e60000100a00 */
[----:B0-----:R-:W2:Y:S01]  /*2f3d0*/  LDL.LU R12, [R1+0x210] ;  /* 0x00021000010c7983 */ /* 0x001ea20000300800 */
[----:B------:R-:W2:Y:S02]  /*2f3e0*/  LDL.LU R13, [R1+0x214] ;  /* 0x00021400010d7983 */ /* 0x000ea40000300800 */
[----:B------:R-:W2:Y:S02]  /*2f3f0*/  LDL.LU R14, [R1+0x218] ;  /* 0x00021800010e7983 */ /* 0x000ea40000300800 */
[----:B------:R-:W2:Y:S01]  /*2f400*/  LDL.LU R15, [R1+0x21c] ;  /* 0x00021c00010f7983 */ /* 0x000ea20000300800 */
[----:B------:R-:W4:Y:S01]  /*2f410*/  LDL.LU.64 R18, [R1+0x2630] ;  /* 0x0026300001127983 */ /* 0x000f220000300a00 */
[----:B------:R-:W4:Y:S11]  /*2f420*/  LDL.LU.64 R16, [R1+0x2628] ;  /* 0x0026280001107983 */ /* 0x000f360000300a00 */
[----:B------:R0:W-:Y:S02]  /*2f430*/  STL.64 [R1+0x2d0], R20 ;  /* 0x0002d01401007387 */ /* 0x0001e40000100a00 */
[----:B------:R-:W-:Y:S01]  /*2f440*/  STL.64 [R1+0x2d8], R22 ;  /* 0x0002d81601007387 */ /* 0x000fe20000100a00 */
[----:B0-----:R-:W2:Y:S01]  /*2f450*/  LDL.LU.64 R20, [R1+0x80] ;  /* 0x0000800001147983 */ /* 0x001ea20000300a00 */
[----:B---3--:R-:W-:Y:S02]  /*2f460*/  STL.64 [R1+0x2538], R10 ;  /* 0x0025380a01007387 */ /* 0x008fe40000100a00 */
[----:B------:R0:W-:Y:S02]  /*2f470*/  STL.64 [R1+0x2530], R8 ;  /* 0x0025300801007387 */ /* 0x0001e40000100a00 */
[----:B0-----:R-:W3:Y:S01]  /*2f480*/  LDL.LU R8, [R1+0x220] ;  /* 0x0002200001087983 */ /* 0x001ee20000300800 */
[----:B------:R-:W3:Y:S02]  /*2f490*/  LDL.LU R9, [R1+0x224] ;  /* 0x0002240001097983 */ /* 0x000ee40000300800 */
[----:B------:R-:W3:Y:S02]  /*2f4a0*/  LDL.LU R10, [R1+0x228] ;  /* 0x00022800010a7983 */ /* 0x000ee40000300800 */
[----:B------:R-:W3:Y:S01]  /*2f4b0*/  LDL.LU R11, [R1+0x22c] ;  /* 0x00022c00010b7983 */ /* 0x000ee20000300800 */
[C---:B----4-:R-:W-:Y:S11]  /*2f4c0*/  HMMA.16816.F32 R4, R16.reuse, R24, R4 ;  /* 0x000000181004723c */ /* 0x050ff60000001804 */
[----:B------:R-:W-:Y:S11]  /*2f4d0*/  @!UPT UIADD3 URZ, URZ, URZ, URZ ;  /* 0x0000003f3f3ff290 */ /* 0x000ff6000fffe03f */
[----:B------:R-:W-:Y:S01]  /*2f4e0*/  @!UPT UIADD3 URZ, URZ, URZ, URZ ;  /* 0x0000003f3f3ff290 */ /* 0x000fe2000fffe03f */
[----:B------:R0:W-:Y:S01]  /*2f4f0*/  STL.64 [R1+0x2c0], R4 ;  /* 0x0002c00401007387 */ /* 0x0001e20000100a00 */
[----:B------:R-:W-:Y:S02]  /*2f500*/  STL.64 [R1+0x2c8], R6 ;  /* 0x0002c80601007387 */ /* 0x000fe40000100a00 */
[----:B0-----:R-:W-:Y:S02]  /*2f510*/  IMAD.MOV.U32 R4, RZ, RZ, R25 ;  /* 0x000000ffff047224 */ /* 0x001fe400078e0019 */
[----:B------:R-:W-:Y:S02]  /*2f520*/  IMAD.MOV.U32 R5, RZ, RZ, R24 ;  /* 0x000000ffff057224 */ /* 0x000fe400078e0018 */
[----:B------:R-:W4:Y:S01]  /*2f530*/  LDL.LU.64 R24, [R1+0x2620] ;  /* 0x0026200001187983 */ /* 0x000f220000300a00 */
[----:B------:R0:W-:Y:S02]  /*2f540*/  STL [R1+0x255c], R4 ;  /* 0x00255c0401007387 */ /* 0x0001e40000100800 */
[----:B------:R1:W-:Y:S01]  /*2f550*/  STL [R1+0x2558], R5 ;  /* 0x0025580501007387 */ /* 0x0003e20000100800 */
[----:B0-----:R-:W4:Y:S01]  /*2f560*/  LDL.LU R4, [R1+0x230] ;  /* 0x0002300001047983 */ /* 0x001f220000300800 */
[----:B-1----:R-:W4:Y:S02]  /*2f570*/  LDL.LU R5, [R1+0x234] ;  /* 0x0002340001057983 */ /* 0x002f240000300800 */
[----:B------:R-:W4:Y:S02]  /*2f580*/  LDL.LU R6, [R1+0x238] ;  /* 0x0002380001067983 */ /* 0x000f240000300800 */
[----:B------:R-:W4:Y:S02]  /*2f590*/  LDL.LU R7, [R1+0x23c] ;  /* 0x00023c0001077983 */ /* 0x000f240000300800 */
        /* <DEDUP_REMOVED lines=8> */
[----:B------:R0:W-:Y:S02]  /*2f620*/  STL [R1+0x2564], R6 ;  /* 0x0025640601007387 */ /* 0x0001e40000100800 */
[----:B------:R1:W-:Y:S02]  /*2f630*/  STL [R1+0x2560], R7 ;  /* 0x0025600701007387 */ /* 0x0003e40000100800 */
[----:B------:R-:W4:Y:S01]  /*2f640*/  LDL.LU R4, [R1+0x200] ;  /* 0x0002000001047983 */ /* 0x000f220000300800 */
[----:B------:R-:W4:Y:S04]  /*2f650*/  LDL.LU R5, [R1+0x204] ;  /* 0x0002040001057983 */ /* 0x000f280000300800 */
[----:B0-----:R-:W4:Y:S01]  /*2f660*/  LDL.LU R6, [R1+0x208] ;  /* 0x0002080001067983 */ /* 0x001f220000300800 */
[----:B-1----:R-:W4:Y:S01]  /*2f670*/  LDL.LU R7, [R1+0x20c] ;  /* 0x00020c0001077983 */ /* 0x002f220000300800 */
        /* <DEDUP_REMOVED lines=18> */
[----:B------:R-:W-:Y:S01]  /*2f7a0*/  STL.64 [R1+0x2570], R10 ;  /* 0x0025700a01007387 */ /* 0x000fe20000100a00 */
[----:B------:R-:W-:Y:S11]  /*2f7b0*/  STL.64 [R1+0x2568], R8 ;  /* 0x0025680801007387 */ /* 0x000ff60000100a00 */
[----:B------:R-:W-:Y:S10]  /*2f7c0*/  @!UPT UIADD3 URZ, URZ, URZ, URZ ;  /* 0x0000003f3f3ff290 */ /* 0x000ff4000fffe03f */
[----:B------:R-:W-:Y:S01]  /*2f7d0*/  STL.64 [R1+0x280], R4 ;  /* 0x0002800401007387 */ /* 0x000fe20000100a00 */
[----:B------:R2:W-:Y:S02]  /*2f7e0*/  STL.64 [R1+0x288], R6 ;  /* 0x0002880601007387 */ /* 0x0005e40000100a00 */
[----:B--2---:R-:W-:Y:S01]  /*2f7f0*/  HMMA.16816.F32 R4, R16, R24, R12 ;  /* 0x000000181004723c */ /* 0x004fe2000000180c */
[----:B------:R-:W-:Y:S02]  /*2f800*/  IMAD.MOV.U32 R2, RZ, RZ, R24 ;  /* 0x000000ffff027224 */ /* 0x000fe400078e0018 */
[----:B------:R-:W-:Y:S11]  /*2f810*/  IMAD.MOV.U32 R0, RZ, RZ, R25 ;  /* 0x000000ffff007224 */ /* 0x000ff600078e0019 */
[----:B------:R-:W-:Y:S09]  /*2f820*/  @!UPT UIADD3 URZ, URZ, URZ, URZ ;  /* 0x0000003f3f3ff290 */ /* 0x000ff2000fffe03f */
[----:B------:R0:W-:Y:S01]  /*2f830*/  STL.64 [R1+0x270], R4 ;  /* 0x0002700401007387 */ /* 0x0001e20000100a00 */
[----:B------:R1:W-:Y:S02]  /*2f840*/  STL.64 [R1+0x278], R6 ;  /* 0x0002780601007387 */ /* 0x0003e40000100a00 */
[----:B------:R-:W2:Y:S02]  /*2f850*/  LDL.LU R8, [R1+0x8e0] ;  /* 0x0008e00001087983 */ /* 0x000ea40000300800 */
[----:B------:R-:W2:Y:S01]  /*2f860*/  LDL.LU R9, [R1+0x8e4] ;  /* 0x0008e40001097983 */ /* 0x000ea20000300800 */
[----:B------:R-:W3:Y:S01]  /*2f870*/  LDL.LU R10, [R1+0x8e8] ;  /* 0x0008e800010a7983 */ /* 0x000ee20000300800 */
[----:B------:R-:W3:Y:S02]  /*2f880*/  LDL.LU R11, [R1+0x8ec] ;  /* 0x0008ec00010b7983 */ /* 0x000ee40000300800 */
[----:B------:R-:W4:Y:S02]  /*2f890*/  LDL.LU R24, [R1+0x900] ;  /* 0x0009000001187983 */ /* 0x000f240000300800 */
[----:B------:R-:W4:Y:S01]  /*2f8a0*/  LDL.LU R25, [R1+0x904] ;  /* 0x0009040001197983 */ /* 0x000f220000300800 */
[----:B------:R-:W2:Y:S01]  /*2f8b0*/  LDL.LU R26, [R1+0x908] ;  /* 0x00090800011a7983 */ /* 0x000ea20000300800 */
[----:B------:R-:W2:Y:S03]  /*2f8c0*/  LDL.LU R27, [R1+0x90c] ;  /* 0x00090c00011b7983 */ /* 0x000ea60000300800 */
[----:B0-----:R-:W2:Y:S01]  /*2f8d0*/  LDL.LU R4, [R1+0x920] ;  /* 0x0009200001047983 */ /* 0x001ea20000300800 */
[----:B------:R-:W2:Y:S02]  /*2f8e0*/  LDL.LU R5, [R1+0x924] ;  /* 0x0009240001057983 */ /* 0x000ea40000300800 */
[----:B-1----:R-:W2:Y:S02]  /*2f8f0*/  LDL.LU R6, [R1+0x928] ;  /* 0x0009280001067983 */ /* 0x002ea40000300800 */
[----:B------:R-:W2:Y:S01]  /*2f900*/  LDL.LU R7, [R1+0x92c] ;  /* 0x00092c0001077983 */ /* 0x000ea20000300800 */
[----:B------:R-:W3:Y:S01]  /*2f910*/  LDL.LU R12, [R1+0x1e0] ;  /* 0x0001e000010c7983 */ /* 0x000ee20000300800 */
[----:B------:R-:W3:Y:S02]  /*2f920*/  LDL.LU R13, [R1+0x1e4] ;  /* 0x0001e400010d7983 */ /* 0x000ee40000300800 */
[----:B------:R-:W3:Y:S02]  /*2f930*/  LDL.LU R14, [R1+0x1e8] ;  /* 0x0001e800010e7983 */ /* 0x000ee40000300800 */
[----:B------:R-:W-:-:S02]  /*2f940*/  IMAD.MOV.U32 R28, RZ, RZ, R20 ;  /* 0x000000ffff1c7224 */ /* 0x000fc400078e0014 */
[----:B------:R-:W-:Y:S01]  /*2f950*/  IMAD.MOV.U32 R29, RZ, RZ, R21 ;  /* 0x000000ffff1d7224 */ /* 0x000fe200078e0015 */
[----:B------:R-:W3:Y:S01]  /*2f960*/  LDL.LU R15, [R1+0x1ec] ;  /* 0x0001ec00010f7983 */ /* 0x000ee20000300800 */
[----:B------:R-:W3:Y:S03]  /*2f970*/  LDL.LU.64 R20, [R1+0x60] ;  /* 0x0000600001147983 */ /* 0x000ee60000300a00 */
[----:B--2---:R-:W-:Y:S01]  /*2f980*/  STL.64 [R1+0x25d0], R6 ;  /* 0x0025d00601007387 */ /* 0x004fe20000100a00 */
[----:B------:R0:W-:Y:S03]  /*2f990*/  STL.64 [R1+0x25c8], R4 ;  /* 0x0025c80401007387 */ /* 0x0001e60000100a00 */
[----:B0-----:R-:W2:Y:S04]  /*2f9a0*/  LDL.LU.64 R4, [R1+0x40] ;  /* 0x0000400001047983 */ /* 0x001ea80000300a00 */
[----:B--2---:R0:W-:Y:S04]  /*2f9b0*/  STL.64 [R1+0x25e0], R4 ;  /* 0x0025e00401007387 */ /* 0x0041e80000100a00 */
[----:B0-----:R-:W2:Y:S01]  /*2f9c0*/  LDL.LU.64 R4, [R1+0x50] ;  /* 0x0000500001047983 */ /* 0x001ea20000300a00 */
[----:B------:R-:W-:Y:S02]  /*2f9d0*/  STL.64 [R1+0x25b0], R26 ;  /* 0x0025b01a01007387 */ /* 0x000fe40000100a00 */
[----:B----4-:R0:W-:Y:S02]  /*2f9e0*/  STL.64 [R1+0x25a8], R24 ;  /* 0x0025a81801007387 */ /* 0x0101e40000100a00 */
[----:B0-----:R-:W4:Y:S04]  /*2f9f0*/  LDL.LU.64 R24, [R1+0x20] ;  /* 0x0000200001187983 */ /* 0x001f280000300a00 */
[----:B----4-:R0:W-:Y:S04]  /*2fa00*/  STL.64 [R1+0x25c0], R24 ;  /* 0x0025c01801007387 */ /* 0x0101e80000100a00 */
[----:B0-----:R-:W4:Y:S04]  /*2fa10*/  LDL.LU.64 R24, [R1+0x30] ;  /* 0x0000300001187983 */ /* 0x001f280000300a00 */
        /* <DEDUP_REMOVED lines=11> */
[----:B---3--:R-:W-:Y:S01]  /*2fad0*/  STL.64 [R1+0x2588], R10 ;  /* 0x0025880a01007387 */ /* 0x008fe20000100a00 */
[----:B------:R0:W-:Y:S03]  /*2fae0*/  STL.64 [R1+0x2580], R8 ;  /* 0x0025800801007387 */ /* 0x0001e60000100a00 */
[----:B0-----:R-:W3:Y:S01]  /*2faf0*/  LDL.LU R8, [R1+0x8f0] ;  /* 0x0008f00001087983 */ /* 0x001ee20000300800 */
[----:B------:R-:W3:Y:S02]  /*2fb00*/  LDL.LU R9, [R1+0x8f4] ;  /* 0x0008f40001097983 */ /* 0x000ee40000300800 */
[----:B------:R-:W4:Y:S02]  /*2fb10*/  LDL.LU R10, [R1+0x8f8] ;  /* 0x0008f800010a7983 */ /* 0x000f240000300800 */
[----:B------:R-:W4:Y:S01]  /*2fb20*/  LDL.LU R11, [R1+0x8fc] ;  /* 0x0008fc00010b7983 */ /* 0x000f220000300800 */
[----:B------:R-:W-:Y:S01]  /*2fb30*/  HMMA.16816.F32 R12, R16, R20, R12 ;  /* 0x00000014100c723c */ /* 0x000fe2000000180c */
[----:B----4-:R-:W-:Y:S01]  /*2fb40*/  STL.64 [R1+0x2598], R10 ;  /* 0x0025980a01007387 */ /* 0x010fe20000100a00 */
[----:B---3--:R0:W-:Y:S03]  /*2fb50*/  STL.64 [R1+0x2590], R8 ;  /* 0x0025900801007387 */ /* 0x0081e60000100a00 */
[----:B0-----:R-:W3:Y:S04]  /*2fb60*/  LDL.LU.64 R8, [R1+0x10] ;  /* 0x0000100001087983 */ /* 0x001ee80000300a00 */
[----:B---3--:R0:W-:Y:S04]  /*2fb70*/  STL.64 [R1+0x25b8], R8 ;  /* 0x0025b80801007387 */ /* 0x0081e80000100a00 */
[----:B0-----:R-:W3:Y:S01]  /*2fb80*/  LDL.LU R8, [R1+0x910] ;  /* 0x0009100001087983 */ /* 0x001ee20000300800 */
[----:B------:R-:W3:Y:S02]  /*2fb90*/  LDL.LU R9, [R1+0x914] ;  /* 0x0009140001097983 */ /* 0x000ee40000300800 */
[----:B------:R-:W3:Y:S02]  /*2fba0*/  LDL.LU R10, [R1+0x918] ;  /* 0x00091800010a7983 */ /* 0x000ee40000300800 */
[----:B------:R-:W3:Y:S05]  /*2fbb0*/  LDL.LU R11, [R1+0x91c] ;  /* 0x00091c00010b7983 */ /* 0x000eea0000300800 */
[----:B------:R-:W-:Y:S01]  /*2fbc0*/  STL.64 [R1+0x260], R12 ;  /* 0x0002600c01007387 */ /* 0x000fe20000100a00 */
[----:B------:R0:W-:Y:S02]  /*2fbd0*/  STL.64 [R1+0x268], R14 ;  /* 0x0002680e01007387 */ /* 0x0001e40000100a00 */
[----:B0-----:R-:W-:-:S02]  /*2fbe0*/  IMAD.MOV.U32 R15, RZ, RZ, R20 ;  /* 0x000000ffff0f7224 */ /* 0x001fc400078e0014 */
[----:B------:R-:W-:Y:S02]  /*2fbf0*/  IMAD.MOV.U32 R14, RZ, RZ, R21 ;  /* 0x000000ffff0e7224 */ /* 0x000fe400078e0015 */
[----:B------:R-:W0:Y:S04]  /*2fc00*/  LDSM.16.MT88.4 R20, [R3+0xc000] ;  /* 0x00c000000314783b */ /* 0x000e280000004200 */
[----:B0-----:R-:W-:Y:S01]  /*2fc10*/  STL.64 [R1+0x23c0], R22 ;  /* 0x0023c01601007387 */ /* 0x001fe20000100a00 */
[----:B------:R0:W-:Y:S03]  /*2fc20*/  STL.64 [R1+0x23b8], R20 ;  /* 0x0023b81401007387 */ /* 0x0001e60000100a00 */
[----:B0-----:R-:W4:Y:S01]  /*2fc30*/  LDL.LU R20, [R1+0xe0] ;  /* 0x0000e00001147983 */ /* 0x001f220000300800 */
[----:B------:R-:W4:Y:S02]  /*2fc40*/  LDL.LU R21, [R1+0xe4] ;  /* 0x0000e40001157983 */ /* 0x000f240000300800 */
[----:B------:R-:W3:Y:S02]  /*2fc50*/  LDL.LU R22, [R1+0xe8] ;  /* 0x0000e80001167983 */ /* 0x000ee40000300800 */
[----:B------:R-:W3:Y:S01]  /*2fc60*/  LDL.LU R23, [R1+0xec] ;  /* 0x0000ec0001177983 */ /* 0x000ee20000300800 */
[C---:B--2---:R-:W-:Y:S01]  /*2fc70*/  HMMA.16816.F32 R24, R16.reuse, R4, R24 ;  /* 0x000000041018723c */ /* 0x044fe20000001818 */
[----:B---3--:R-:W-:Y:S01]  /*2fc80*/  STL.64 [R1+0x23f0], R22 ;  /* 0x0023f01601007387 */ /* 0x008fe20000100a00 */
[----:B----4-:R0:W-:Y:S03]  /*2fc90*/  STL.64 [R1+0x23e8], R20 ;  /* 0x0023e81401007387 */ /* 0x0101e60000100a00 */
[----:B0-----:R-:W2:Y:S01]  /*2fca0*/  LDL.LU R20, [R1] ;  /* 0x0000000001147983 */ /* 0x001ea20000300800 */
[----:B------:R-:W2:Y:S11]  /*2fcb0*/  LDL.LU R21, [R1+0x4] ;  /* 0x0000040001157983 */ /* 0x000eb60000300800 */
[----:B------:R-:W-:Y:S06]  /*2fcc0*/  @!UPT UIADD3 URZ, URZ, URZ, URZ ;  /* 0x0000003f3f3ff290 */ /* 0x000fec000fffe03f */
[----:B------:R-:W-:Y:S02]  /*2fcd0*/  STL.64 [R1+0x250], R24 ;  /* 0x0002501801007387 */ /* 0x000fe40000100a00 */
[----:B------:R0:W-:Y:S02]  /*2fce0*/  STL.64 [R1+0x258], R26 ;  /* 0x0002581a01007387 */ /* 0x0001e40000100a00 */
[----:B------:R-:W-:Y:S02]  /*2fcf0*/  IMAD.MOV.U32 R23, RZ, RZ, R4 ;  /* 0x000000ffff177224 */ /* 0x000fe400078e0004 */
[----:B------:R-:W-:Y:S01]  /*2fd00*/  IMAD.MOV.U32 R22, RZ, RZ, R5 ;  /* 0x000000ffff167224 */ /* 0x000fe200078e0005 */
[----:B0-----:R-:W3:Y:S01]  /*2fd10*/  LDL.LU.64 R26, [R1+0x25f0] ;  /* 0x0025f000011a7983 */ /* 0x001ee20000300a00 */
[----:B------:R-:W3:Y:S02]  /*2fd20*/  LDL.LU.64 R24, [R1+0x25e8] ;  /* 0x0025e80001187983 */ /* 0x000ee40000300a00 */
[----:B------:R-:W3:Y:S02]  /*2fd30*/  LDL.LU.64 R4, [R1+0x25e0] ;  /* 0x0025e00001047983 */ /* 0x000ee40000300a00 */
[----:B---3--:R-:W-:Y:S01]  /*2fd40*/  HMMA.16816.F32 R24, R16, R4, R24 ;  /* 0x000000041018723c */ /* 0x008fe20000001818 */
[----:B------:R-:W-:-:S02]  /*2fd50*/  IMAD.MOV.U32 R12, RZ, RZ, R4 ;  /* 0x000000ffff0c7224 */ /* 0x000fc400078e0004 */
[----:B------:R-:W-:Y:S11]  /*2fd60*/  IMAD.MOV.U32 R13, RZ, RZ, R5 ;  /* 0x000000ffff0d7224 */ /* 0x000ff600078e0005 */
[----:B------:R-:W-:Y:S09]  /*2fd70*/  @!UPT UIADD3 URZ, URZ, URZ, URZ ;  /* 0x0000003f3f3ff290 */ /* 0x000ff2000fffe03f */
[----:B------:R0:W-:Y:S01]  /*2fd80*/  STL.64 [R1+0x240], R24 ;  /* 0x0002401801007387 */ /* 0x0001e20000100a00 */
[----:B------:R-:W-:Y:S03]  /*2fd90*/  STL.64 [R1+0x248], R26 ;  /* 0x0002481a01007387 */ /* 0x000fe60000100a00 */
        /* <DEDUP_REMOVED lines=10> */
[----:B------:R-:W3:Y:S02]  /*2fe40*/  LDL.LU.64 R24, [R1+0x25c0] ;  /* 0x0025c00001187983 */ /* 0x000ee40000300a00 */
[----:B---3--:R-:W-:Y:S01]  /*2fe50*/  HMMA.16816.F32 R8, R16, R24, R8 ;  /* 0x000000181008723c */ /* 0x008fe20000001808 */
[----:B-1----:R-:W-:-:S02]  /*2fe60*/  IMAD.MOV.U32 R6, RZ, RZ, R24 ;  /* 0x000000ffff067224 */ /* 0x002fc400078e0018 */
        /* <DEDUP_REMOVED lines=15> */
[----:B------:R-:W2:Y:S01]  /*2ff60*/  LDL.LU.64 R10, [R1+0x2598] ;  /* 0x00259800010a7983 */ /* 0x000ea20000300a00 */
[----:B------:R-:W2:Y:S02]  /*2ff70*/  LDL.LU.64 R8, [R1+0x2590] ;  /* 0x0025900001087983 */ /* 0x000ea40000300a00 */
[----:B--2---:R-:W-:Y:S11]  /*2ff80*/  HMMA.16816.F32 R8, R16, R20, R8 ;  /* 0x000000141008723c */ /* 0x004ff60000001808 */
[----:B------:R-:W-:Y:S11]  /*2ff90*/  @!UPT UIADD3 URZ, URZ, URZ, URZ ;  /* 0x0000003f3f3ff290 */ /* 0x000ff6000fffe03f */
[----:B------:R-:W-:Y:S01]  /*2ffa0*/  @!UPT UIADD3 URZ, URZ, URZ, URZ ;  /* 0x0000003f3f3ff290 */ /* 0x000fe2000fffe03f */
[----:B------:R-:W-:Y:S01]  /*2ffb0*/  STL.64 [R1+0x200], R8 ;  /* 0x0002000801007387 */ /* 0x000fe20000100a00 */
[----:B------:R0:W-:Y:S03]  /*2ffc0*/  STL.64 [R1+0x208], R10 ;  /* 0x0002080a01007387 */ /* 0x0001e60000100a00 */
[----:B0-----:R-:W3:Y:S01]  /*2ffd0*/  LDL.LU.64 R10, [R1+0x2588] ;  /* 0x00258800010a7983 */ /* 0x001ee20000300a00 */
[----:B------:R-:W3:Y:S02]  /*2ffe0*/  LDL.LU.64 R8, [R1+0x2580] ;  /* 0x0025800001087983 */ /* 0x000ee40000300a00 */
[----:B------:R0:W-:Y:S02]  /*2fff0*/  STL.64 [R1+0x2408], R20 ;  /* 0x0024081401007387 */ /* 0x0001e40000100a00 */
[----:B0-----:R-:W-:Y:S02]  /*30000*/  IMAD.MOV.U32 R20, RZ, RZ, R27 ;  /* 0x000000ffff147224 */ /* 0x001fe400078e001b */
[----:B------:R-:W-:Y:S01]  /*30010*/  IMAD.MOV.U32 R21, RZ, RZ, R26 ;  /* 0x000000ffff157224 */ /* 0x000fe200078e001a */
[----:B------:R-:W2:Y:S01]  /*30020*/  LDL.LU R27, [R1+0x257c] ;  /* 0x00257c00011b7983 */ /* 0x000ea20000300800 */
[----:B------:R-:W2:Y:S03]  /*30030*/  LDL.LU R26, [R1+0x2578] ;  /* 0x00257800011a7983 */ /* 0x000ea60000300800 */
[----:B------:R0:W-:Y:S02]  /*30040*/  STL.64 [R1+0x2420], R20 ;  /* 0x0024201401007387 */ /* 0x0001e40000100a00 */
[----:B0-----:R-:W-:-:S02]  /*30050*/  IMAD.MOV.U32 R20, RZ, RZ, R6 ;  /* 0x000000ffff147224 */ /* 0x001fc400078e0006 */
[----:B------:R-:W-:Y:S01]  /*30060*/  IMAD.MOV.U32 R21, RZ, RZ, R7 ;  /* 0x000000ffff157224 */ /* 0x000fe200078e0007 */
[----:B---3--:R-:W-:Y:S11]  /*30070*/  HMMA.16816.F32 R8, R16, R24, R8 ;  /* 0x000000181008723c */ /* 0x008ff60000001808 */
[----:B------:R-:W-:Y:S11]  /*30080*/  @!UPT UIADD3 URZ, URZ, URZ, URZ ;  /* 0x0000003f3f3ff290 */ /* 0x000ff6000fffe03f */
[----:B------:R-:W-:Y:S01]  /*30090*/  @!UPT UIADD3 URZ, URZ, URZ, URZ ;  /* 0x0000003f3f3ff290 */ /* 0x000fe2000fffe03f */
[----:B------:R-:W-:Y:S01]  /*300a0*/  STL.64 [R1+0x1f0], R8 ;  /* 0x0001f00801007387 */ /* 0x000fe20000100a00 */
[----:B------:R0:W-:Y:S03]  /*300b0*/  STL.64 [R1+0x1f8], R10 ;  /* 0x0001f80a01007387 */ /* 0x0001e60000100a00 */
[----:B0-----:R-:W3:Y:S01]  /*300c0*/  LDL.LU.64 R10, [R1+0x2570] ;  /* 0x00257000010a7983 */ /* 0x001ee20000300a00 */
[----:B------:R-:W4:Y:S02]  /*300d0*/  LDL.LU.64 R8, [R1+0x2568] ;  /* 0x0025680001087983 */ /* 0x000f240000300a00 */
[----:B------:R-:W3:Y:S02]  /*300e0*/  LDL.LU R6, [R1+0x2564] ;  /* 0x0025640001067983 */ /* 0x000ee40000300800 */
[----:B------:R-:W3:Y:S01]  /*300f0*/  LDL.LU R7, [R1+0x2560] ;  /* 0x0025600001077983 */ /* 0x000ee20000300800 */
[----:B------:R-:W-:Y:S01]  /*30100*/  STL.64 [R1+0x2438], R20 ;  /* 0x0024381401007387 */ /* 0x000fe20000100a00 */
[----:B--2---:R-:W-:Y:S02]  /*30110*/  STL.64 [R1+0x2400], R26 ;  /* 0x0024001a01007387 */ /* 0x004fe40000100a00 */
[----:B------:R0:W-:Y:S02]  /*30120*/  STL.64 [R1+0x23f8], R24 ;  /* 0x0023f81801007387 */ /* 0x0001e40000100a00 */
        /* <DEDUP_REMOVED lines=8> */
[----:B------:R0:W-:Y:S02]  /*301b0*/  STL.64 [R1+0x2450], R20 ;  /* 0x0024501401007387 */ /* 0x0001e40000100a00 */
[----:B0-----:R-:W-:Y:S02]  /*301c0*/  IMAD.MOV.U32 R20, RZ, RZ, R12 ;  /* 0x000000ffff147224 */ /* 0x001fe400078e000c */
        /* <DEDUP_REMOVED lines=23> */
[----:B------:R-:W-:Y:S01]  /*30340*/  STL.64 [R1+0x24a8], R20 ;  /* 0x0024a81401007387 */ /* 0x000fe20000100a00 */
[----:B------:R-:W-:Y:S02]  /*30350*/  STL.64 [R1+0x2430], R26 ;  /* 0x0024301a01007387 */ /* 0x000fe40000100a00 */
        /* <DEDUP_REMOVED lines=16> */
[----:B---3--:R-:W-:-:S02]  /*30460*/  IMAD.MOV.U32 R20, RZ, RZ, R11 ;  /* 0x000000ffff147224 */ /* 0x008fc400078e000b */
        /* <DEDUP_REMOVED lines=8> */
[----:B----4-:R-:W-:-:S02]  /*304f0*/  IMAD.MOV.U32 R20, RZ, RZ, R9 ;  /* 0x000000ffff147224 */ /* 0x010fc400078e0009 */
        /* <DEDUP_REMOVED lines=60> */
[----:B0-----:R-:W3:Y:S01]  /*308c0*/  LDL.LU.64 R10, [R1+0x2538] ;  /* 0x00253800010a7983 */ /* 0x001ee20000300a00 */
[----:B------:R-:W4:Y:S02]  /*308d0*/  LDL.LU.64 R8, [R1+0x2530] ;  /* 0x0025300001087983 */ /* 0x000f240000300a00 */
[----:B----4-:R-:W-:Y:S01]  /*308e0*/  HMMA.16816.F32 R16, R16, R8, R4 ;  /* 0x000000081010723c */ /* 0x010fe20000001804 */
[----:B------:R-:W2:Y:S01]  /*308f0*/  LDL.LU.64 R6, [R1+0x2528] ;  /* 0x0025280001067983 */ /* 0x000ea20000300a00 */
[----:B------:R-:W2:Y:S11]  /*30900*/  LDL.LU.64 R4, [R1+0x2520] ;  /* 0x0025200001047983 */ /* 0x000eb60000300a00 */
[----:B------:R-:W-:Y:S10]  /*30910*/  @!UPT UIADD3 URZ, URZ, URZ, URZ ;  /* 0x0000003f3f3ff290 */ /* 0x000ff4000fffe03f */
[----:B------:R-:W-:Y:S01]  /*30920*/  STL.64 [R1+0x1d0], R16 ;  /* 0x0001d01001007387 */ /* 0x000fe20000100a00 */
[----:B------:R-:W-:Y:S01]  /*30930*/  STL.64 [R1+0x1d8], R18 ;  /* 0x0001d81201007387 */ /* 0x000fe20000100a00 */
        /* <DEDUP_REMOVED lines=46> */
[----:B------:R-:W2:Y:S11]  /*30c20*/  LDL.LU.64 R20, [R1+0x2480] ;  /* 0x0024800001147983 */ /* 0x000eb60000300a00 */
[----:B------:R-:W-:Y:S11]  /*30c30*/  @!UPT UIADD3 URZ, URZ, URZ, URZ ;  /* 0x0000003f3f3ff290 */ /* 0x000ff6000fffe03f */
[----:B------:R-:W-:Y:S01]  /*30c40*/  STL.64 [R1+0x160], R16 ;  /* 0x0001601001007387 */ /* 0x000fe20000100a00 */
[----:B------:R-:W-:Y:S02]  /*30c50*/  STL.64 [R1+0x168], R18 ;  /* 0x0001681201007387 */ /* 0x000fe40000100a00 */
[----:B------:R-:W0:Y:S02]  /*30c60*/  LDSM.16.MT88.4 R16, [R3+0xc080] ;  /* 0x00c080000310783b */ /* 0x000e240000004200 */
[----:B0-----:R-:W-:Y:S02]  /*30c70*/  STL.64 [R1+0x22a0], R18 ;  /* 0x0022a01201007387 */ /* 0x001fe40000100a00 */
[----:B------:R0:W-:Y:S02]  /*30c80*/  STL.64 [R1+0x2298], R16 ;  /* 0x0022981001007387 */ /* 0x0001e40000100a00 */
[----:B0-----:R-:W4:Y:S01]  /*30c90*/  LDL.LU R16, [R1+0xf0] ;  /* 0x0000f00001107983 */ /* 0x001f220000300800 */
[C---:B--2---:R-:W-:Y:S03]  /*30ca0*/  HMMA.16816.F32 R20, R4.reuse, R20, R24 ;  /* 0x000000140414723c */ /* 0x044fe60000001818 */
[----:B------:R-:W2:Y:S01]  /*30cb0*/  LDL.LU.64 R26, [R1+0x2478] ;  /* 0x00247800011a7983 */ /* 0x000ea20000300a00 */
[----:B------:R-:W2:Y:S11]  /*30cc0*/  LDL.LU.64 R24, [R1+0x2470] ;  /* 0x0024700001187983 */ /* 0x000eb60000300a00 */
[----:B------:R-:W-:Y:S08]  /*30cd0*/  @!UPT UIADD3 URZ, URZ, URZ, URZ ;  /* 0x0000003f3f3ff290 */ /* 0x000ff0000fffe03f */
        /* <DEDUP_REMOVED lines=33> */
[----:B------:R-:W4:Y:S11]  /*30ef0*/  LDL.LU.64 R24, [R1+0x23f8] ;  /* 0x0023f80001187983 */ /* 0x000f360000300a00 */
[----:B------:R-:W-:Y:S09]  /*30f00*/  @!UPT UIADD3 URZ, URZ, URZ, URZ ;  /* 0x0000003f3f3ff290 */ /* 0x000ff2000fffe03f */
[----:B------:R-:W-:Y:S01]  /*30f10*/  STL.64 [R1+0x100], R20 ;  /* 0x0001001401007387 */ /* 0x000fe20000100a00 */
[----:B------:R0:W-:Y:S03]  /*30f20*/  STL.64 [R1+0x108], R22 ;  /* 0x0001081601007387 */ /* 0x0001e60000100a00 */
[----:B0-----:R-:W3:Y:S01]  /*30f30*/  LDL.LU.64 R22, [R1+0x23f0] ;  /* 0x0023f00001167983 */ /* 0x001ee20000300a00 */
[----:B------:R-:W3:Y:S02]  /*30f40*/  LDL.LU.64 R20, [R1+0x23e8] ;  /* 0x0023e80001147983 */ /* 0x000ee40000300a00 */
[----:B------:R-:W-:Y:S02]  /*30f50*/  IMAD.MOV.U32 R17, RZ, RZ, R29 ;  /* 0x000000ffff117224 */ /* 0x000fe400078e001d */
[----:B------:R-:W-:Y:S02]  /*30f60*/  IMAD.MOV.U32 R18, RZ, RZ, R28 ;  /* 0x000000ffff127224 */ /* 0x000fe400078e001c */
[----:B------:R-:W-:-:S07]  /*30f70*/  IMAD.MOV.U32 R19, RZ, RZ, R0 ;  /* 0x000000ffff137224 */ /* 0x000fce00078e0000 */
[C---:B----4-:R-:W-:Y:S01]  /*30f80*/  HMMA.16816.F32 R16, R4.reuse, R24, R16 ;  /* 0x000000180410723c */ /* 0x050fe20000001810 */
[----:B--2---:R-:W-:Y:S07]  /*30f90*/  STL.64 [R1+0x2320], R26 ;  /* 0x0023201a01007387 */ /* 0x004fee0000100a00 */
[----:B---3--:R-:W-:Y:S11]  /*30fa0*/  HMMA.16816.F32 R12, R4, R12, R20 ;  /* 0x0000000c040c723c */ /* 0x008ff60000001814 */
[----:B------:R-:W-:Y:S04]  /*30fb0*/  @!UPT UIADD3 URZ, URZ, URZ, URZ ;  /* 0x0000003f3f3ff290 */ /* 0x000fe8000fffe03f */
[----:B------:R-:W-:Y:S01]  /*30fc0*/  STL.64 [R1+0xf0], R16 ;  /* 0x0000f01001007387 */ /* 0x000fe20000100a00 */
[----:B------:R-:W-:Y:S07]  /*30fd0*/  STL.64 [R1+0xf8], R18 ;  /* 0x0000f81201007387 */ /* 0x000fee0000100a00 */
[----:B------:R0:W-:Y:S01]  /*30fe0*/  STL [R1+0xe0], R12 ;  /* 0x0000e00c01007387 */ /* 0x0001e20000100800 */
[----:B------:R-:W2:Y:S02]  /*30ff0*/  LDL.LU R20, [R1+0xd0] ;  /* 0x0000d00001147983 */ /* 0x000ea40000300800 */
[----:B------:R-:W2:Y:S02]  /*31000*/  LDL.LU R21, [R1+0xd4] ;  /* 0x0000d40001157983 */ /* 0x000ea40000300800 */
[----:B------:R-:W2:Y:S01]  /*31010*/  LDL.LU R22, [R1+0xd8] ;  /* 0x0000d80001167983 */ /* 0x000ea20000300800 */
[----:B------:R-:W2:Y:S01]  /*31020*/  LDL.LU R23, [R1+0xdc] ;  /* 0x0000dc0001177983 */ /* 0x000ea20000300800 */
[----:B------:R-:W-:-:S02]  /*31030*/  IMAD.MOV.U32 R0, RZ, RZ, R13 ;  /* 0x000000ffff007224 */ /* 0x000fc400078e000d */
[----:B------:R-:W-:Y:S02]  /*31040*/  IMAD.MOV.U32 R29, RZ, RZ, R14 ;  /* 0x000000ffff1d7224 */ /* 0x000fe400078e000e */
[----:B------:R-:W-:Y:S01]  /*31050*/  IMAD.MOV.U32 R28, RZ, RZ, R15 ;  /* 0x000000ffff1c7224 */ /* 0x000fe200078e000f */
[----:B0-----:R-:W3:Y:S01]  /*31060*/  LDL.LU R12, [R1+0x560] ;  /* 0x00056000010c7983 */ /* 0x001ee20000300800 */
[----:B------:R-:W3:Y:S02]  /*31070*/  LDL.LU R13, [R1+0x564] ;  /* 0x00056400010d7983 */ /* 0x000ee40000300800 */
[----:B------:R-:W4:Y:S02]  /*31080*/  LDL.LU R14, [R1+0x568] ;  /* 0x00056800010e7983 */ /* 0x000f240000300800 */
[----:B------:R-:W4:Y:S02]  /*31090*/  LDL.LU R15, [R1+0x56c] ;  /* 0x00056c00010f7983 */ /* 0x000f240000300800 */
[----:B----4-:R0:W-:Y:S01]  /*310a0*/  STL.64 [R1+0x2380], R14 ;  /* 0x0023800e01007387 */ /* 0x0101e20000100a00 */
[----:B---3--:R-:W-:Y:S03]  /*310b0*/  STL.64 [R1+0x2378], R12 ;  /* 0x0023780c01007387 */ /* 0x008fe60000100a00 */
[----:B0-----:R-:W3:Y:S04]  /*310c0*/  LDL.64 R14, [R1+0xa8] ;  /* 0x0000a800010e7983 */ /* 0x001ee80000100a00 */
[----:B---3--:R0:W-:Y:S04]  /*310d0*/  STL.64 [R1+0x2398], R14 ;  /* 0x0023980e01007387 */ /* 0x0081e80000100a00 */
[----:B0-----:R-:W3:Y:S01]  /*310e0*/  LDL.64 R14, [R1+0xb8] ;  /* 0x0000b800010e7983 */ /* 0x001ee20000100a00 */
[----:B------:R-:W-:-:S02]  /*310f0*/  IMAD.MOV.U32 R16, RZ, RZ, R11 ;  /* 0x000000ffff107224 */ /* 0x000fc400078e000b */
[----:B------:R-:W-:Y:S01]  /*31100*/  IMAD.MOV.U32 R17, RZ, RZ, R2 ;  /* 0x000000ffff117224 */ /* 0x000fe200078e0002 */
[----:B---3--:R0:W-:Y:S04]  /*31110*/  STL.64 [R1+0x23a0], R14 ;  /* 0x0023a00e01007387 */ /* 0x0081e80000100a00 */
[----:B0-----:R-:W3:Y:S01]  /*31120*/  LDL.64 R14, [R1+0xc8] ;  /* 0x0000c800010e7983 */ /* 0x001ee20000100a00 */
[----:B------:R-:W4:Y:S02]  /*31130*/  LDL.LU R11, [R1+0x23e0] ;  /* 0x0023e000010b7983 */ /* 0x000f240000300800 */
[----:B------:R-:W2:Y:S02]  /*31140*/  LDL.LU R2, [R1+0x23dc] ;  /* 0x0023dc0001027983 */ /* 0x000ea40000300800 */
[----:B------:R-:W2:Y:S01]  /*31150*/  LDL.LU R18, [R1+0x558] ;  /* 0x0005580001127983 */ /* 0x000ea20000300800 */
[----:B------:R-:W2:Y:S04]  /*31160*/  LDL.LU R19, [R1+0x55c] ;  /* 0x00055c0001137983 */ /* 0x000ea80000300800 */
[----:B--2---:R-:W-:Y:S01]  /*31170*/  STL.64 [R1+0x2390], R18 ;  /* 0x0023901201007387 */ /* 0x004fe20000100a00 */
[----:B------:R0:W-:Y:S02]  /*31180*/  STL.64 [R1+0x2388], R16 ;  /* 0x0023881001007387 */ /* 0x0001e40000100a00 */
[----:B0-----:R-:W-:-:S02]  /*31190*/  IMAD.MOV.U32 R16, RZ, RZ, R10 ;  /* 0x000000ffff107224 */ /* 0x001fc400078e000a */
[----:B----4-:R-:W-:Y:S01]  /*311a0*/  IMAD.MOV.U32 R17, RZ, RZ, R11 ;  /* 0x000000ffff117224 */ /* 0x010fe200078e000b */
[----:B------:R-:W2:Y:S01]  /*311b0*/  LDL.LU R10, [R1+0x23d8] ;  /* 0x0023d800010a7983 */ /* 0x000ea20000300800 */
[----:B------:R-:W4:Y:S02]  /*311c0*/  LDL.LU R11, [R1+0x23d4] ;  /* 0x0023d400010b7983 */ /* 0x000f240000300800 */
[----:B------:R-:W-:Y:S02]  /*311d0*/  IMAD.MOV.U32 R18, RZ, RZ, R2 ;  /* 0x000000ffff127224 */ /* 0x000fe400078e0002 */
[----:B------:R-:W2:Y:S01]  /*311e0*/  LDL.LU R2, [R1+0x23d0] ;  /* 0x0023d00001027983 */ /* 0x000ea20000300800 */
[----:B------:R-:W2:Y:S01]  /*311f0*/  LDL.LU R19, [R1+0x57c] ;  /* 0x00057c0001137983 */ /* 0x000ea20000300800 */
[----:B------:R-:W-:Y:S02]  /*31200*/  HMMA.16816.F32 R4, R4, R8, R20 ;  /* 0x000000080404723c */ /* 0x000fe40000001814 */
[----:B--2---:R4:W-:Y:S01]  /*31210*/  STL.64 [R1+0x23b0], R18 ;  /* 0x0023b01201007387 */ /* 0x0049e20000100a00 */
[----:B------:R0:W-:Y:S02]  /*31220*/  STL.64 [R1+0x23a8], R16 ;  /* 0x0023a81001007387 */ /* 0x0001e40000100a00 */
[----:B----4-:R-:W-:Y:S01]  /*31230*/  IMAD.MOV.U32 R18, RZ, RZ, R11 ;  /* 0x000000ffff127224 */ /* 0x010fe200078e000b */
[----:B0-----:R-:W2:Y:S01]  /*31240*/  LDL.LU R16, [R1+0x590] ;  /* 0x0005900001107983 */ /* 0x001ea20000300800 */
[----:B------:R-:W-:-:S02]  /*31250*/  IMAD.MOV.U32 R17, RZ, RZ, R10 ;  /* 0x000000ffff117224 */ /* 0x000fc400078e000a */
[----:B------:R-:W4:Y:S02]  /*31260*/  LDL.LU R10, [R1+0x23cc] ;  /* 0x0023cc00010a7983 */ /* 0x000f240000300800 */
[----:B------:R-:W4:Y:S01]  /*31270*/  LDL.LU R11, [R1+0x23c8] ;  /* 0x0023c800010b7983 */ /* 0x000f220000300800 */
[----:B------:R-:W2:Y:S01]  /*31280*/  LDL.64 R26, [R1+0x88] ;  /* 0x00008800011a7983 */ /* 0x000ea20000100a00 */
[----:B------:R-:W-:Y:S02]  /*31290*/  STL [R1+0x1be0], R28 ;  /* 0x001be01c01007387 */ /* 0x000fe40000100800 */
[----:B------:R-:W-:Y:S02]  /*312a0*/  STL [R1+0x1bdc], R29 ;  /* 0x001bdc1d01007387 */ /* 0x000fe40000100800 */
[----:B------:R3:W-:Y:S01]  /*312b0*/  STL [R1+0x1bd8], R0 ;  /* 0x001bd80001007387 */ /* 0x0007e20000100800 */
[----:B------:R-:W2:Y:S01]  /*312c0*/  LDL.LU.64 R22, [R1+0x23c0] ;  /* 0x0023c00001167983 */ /* 0x000ea20000300a00 */
[----:B------:R-:W2:Y:S02]  /*312d0*/  LDL.LU.64 R20, [R1+0x23b8] ;  /* 0x0023b80001147983 */ /* 0x000ea40000300a00 */
[----:B------:R-:W-:-:S03]  /*312e0*/  IMAD.MOV.U32 R19, RZ, RZ, R2 ;  /* 0x000000ffff137224 */ /* 0x000fc600078e0002 */
[----:B------:R-:W-:Y:S02]  /*312f0*/  IMAD.MOV.U32 R2, RZ, RZ, R7 ;  /* 0x000000ffff027224 */ /* 0x000fe400078e0007 */
[----:B------:R-:W-:Y:S02]  /*31300*/  IMAD.MOV.U32 R8, RZ, RZ, R6 ;  /* 0x000000ffff087224 */ /* 0x000fe400078e0006 */
[----:B------:R-:W-:Y:S01]  /*31310*/  IMAD.MOV.U32 R9, RZ, RZ, R5 ;  /* 0x000000ffff097224 */ /* 0x000fe200078e0005 */
[----:B------:R-:W-:Y:S01]  /*31320*/  STL [R1+0xd0], R4 ;  /* 0x0000d00401007387 */ /* 0x000fe20000100800 */
[----:B------:R-:W4:Y:S02]  /*31330*/  LDL.64 R6, [R1+0x98] ;  /* 0x0000980001067983 */ /* 0x000f240000100a00 */
[----:B------:R0:W-:Y:S02]  /*31340*/  STL [R1+0x1bec], R2 ;  /* 0x001bec0201007387 */ /* 0x0001e40000100800 */
[----:B------:R1:W-:Y:S01]  /*31350*/  STL [R1+0x1be8], R8 ;  /* 0x001be80801007387 */ /* 0x0003e20000100800 */
[----:B------:R1:W-:Y:S01]  /*31360*/  STL [R1+0x1be4], R9 ;  /* 0x001be40901007387 */ /* 0x0003e20000100800 */
[----:B---3--:R-:W-:-:S02]  /*31370*/  IMAD.MOV.U32 R0, RZ, RZ, R15 ;  /* 0x000000ffff007224 */ /* 0x008fc400078e000f */
[----:B0-----:R-:W-:Y:S01]  /*31380*/  IMAD.MOV.U32 R2, RZ, RZ, R14 ;  /* 0x000000ffff027224 */ /* 0x001fe200078e000e */
[C---:B--2---:R-:W-:Y:S01]  /*31390*/  HMMA.16816.F32 R16, R20.reuse, R14, R16 ;  /* 0x0000000e1410723c */ /* 0x044fe20000001810 */
[----:B----4-:R0:W-:Y:S01]  /*313a0*/  STL.64 [R1+0x22a8], R10 ;  /* 0x0022a80a01007387 */ /* 0x0101e20000100a00 */
[----:B-1----:R-:W2:Y:S02]  /*313b0*/  LDL.LU R8, [R1+0x580] ;  /* 0x0005800001087983 */ /* 0x002ea40000300800 */
[----:B------:R-:W2:Y:S01]  /*313c0*/  LDL.LU R9, [R1+0x584] ;  /* 0x0005840001097983 */ /* 0x000ea20000300800 */
[----:B0-----:R-:W2:Y:S01]  /*313d0*/  LDL.LU R10, [R1+0x588] ;  /* 0x00058800010a7983 */ /* 0x001ea20000300800 */
[----:B------:R-:W2:Y:S11]  /*313e0*/  LDL.LU R11, [R1+0x58c] ;  /* 0x00058c00010b7983 */ /* 0x000eb60000300800 */
[----:B------:R-:W-:Y:S06]  /*313f0*/  @!UPT UIADD3 URZ, URZ, URZ, URZ ;  /* 0x0000003f3f3ff290 */ /* 0x000fec000fffe03f */
[----:B------:R-:W-:Y:S01]  /*31400*/  STL.64 [R1+0xfc0], R16 ;  /* 0x000fc01001007387 */ /* 0x000fe20000100a00 */
[----:B------:R0:W-:Y:S03]  /*31410*/  STL.64 [R1+0xfc8], R18 ;  /* 0x000fc81201007387 */ /* 0x0001e60000100a00 */
[----:B0-----:R-:W3:Y:S01]  /*31420*/  LDL.LU.64 R18, [R1+0x23b0] ;  /* 0x0023b00001127983 */ /* 0x001ee20000300a00 */
[----:B------:R-:W3:Y:S02]  /*31430*/  LDL.LU.64 R16, [R1+0x23a8] ;  /* 0x0023a80001107983 */ /* 0x000ee40000300a00 */
[----:B------:R-:W2:Y:S02]  /*31440*/  LDL.LU.64 R14, [R1+0x23a0] ;  /* 0x0023a000010e7983 */ /* 0x000ea40000300a00 */
[----:B------:R-:W-:Y:S01]  /*31450*/  STL [R1+0x22e4], R0 ;  /* 0x0022e40001007387 */ /* 0x000fe20000100800 */
[----:B------:R-:W-:Y:S01]  /*31460*/  STL [R1+0x22d8], R2 ;  /* 0x0022d80201007387 */ /* 0x000fe20000100800 */
[C---:B--2---:R-:W-:Y:S11]  /*31470*/  HMMA.16816.F32 R8, R20.reuse, R14, R8 ;  /* 0x0000000e1408723c */ /* 0x044ff60000001808 */
        /* <DEDUP_REMOVED lines=11> */
[----:B------:R-:W-:Y:S01]  /*31530*/  STL.64 [R1+0xfa0], R16 ;  /* 0x000fa01001007387 */ /* 0x000fe20000100a00 */
[----:B------:R0:W-:Y:S03]  /*31540*/  STL.64 [R1+0xfa8], R18 ;  /* 0x000fa81201007387 */ /* 0x0001e60000100a00 */
[----:B0-----:R-:W2:Y:S01]  /*31550*/  LDL.LU.64 R18, [R1+0x2390] ;  /* 0x0023900001127983 */ /* 0x001ea20000300a00 */
[----:B------:R-:W2:Y:S02]  /*31560*/  LDL.LU.64 R16, [R1+0x2388] ;  /* 0x0023880001107983 */ /* 0x000ea40000300a00 */
[----:B------:R-:W3:Y:S02]  /*31570*/  LDL.LU.64 R14, [R1+0x2380] ;  /* 0x00238000010e7983 */ /* 0x000ee40000300a00 */
[----:B------:R-:W3:Y:S01]  /*31580*/  LDL.LU.64 R12, [R1+0x2378] ;  /* 0x00237800010c7983 */ /* 0x000ee20000300a00 */
[----:B------:R-:W-:Y:S01]  /*31590*/  STL.64 [R1+0x22f0], R10 ;  /* 0x0022f00a01007387 */ /* 0x000fe20000100a00 */
[----:B------:R3:W-:Y:S02]  /*315a0*/  STL.64 [R1+0x22e8], R8 ;  /* 0x0022e80801007387 */ /* 0x0007e40000100a00 */
[----:B---3--:R-:W-:Y:S07]  /*315b0*/  HMMA.16816.F32 R8, R20, R6, R12 ;  /* 0x000000061408723c */ /* 0x008fee000000180c */
[----:B------:R-:W-:-:S02]  /*315c0*/  IMAD.MOV.U32 R13, RZ, RZ, R6 ;  /* 0x000000ffff0d7224 */ /* 0x000fc400078e0006 */
[----:B------:R-:W-:Y:S11]  /*315d0*/  IMAD.MOV.U32 R12, RZ, RZ, R7 ;  /* 0x000000ffff0c7224 */ /* 0x000ff600078e0007 */
[----:B------:R-:W-:Y:S03]  /*315e0*/  @!UPT UIADD3 URZ, URZ, URZ, URZ ;  /* 0x0000003f3f3ff290 */ /* 0x000fe6000fffe03f */
[----:B------:R0:W-:Y:S01]  /*315f0*/  STL.64 [R1+0xf90], R8 ;  /* 0x000f900801007387 */ /* 0x0001e20000100a00 */
[----:B------:R1:W-:Y:S02]  /*31600*/  STL.64 [R1+0xf98], R10 ;  /* 0x000f980a01007387 */ /* 0x0003e40000100a00 */
[----:B------:R-:W3:Y:S02]  /*31610*/  LDL R6, [R1+0x78] ;  /* 0x0000780001067983 */ /* 0x000ee40000100800 */
[----:B------:R-:W3:Y:S01]  /*31620*/  LDL R7, [R1+0x7c] ;  /* 0x00007c0001077983 */ /* 0x000ee20000100800 */
[----:B0-----:R-:W3:Y:S01]  /*31630*/  LDL.LU R8, [R1+0x540] ;  /* 0x0005400001087983 */ /* 0x001ee20000300800 */
[----:B------:R-:W3:Y:S02]  /*31640*/  LDL.LU R9, [R1+0x544] ;  /* 0x0005440001097983 */ /* 0x000ee40000300800 */
[----:B-1----:R-:W3:Y:S02]  /*31650*/  LDL.LU R10, [R1+0x548] ;  /* 0x00054800010a7983 */ /* 0x002ee40000300800 */
[----:B------:R-:W3:Y:S01]  /*31660*/  LDL.LU R11, [R1+0x54c] ;  /* 0x00054c00010b7983 */ /* 0x000ee20000300800 */
[----:B------:R2:W-:Y:S02]  /*31670*/  STL.64 [R1+0x2348], R12 ;  /* 0x0023480c01007387 */ /* 0x0005e40000100a00 */
[----:B--2---:R-:W-:Y:S07]  /*31680*/  HMMA.16816.F32 R12, R20, R26, R16 ;  /* 0x0000001a140c723c */ /* 0x004fee0000001810 */
[----:B------:R-:W-:-:S02]  /*31690*/  IMAD.MOV.U32 R17, RZ, RZ, R26 ;  /* 0x000000ffff117224 */ /* 0x000fc400078e001a */
[----:B------:R-:W-:Y:S11]  /*316a0*/  IMAD.MOV.U32 R16, RZ, RZ, R27 ;  /* 0x000000ffff107224 */ /* 0x000ff600078e001b */
[----:B------:R-:W-:Y:S03]  /*316b0*/  @!UPT UIADD3 URZ, URZ, URZ, URZ ;  /* 0x0000003f3f3ff290 */ /* 0x000fe6000fffe03f */
[----:B------:R0:W-:Y:S01]  /*316c0*/  STL.64 [R1+0xde0], R12 ;  /* 0x000de00c01007387 */ /* 0x0001e20000100a00 */
[----:B------:R1:W-:Y:S02]  /*316d0*/  STL.64 [R1+0xde8], R14 ;  /* 0x000de80e01007387 */ /* 0x0003e40000100a00 */
[----:B------:R2:W-:Y:S02]  /*316e0*/  STL.64 [R1+0x2370], R16 ;  /* 0x0023701001007387 */ /* 0x0005e40000100a00 */
[----:B------:R-:W4:Y:S01]  /*316f0*/  LDL.LU R24, [R1+0x880] ;  /* 0x0008800001187983 */ /* 0x000f220000300800 */
[----:B------:R-:W4:Y:S01]  /*31700*/  LDL.LU R25, [R1+0x884] ;  /* 0x0008840001197983 */ /* 0x000f220000300800 */
[----:B------:R-:W3:Y:S02]  /*31710*/  LDL.LU R26, [R1+0x888] ;  /* 0x00088800011a7983 */ /* 0x000ee40000300800 */
[----:B------:R-:W3:Y:S01]  /*31720*/  LDL.LU R27, [R1+0x88c] ;  /* 0x00088c00011b7983 */ /* 0x000ee20000300800 */
[----:B0-----:R-:W3:Y:S01]  /*31730*/  LDL.LU R12, [R1+0x8a0] ;  /* 0x0008a000010c7983 */ /* 0x001ee20000300800 */
[----:B------:R-:W3:Y:S02]  /*31740*/  LDL.LU R13, [R1+0x8a4] ;  /* 0x0008a400010d7983 */ /* 0x000ee40000300800 */
[----:B-1----:R-:W3:Y:S02]  /*31750*/  LDL.LU R14, [R1+0x8a8] ;  /* 0x0008a800010e7983 */ /* 0x002ee40000300800 */
[----:B------:R-:W3:Y:S01]  /*31760*/  LDL.LU R15, [R1+0x8ac] ;  /* 0x0008ac00010f7983 */ /* 0x000ee20000300800 */
[----:B--2---:R-:W2:Y:S01]  /*31770*/  LDL.LU R16, [R1+0x8c0] ;  /* 0x0008c00001107983 */ /* 0x004ea20000300800 */
[----:B------:R-:W2:Y:S02]  /*31780*/  LDL.LU R17, [R1+0x8c4] ;  /* 0x0008c40001117983 */ /* 0x000ea40000300800 */
[----:B------:R-:W2:Y:S02]  /*31790*/  LDL.LU R18, [R1+0x8c8] ;  /* 0x0008c80001127983 */ /* 0x000ea40000300800 */
[----:B------:R-:W2:Y:S01]  /*317a0*/  LDL.LU R19, [R1+0x8cc] ;  /* 0x0008cc0001137983 */ /* 0x000ea20000300800 */
[----:B---3--:R0:W-:Y:S01]  /*317b0*/  STL.64 [R1+0x2358], R14 ;  /* 0x0023580e01007387 */ /* 0x0081e20000100a00 */
[----:B------:R-:W-:Y:S03]  /*317c0*/  STL.64 [R1+0x2350], R12 ;  /* 0x0023500c01007387 */ /* 0x000fe60000100a00 */
[----:B0-----:R-:W3:Y:S04]  /*317d0*/  LDL.64 R14, [R1+0x58] ;  /* 0x00005800010e7983 */ /* 0x001ee80000100a00 */
[----:B---3--:R0:W-:Y:S04]  /*317e0*/  STL.64 [R1+0x2368], R14 ;  /* 0x0023680e01007387 */ /* 0x0081e80000100a00 */
[----:B0-----:R-:W2:Y:S01]  /*317f0*/  LDL.64 R14, [R1+0x68] ;  /* 0x00006800010e7983 */ /* 0x001ea20000100a00 */
[----:B------:R0:W-:Y:S02]  /*31800*/  STL.64 [R1+0x2330], R26 ;  /* 0x0023301a01007387 */ /* 0x0001e40000100a00 */
[----:B----4-:R-:W-:Y:S01]  /*31810*/  STL.64 [R1+0x2328], R24 ;  /* 0x0023281801007387 */ /* 0x010fe20000100a00 */
[----:B0-----:R-:W3:Y:S01]  /*31820*/  LDL.64 R26, [R1+0x38] ;  /* 0x00003800011a7983 */ /* 0x001ee20000100a00 */
[C---:B------:R-:W-:Y:S03]  /*31830*/  HMMA.16816.F32 R4, R20.reuse, R6, R8 ;  /* 0x000000061404723c */ /* 0x040fe60000001808 */
[----:B---3--:R0:W-:Y:S04]  /*31840*/  STL.64 [R1+0x2340], R26 ;  /* 0x0023401a01007387 */ /* 0x0081e80000100a00 */
[----:B0-----:R-:W3:Y:S04]  /*31850*/  LDL.64 R26, [R1+0x48] ;  /* 0x00004800011a7983 */ /* 0x001ee80000100a00 */
[----:B---3--:R0:W-:Y:S01]  /*31860*/  STL.64 [R1+0x2360], R26 ;  /* 0x0023601a01007387 */ /* 0x0081e20000100a00 */
[----:B------:R-:W3:Y:S02]  /*31870*/  LDL.LU R24, [R1+0x8b0] ;  /* 0x0008b00001187983 */ /* 0x000ee40000300800 */
[----:B------:R-:W3:Y:S01]  /*31880*/  LDL.LU R25, [R1+0x8b4] ;  /* 0x0008b40001197983 */ /* 0x000ee20000300800 */
[----:B0-----:R-:W3:Y:S01]  /*31890*/  LDL.LU R26, [R1+0x8b8] ;  /* 0x0008b800011a7983 */ /* 0x001ee20000300800 */
[----:B------:R-:W3:Y:S02]  /*318a0*/  LDL.LU R27, [R1+0x8bc] ;  /* 0x0008bc00011b7983 */ /* 0x000ee40000300800 */
[----:B------:R-:W4:Y:S05]  /*318b0*/  LDL.LU R8, [R1+0x860] ;  /* 0x0008600001087983 */ /* 0x000f2a0000300800 */
[----:B------:R-:W-:Y:S01]  /*318c0*/  STL.64 [R1+0xdb0], R4 ;  /* 0x000db00401007387 */ /* 0x000fe20000100a00 */
[----:B------:R-:W-:Y:S01]  /*318d0*/  STL.64 [R1+0xdb8], R6 ;  /* 0x000db80601007387 */ /* 0x000fe20000100a00 */
[----:B------:R-:W4:Y:S02]  /*318e0*/  LDL.LU R9, [R1+0x864] ;  /* 0x0008640001097983 */ /* 0x000f240000300800 */
[----:B------:R-:W3:Y:S02]  /*318f0*/  LDL.LU R10, [R1+0x868] ;  /* 0x00086800010a7983 */ /* 0x000ee40000300800 */
[----:B------:R-:W3:Y:S01]  /*31900*/  LDL.LU R11, [R1+0x86c] ;  /* 0x00086c00010b7983 */ /* 0x000ee20000300800 */
[----:B------:R-:W0:Y:S01]  /*31910*/  LDSM.16.MT88.4 R4, [R3+0xc100] ;  /* 0x00c100000304783b */ /* 0x000e220000004200 */
[----:B--2---:R-:W-:Y:S03]  /*31920*/  HMMA.16816.F32 R16, R20, R14, R16 ;  /* 0x0000000e1410723c */ /* 0x004fe60000001810 */
[----:B---3--:R1:W-:Y:S01]  /*31930*/  STL.64 [R1+0x2300], R10 ;  /* 0x0023000a01007387 */ /* 0x0083e20000100a00 */
[----:B----4-:R2:W-:Y:S03]  /*31940*/  STL.64 [R1+0x22f8], R8 ;  /* 0x0022f80801007387 */ /* 0x0105e60000100a00 */
[----:B-1----:R-:W3:Y:S04]  /*31950*/  LDL.64 R10, [R1+0x18] ;  /* 0x00001800010a7983 */ /* 0x002ee80000100a00 */
[----:B---3--:R1:W-:Y:S01]  /*31960*/  STL.64 [R1+0x2338], R10 ;  /* 0x0023380a01007387 */ /* 0x0083e20000100a00 */
[----:B--2---:R-:W2:Y:S02]  /*31970*/  LDL.LU R8, [R1+0x890] ;  /* 0x0008900001087983 */ /* 0x004ea40000300800 */
[----:B------:R-:W2:Y:S01]  /*31980*/  LDL.LU R9, [R1+0x894] ;  /* 0x0008940001097983 */ /* 0x000ea20000300800 */
[----:B-1----:R-:W2:Y:S01]  /*31990*/  LDL.LU R10, [R1+0x898] ;  /* 0x00089800010a7983 */ /* 0x002ea20000300800 */
[----:B------:R-:W2:Y:S02]  /*319a0*/  LDL.LU R11, [R1+0x89c] ;  /* 0x00089c00010b7983 */ /* 0x000ea40000300800 */
[----:B0-----:R0:W-:Y:S02]  /*319b0*/  STL.64 [R1+0x2150], R6 ;  /* 0x0021500601007387 */ /* 0x0011e40000100a00 */
[----:B------:R-:W-:Y:S01]  /*319c0*/  STL.64 [R1+0x2148], R4 ;  /* 0x0021480401007387 */ /* 0x000fe20000100a00 */
[----:B0-----:R-:W3:Y:S02]  /*319d0*/  LDL.64 R6, [R1+0x28] ;  /* 0x0000280001067983 */ /* 0x001ee40000100a00 */
[----:B------:R0:W-:Y:S02]  /*319e0*/  STL.64 [R1+0xdd0], R16 ;  /* 0x000dd01001007387 */ /* 0x0001e40000100a00 */
[----:B------:R1:W-:Y:S01]  /*319f0*/  STL.64 [R1+0xdd8], R18 ;  /* 0x000dd81201007387 */ /* 0x0003e20000100a00 */
[----:B0-----:R-:W4:Y:S01]  /*31a00*/  LDL.LU.64 R16, [R1+0x2370] ;  /* 0x0023700001107983 */ /* 0x001f220000300a00 */
[----:B-1----:R-:W-:-:S02]  /*31a10*/  IMAD.MOV.U32 R19, RZ, RZ, R14 ;  /* 0x000000ffff137224 */ /* 0x002fc400078e000e */
[----:B------:R-:W-:Y:S02]  /*31a20*/  IMAD.MOV.U32 R18, RZ, RZ, R15 ;  /* 0x000000ffff127224 */ /* 0x000fe400078e000f */
[----:B------:R-:W2:Y:S03]  /*31a30*/  LDL.LU.64 R14, [R1+0x2368] ;  /* 0x00236800010e7983 */ /* 0x000ea60000300a00 */
[----:B------:R-:W-:Y:S01]  /*31a40*/  STL.64 [R1+0x2310], R18 ;  /* 0x0023101201007387 */ /* 0x000fe20000100a00 */
[C---:B--2---:R-:W-:Y:S01]  /*31a50*/  HMMA.16816.F32 R24, R20.reuse, R14, R24 ;  /* 0x0000000e1418723c */ /* 0x044fe20000001818 */
[----:B----4-:R0:W-:Y:S01]  /*31a60*/  STL.64 [R1+0x2308], R16 ;  /* 0x0023081001007387 */ /* 0x0101e20000100a00 */
[----:B------:R-:W-:Y:S02]  /*31a70*/  IMAD.MOV.U32 R29, RZ, RZ, R14 ;  /* 0x000000ffff1d7224 */ /* 0x000fe400078e000e */
[----:B------:R-:W-:Y:S01]  /*31a80*/  IMAD.MOV.U32 R28, RZ, RZ, R15 ;  /* 0x000000ffff1c7224 */ /* 0x000fe200078e000f */
[----:B0-----:R-:W2:Y:S01]  /*31a90*/  LDL.LU R16, [R1+0x870] ;  /* 0x0008700001107983 */ /* 0x001ea20000300800 */
[----:B------:R-:W2:Y:S02]  /*31aa0*/  LDL.LU R17, [R1+0x874] ;  /* 0x0008740001117983 */ /* 0x000ea40000300800 */
[----:B------:R-:W2:Y:S02]  /*31ab0*/  LDL.LU R18, [R1+0x878] ;  /* 0x0008780001127983 */ /* 0x000ea40000300800 */
[----:B------:R-:W2:Y:S11]  /*31ac0*/  LDL.LU R19, [R1+0x87c] ;  /* 0x00087c0001137983 */ /* 0x000eb60000300800 */
[----:B------:R-:W-:Y:S02]  /*31ad0*/  @!UPT UIADD3 URZ, URZ, URZ, URZ ;  /* 0x0000003f3f3ff290 */ /* 0x000fe4000fffe03f */
[----:B------:R-:W-:Y:S01]  /*31ae0*/  STL.64 [R1+0xdc0], R24 ;  /* 0x000dc01801007387 */ /* 0x000fe20000100a00 */
[----:B------:R0:W-:Y:S03]  /*31af0*/  STL.64 [R1+0xdc8], R26 ;  /* 0x000dc81a01007387 */ /* 0x0001e60000100a00 */
[----:B0-----:R-:W4:Y:S01]  /*31b00*/  LDL.LU.64 R26, [R1+0x2360] ;  /* 0x00236000011a7983 */ /* 0x001f220000300a00 */
[----:B------:R-:W4:Y:S02]  /*31b10*/  LDL.LU.64 R14, [R1+0x2358] ;  /* 0x00235800010e7983 */ /* 0x000f240000300a00 */
[----:B------:R-:W4:Y:S02]  /*31b20*/  LDL.LU.64 R12, [R1+0x2350] ;  /* 0x00235000010c7983 */ /* 0x000f240000300a00 */
[C---:B----4-:R-:W-:Y:S01]  /*31b30*/  HMMA.16816.F32 R12, R20.reuse, R26, R12 ;  /* 0x0000001a140c723c */ /* 0x050fe2000000180c */
[----:B------:R-:W-:Y:S11]  /*31b40*/  IMAD.MOV.U32 R2, RZ, RZ, R27 ;  /* 0x000000ffff027224 */ /* 0x000ff600078e001b */
[----:B------:R-:W-:Y:S11]  /*31b50*/  @!UPT UIADD3 URZ, URZ, URZ, URZ ;  /* 0x0000003f3f3ff290 */ /* 0x000ff6000fffe03f */
[----:B------:R0:W-:Y:S01]  /*31b60*/  STL.64 [R1+0xcc0], R12 ;  /* 0x000cc00c01007387 */ /* 0x0001e20000100a00 */
[----:B------:R1:W-:Y:S03]  /*31b70*/  STL.64 [R1+0xcc8], R14 ;  /* 0x000cc80e01007387 */ /* 0x0003e60000100a00 */
[----:B0-----:R-:W4:Y:S01]  /*31b80*/  LDL.LU.64 R12, [R1+0x2348] ;  /* 0x00234800010c7983 */ /* 0x001f220000300a00 */
[----:B-1----:R-:W-:Y:S02]  /*31b90*/  IMAD.MOV.U32 R15, RZ, RZ, R26 ;  /* 0x000000ffff0f7224 */ /* 0x002fe400078e001a */
        /* <DEDUP_REMOVED lines=8> */
[----:B------:R-:W3:Y:S02]  /*31c20*/  LDL.LU.64 R26, [R1+0x2330] ;  /* 0x00233000011a7983 */ /* 0x000ee40000300a00 */
[----:B------:R-:W3:Y:S02]  /*31c30*/  LDL.LU.64 R24, [R1+0x2328] ;  /* 0x0023280001187983 */ /* 0x000ee40000300a00 */
[C---:B---3--:R-:W-:Y:S11]  /*31c40*/  HMMA.16816.F32 R24, R20.reuse, R6, R24 ;  /* 0x000000061418723c */ /* 0x048ff60000001818 */
[----:B------:R-:W-:Y:S11]  /*31c50*/  @!UPT UIADD3 URZ, URZ, URZ, URZ ;  /* 0x0000003f3f3ff290 */ /* 0x000ff6000fffe03f */
[----:B------:R-:W-:Y:S01]  /*31c60*/  @!UPT UIADD3 URZ, URZ, URZ, URZ ;  /* 0x0000003f3f3ff290 */ /* 0x000fe2000fffe03f */
[----:B------:R-:W-:Y:S01]  /*31c70*/  STL.64 [R1+0xca0], R24 ;  /* 0x000ca01801007387 */ /* 0x000fe20000100a00 */
[----:B------:R0:W-:Y:S03]  /*31c80*/  STL.64 [R1+0xca8], R26 ;  /* 0x000ca81a01007387 */ /* 0x0001e60000100a00 */
[----:B0-----:R-:W3:Y:S01]  /*31c90*/  LDL.LU.64 R26, [R1+0x2320] ;  /* 0x00232000011a7983 */ /* 0x001ee20000300a00 */
[----:B------:R-:W3:Y:S02]  /*31ca0*/  LDL.LU R4, [R1+0x7b0] ;  /* 0x0007b00001047983 */ /* 0x000ee40000300800 */
[----:B------:R-:W-:Y:S02]  /*31cb0*/  IMAD.MOV.U32 R25, RZ, RZ, R6 ;  /* 0x000000ffff197224 */ /* 0x000fe400078e0006 */
[----:B------:R-:W3:Y:S02]  /*31cc0*/  LDL.LU R5, [R1+0x7b4] ;  /* 0x0007b40001057983 */ /* 0x000ee40000300800 */
[----:B------:R-:W-:Y:S01]  /*31cd0*/  IMAD.MOV.U32 R24, RZ, RZ, R7 ;  /* 0x000000ffff187224 */ /* 0x000fe200078e0007 */
[----:B------:R-:W3:Y:S01]  /*31ce0*/  LDL.LU R6, [R1+0x7b8] ;  /* 0x0007b80001067983 */ /* 0x000ee20000300800 */
[----:B------:R-:W3:Y:S01]  /*31cf0*/  LDL.LU R7, [R1+0x7bc] ;  /* 0x0007bc0001077983 */ /* 0x000ee20000300800 */
[----:B--2---:R-:W-:Y:S02]  /*31d00*/  HMMA.16816.F32 R16, R20, R10, R16 ;  /* 0x0000000a1410723c */ /* 0x004fe40000001810 */
[----:B---3--:R-:W-:Y:S01]  /*31d10*/  STL.64 [R1+0x2160], R6 ;  /* 0x0021600601007387 */ /* 0x008fe20000100a00 */
[----:B------:R0:W-:Y:S03]  /*31d20*/  STL.64 [R1+0x2158], R4 ;  /* 0x0021580401007387 */ /* 0x0001e60000100a00 */
[----:B0-----:R-:W2:Y:S01]  /*31d30*/  LDL.LU R4, [R1+0x7c0] ;  /* 0x0007c00001047983 */ /* 0x001ea20000300800 */
[----:B------:R-:W2:Y:S02]  /*31d40*/  LDL.LU R5, [R1+0x7c4] ;  /* 0x0007c40001057983 */ /* 0x000ea40000300800 */
[----:B------:R-:W-:-:S02]  /*31d50*/  IMAD.MOV.U32 R6, RZ, RZ, R26 ;  /* 0x000000ffff067224 */ /* 0x000fc400078e001a */
[----:B------:R-:W-:Y:S01]  /*31d60*/  IMAD.MOV.U32 R7, RZ, RZ, R27 ;  /* 0x000000ffff077224 */ /* 0x000fe200078e001b */
[----:B------:R-:W3:Y:S01]  /*31d70*/  LDL.LU R26, [R1+0x231c] ;  /* 0x00231c00011a7983 */ /* 0x000ee20000300800 */
[----:B------:R-:W3:Y:S03]  /*31d80*/  LDL.LU R27, [R1+0x2318] ;  /* 0x00231800011b7983 */ /* 0x000ee60000300800 */
[----:B------:R0:W-:Y:S04]  /*31d90*/  STL.64 [R1+0x2170], R6 ;  /* 0x0021700601007387 */ /* 0x0001e80000100a00 */
[----:B--2---:R1:W-:Y:S01]  /*31da0*/  STL.64 [R1+0x2168], R4 ;  /* 0x0021680401007387 */ /* 0x0043e20000100a00 */
[----:B0-----:R-:W2:Y:S02]  /*31db0*/  LDL R6, [R1+0x8] ;  /* 0x0000080001067983 */ /* 0x001ea40000100800 */
[----:B------:R-:W2:Y:S02]  /*31dc0*/  LDL R7, [R1+0xc] ;  /* 0x00000c0001077983 */ /* 0x000ea40000100800 */
[----:B------:R-:W-:Y:S01]  /*31dd0*/  STL.64 [R1+0xc90], R16 ;  /* 0x000c901001007387 */ /* 0x000fe20000100a00 */
[----:B------:R0:W-:Y:S01]  /*31de0*/  STL.64 [R1+0xc98], R18 ;  /* 0x000c981201007387 */ /* 0x0001e20000100a00 */
[----:B-1----:R-:W-:-:S02]  /*31df0*/  IMAD.MOV.U32 R5, RZ, RZ, R10 ;  /* 0x000000ffff057224 */ /* 0x002fc400078e000a */
[----:B------:R-:W-:Y:S01]  /*31e00*/  IMAD.MOV.U32 R4, RZ, RZ, R11 ;  /* 0x000000ffff047224 */ /* 0x000fe200078e000b */
[----:B0-----:R-:W2:Y:S01]  /*31e10*/  LDL.LU.64 R18, [R1+0x2310] ;  /* 0x0023100001127983 */ /* 0x001ea20000300a00 */
[----:B------:R-:W2:Y:S02]  /*31e20*/  LDL.LU.64 R16, [R1+0x2308] ;  /* 0x0023080001107983 */ /* 0x000ea40000300a00 */
[----:B------:R-:W2:Y:S02]  /*31e30*/  LDL.LU.64 R10, [R1+0x2300] ;  /* 0x00230000010a7983 */ /* 0x000ea40000300a00 */
[----:B------:R-:W2:Y:S02]  /*31e40*/  LDL.LU.64 R8, [R1+0x22f8] ;  /* 0x0022f80001087983 */ /* 0x000ea40000300a00 */
[----:B--2---:R-:W-:Y:S11]  /*31e50*/  HMMA.16816.F32 R8, R20, R6, R8 ;  /* 0x000000061408723c */ /* 0x004ff60000001808 */
[----:B------:R-:W-:Y:S11]  /*31e60*/  @!UPT UIADD3 URZ, URZ, URZ, URZ ;  /* 0x0000003f3f3ff290 */ /* 0x000ff6000fffe03f */
[----:B------:R-:W-:Y:S01]  /*31e70*/  @!UPT UIADD3 URZ, URZ, URZ, URZ ;  /* 0x0000003f3f3ff290 */ /* 0x000fe2000fffe03f */
[----:B------:R-:W-:Y:S01]  /*31e80*/  STL.64 [R1+0xc80], R8 ;  /* 0x000c800801007387 */ /* 0x000fe20000100a00 */
[----:B------:R0:W-:Y:S03]  /*31e90*/  STL.64 [R1+0xc88], R10 ;  /* 0x000c880a01007387 */ /* 0x0001e60000100a00 */
[----:B0-----:R-:W2:Y:S01]  /*31ea0*/  LDL.LU.64 R10, [R1+0x22f0] ;  /* 0x0022f000010a7983 */ /* 0x001ea20000300a00 */
[----:B------:R-:W2:Y:S02]  /*31eb0*/  LDL.LU.64 R8, [R1+0x22e8] ;  /* 0x0022e80001087983 */ /* 0x000ea40000300a00 */
[----:B------:R0:W-:Y:S02]  /*31ec0*/  STL.64 [R1+0x2180], R6 ;  /* 0x0021800601007387 */ /* 0x0001e40000100a00 */
[----:B0-----:R-:W-:Y:S02]  /*31ed0*/  IMAD.MOV.U32 R6, RZ, RZ, R5 ;  /* 0x000000ffff067224 */ /* 0x001fe400078e0005 */
[----:B------:R-:W-:-:S05]  /*31ee0*/  IMAD.MOV.U32 R7, RZ, RZ, R4 ;  /* 0x000000ffff077224 */ /* 0x000fca00078e0004 */
[----:B------:R0:W-:Y:S01]  /*31ef0*/  STL.64 [R1+0x2198], R6 ;  /* 0x0021980601007387 */ /* 0x0001e20000100a00 */
[----:B------:R-:W3:Y:S02]  /*31f00*/  LDL.LU R4, [R1+0x850] ;  /* 0x0008500001047983 */ /* 0x000ee40000300800 */
[----:B------:R-:W3:Y:S01]  /*31f10*/  LDL.LU R5, [R1+0x854] ;  /* 0x0008540001057983 */ /* 0x000ee20000300800 */
[----:B0-----:R-:W3:Y:S01]  /*31f20*/  LDL.LU R6, [R1+0x858] ;  /* 0x0008580001067983 */ /* 0x001ee20000300800 */
[----:B------:R-:W3:Y:S02]  /*31f30*/  LDL.LU R7, [R1+0x85c] ;  /* 0x00085c0001077983 */ /* 0x000ee40000300800 */
[----:B---3--:R-:W-:Y:S11]  /*31f40*/  HMMA.16816.F32 R4, R20, R26, R4 ;  /* 0x0000001a1404723c */ /* 0x008ff60000001804 */
[----:B------:R-:W-:Y:S11]  /*31f50*/  @!UPT UIADD3 URZ, URZ, URZ, URZ ;  /* 0x0000003f3f3ff290 */ /* 0x000ff6000fffe03f */
[----:B------:R-:W-:Y:S01]  /*31f60*/  @!UPT UIADD3 URZ, URZ, URZ, URZ ;  /* 0x0000003f3f3ff290 */ /* 0x000fe2000fffe03f */
[----:B------:R-:W-:Y:S01]  /*31f70*/  STL.64 [R1+0xc70], R4 ;  /* 0x000c700401007387 */ /* 0x000fe20000100a00 */
[----:B------:R0:W-:Y:S02]  /*31f80*/  STL.64 [R1+0xc78], R6 ;  /* 0x000c780601007387 */ /* 0x0001e40000100a00 */
[----:B0-----:R-:W-:Y:S02]  /*31f90*/  IMAD.MOV.U32 R6, RZ, RZ, R25 ;  /* 0x000000ffff067224 */ /* 0x001fe400078e0019 */
[----:B------:R-:W-:-:S05]  /*31fa0*/  IMAD.MOV.U32 R7, RZ, RZ, R24 ;  /* 0x000000ffff077224 */ /* 0x000fca00078e0018 */
[----:B------:R-:W-:Y:S01]  /*31fb0*/  STL.64 [R1+0x21b0], R6 ;  /* 0x0021b00601007387 */ /* 0x000fe20000100a00 */
[----:B------:R0:W-:Y:S02]  /*31fc0*/  STL.64 [R1+0x2178], R26 ;  /* 0x0021781a01007387 */ /* 0x0001e40000100a00 */
[----:B------:R-:W3:Y:S02]  /*31fd0*/  LDL.LU R24, [R1+0x7d0] ;  /* 0x0007d00001187983 */ /* 0x000ee40000300800 */
[----:B------:R-:W3:Y:S01]  /*31fe0*/  LDL.LU R25, [R1+0x7d4] ;  /* 0x0007d40001197983 */ /* 0x000ee20000300800 */
[----:B0-----:R-:W2:Y:S01]  /*31ff0*/  LDL.LU R26, [R1+0x7d8] ;  /* 0x0007d800011a7983 */ /* 0x001ea20000300800 */
[----:B------:R-:W2:Y:S02]  /*32000*/  LDL.LU R27, [R1+0x7dc] ;  /* 0x0007dc00011b7983 */ /* 0x000ea40000300800 */
[----:B------:R-:W-:Y:S02]  /*32010*/  IMAD.MOV.U32 R6, RZ, RZ, R0 ;  /* 0x000000ffff067224 */ /* 0x000fe400078e0000 */
[----:B------:R-:W-:Y:S01]  /*32020*/  IMAD.MOV.U32 R7, RZ, RZ, R14 ;  /* 0x000000ffff077224 */ /* 0x000fe200078e000e */
[----:B------:R-:W4:Y:S01]  /*32030*/  LDL.LU R0, [R1+0x22e4] ;  /* 0x0022e40001007983 */ /* 0x000f220000300800 */
[----:B------:R-:W4:Y:S03]  /*32040*/  LDL.LU R14, [R1+0x22e0] ;  /* 0x0022e000010e7983 */ /* 0x000f260000300800 */
[----:B------:R0:W-:Y:S02]  /*32050*/  STL.64 [R1+0x21c8], R6 ;  /* 0x0021c80601007387 */ /* 0x0001e40000100a00 */
[----:B0-----:R-:W-:-:S02]  /*32060*/  IMAD.MOV.U32 R6, RZ, RZ, R15 ;  /* 0x000000ffff067224 */ /* 0x001fc400078e000f */
[----:B--2---:R-:W-:Y:S01]  /*32070*/  STL.64 [R1+0x2190], R26 ;  /* 0x0021901a01007387 */ /* 0x004fe20000100a00 */
[----:B---3--:R0:W-:Y:S03]  /*32080*/  STL.64 [R1+0x2188], R24 ;  /* 0x0021881801007387 */ /* 0x0081e60000100a00 */
[----:B0-----:R-:W2:Y:S01]  /*32090*/  LDL.LU R24, [R1+0x7e0] ;  /* 0x0007e00001187983 */ /* 0x001ea20000300800 */
[----:B------:R-:W2:Y:S02]  /*320a0*/  LDL.LU R25, [R1+0x7e4] ;  /* 0x0007e40001197983 */ /* 0x000ea40000300800 */
[----:B------:R-:W3:Y:S02]  /*320b0*/  LDL.LU R26, [R1+0x7e8] ;  /* 0x0007e800011a7983 */ /* 0x000ee40000300800 */
[----:B------:R-:W3:Y:S01]  /*320c0*/  LDL.LU R27, [R1+0x7ec] ;  /* 0x0007ec00011b7983 */ /* 0x000ee20000300800 */
[----:B------:R-:W2:Y:S01]  /*320d0*/  LDL.LU R15, [R1+0x22dc] ;  /* 0x0022dc00010f7983 */ /* 0x000ea20000300800 */
[----:B------:R-:W-:-:S02]  /*320e0*/  IMAD.MOV.U32 R7, RZ, RZ, R2 ;  /* 0x000000ffff077224 */ /* 0x000fc400078e0002 */
[----:B------:R-:W4:Y:S03]  /*320f0*/  LDL.LU R2, [R1+0x22d8] ;  /* 0x0022d80001027983 */ /* 0x000f260000300800 */
[----:B------:R0:W-:Y:S02]  /*32100*/  STL.64 [R1+0x21e0], R6 ;  /* 0x0021e00601007387 */ /* 0x0001e40000100a00 */
[----:B0-----:R-:W-:Y:S02]  /*32110*/  IMAD.MOV.U32 R6, RZ, RZ, R29 ;  /* 0x000000ffff067224 */ /* 0x001fe400078e001d */
[----:B------:R-:W-:Y:S01]  /*32120*/  IMAD.MOV.U32 R7, RZ, RZ, R28 ;  /* 0x000000ffff077224 */ /* 0x000fe200078e001c */
[----:B---3--:R4:W-:Y:S01]  /*32130*/  STL.64 [R1+0x21a8], R26 ;  /* 0x0021a81a01007387 */ /* 0x0089e20000100a00 */
[----:B--2---:R0:W-:Y:S02]  /*32140*/  STL.64 [R1+0x21a0], R24 ;  /* 0x0021a01801007387 */ /* 0x0041e40000100a00 */
[----:B----4-:R-:W-:Y:S01]  /*32150*/  IMAD.MOV.U32 R26, RZ, RZ, R14 ;  /* 0x000000ffff1a7224 */ /* 0x010fe200078e000e */
[----:B0-----:R-:W2:Y:S01]  /*32160*/  LDL.LU R24, [R1+0x7f0] ;  /* 0x0007f00001187983 */ /* 0x001ea20000300800 */
[----:B------:R-:W2:Y:S02]  /*32170*/  LDL.LU R25, [R1+0x7f4] ;  /* 0x0007f40001197983 */ /* 0x000ea40000300800 */
[----:B------:R-:W3:Y:S02]  /*32180*/  LDL.LU R14, [R1+0x22d4] ;  /* 0x0022d400010e7983 */ /* 0x000ee40000300800 */
[----:B------:R-:W-:-:S02]  /*32190*/  IMAD.MOV.U32 R27, RZ, RZ, R15 ;  /* 0x000000ffff1b7224 */ /* 0x000fc400078e000f */
[----:B------:R-:W4:Y:S01]  /*321a0*/  LDL.LU R15, [R1+0x22d0] ;  /* 0x0022d000010f7983 */ /* 0x000f220000300800 */
[----:B------:R0:W-:Y:S02]  /*321b0*/  STL.64 [R1+0x21f8], R6 ;  /* 0x0021f80601007387 */ /* 0x0001e40000100a00 */
[----:B0-----:R-:W-:Y:S02]  /*321c0*/  IMAD.MOV.U32 R6, RZ, RZ, R19 ;  /* 0x000000ffff067224 */ /* 0x001fe400078e0013 */
[----:B------:R-:W-:-:S05]  /*321d0*/  IMAD.MOV.U32 R7, RZ, RZ, R18 ;  /* 0x000000ffff077224 */ /* 0x000fca00078e0012 */
[----:B------:R0:W-:Y:S01]  /*321e0*/  STL.64 [R1+0x2210], R6 ;  /* 0x0022100601007387 */ /* 0x0001e20000100a00 */
[----:B------:R-:W2:Y:S02]  /*321f0*/  LDL.LU R4, [R1+0x4d0] ;  /* 0x0004d00001047983 */ /* 0x000ea40000300800 */
[----:B------:R-:W2:Y:S01]  /*32200*/  LDL.LU R5, [R1+0x4d4] ;  /* 0x0004d40001057983 */ /* 0x000ea20000300800 */
[----:B0-----:R-:W2:Y:S01]  /*32210*/  LDL.LU R6, [R1+0x4d8] ;  /* 0x0004d80001067983 */ /* 0x001ea20000300800 */
[----:B------:R-:W2:Y:S03]  /*32220*/  LDL.LU R7, [R1+0x4dc] ;  /* 0x0004dc0001077983 */ /* 0x000ea60000300800 */
[----:B--2---:R0:W-:Y:S01]  /*32230*/  STL.64 [R1+0x2220], R6 ;  /* 0x0022200601007387 */ /* 0x0041e20000100a00 */
[----:B------:R-:W-:Y:S02]  /*32240*/  STL.64 [R1+0x2218], R4 ;  /* 0x0022180401007387 */ /* 0x000fe40000100a00 */
        /* <DEDUP_REMOVED lines=13> */
[----:B------:R-:W-:-:S05]  /*32320*/  IMAD.MOV.U32 R7, RZ, RZ, R10 ;  /* 0x000000ffff077224 */ /* 0x000fca00078e000a */
[----:B------:R-:W-:Y:S04]  /*32330*/  STL.64 [R1+0x2268], R6 ;  /* 0x0022680601007387 */ /* 0x000fe80000100a00 */
[----:B--2---:R-:W-:Y:S01]  /*32340*/  STL.64 [R1+0x21d8], R26 ;  /* 0x0021d81a01007387 */ /* 0x004fe20000100a00 */
[----:B------:R0:W-:Y:S03]  /*32350*/  STL.64 [R1+0x21d0], R24 ;  /* 0x0021d01801007387 */ /* 0x0001e60000100a00 */
[----:B0-----:R-:W2:Y:S01]  /*32360*/  LDL.LU R24, [R1+0x810] ;  /* 0x0008100001187983 */ /* 0x001ea20000300800 */
[----:B------:R-:W2:Y:S02]  /*32370*/  LDL.LU R25, [R1+0x814] ;  /* 0x0008140001197983 */ /* 0x000ea40000300800 */
[----:B------:R-:W-:-:S02]  /*32380*/  IMAD.MOV.U32 R6, RZ, RZ, R9 ;  /* 0x000000ffff067224 */ /* 0x000fc400078e0009 */
[----:B------:R-:W-:Y:S02]  /*32390*/  IMAD.MOV.U32 R7, RZ, RZ, R8 ;  /* 0x000000ffff077224 */ /* 0x000fe400078e0008 */
[----:B----4-:R-:W-:Y:S02]  /*323a0*/  IMAD.MOV.U32 R26, RZ, RZ, R15 ;  /* 0x000000ffff1a7224 */ /* 0x010fe400078e000f */
[----:B---3--:R-:W-:Y:S01]  /*323b0*/  IMAD.MOV.U32 R27, RZ, RZ, R14 ;  /* 0x000000ffff1b7224 */ /* 0x008fe200078e000e */
[----:B------:R-:W3:Y:S01]  /*323c0*/  LDL.LU R15, [R1+0x22cc] ;  /* 0x0022cc00010f7983 */ /* 0x000ee20000300800 */
[----:B------:R-:W4:Y:S02]  /*323d0*/  LDL.LU R14, [R1+0x22c8] ;  /* 0x0022c800010e7983 */ /* 0x000f240000300800 */
[----:B------:R-:W-:Y:S01]  /*323e0*/  STL.64 [R1+0x2280], R6 ;  /* 0x0022800601007387 */ /* 0x000fe20000100a00 */
[----:B------:R-:W-:Y:S04]  /*323f0*/  STL.64 [R1+0x21f0], R26 ;  /* 0x0021f01a01007387 */ /* 0x000fe80000100a00 */
[----:B--2---:R0:W-:Y:S04]  /*32400*/  STL.64 [R1+0x21e8], R24 ;  /* 0x0021e81801007387 */ /* 0x0041e80000100a00 */
        /* <DEDUP_REMOVED lines=8> */
[----:B----4-:R-:W-:-:S02]  /*32490*/  IMAD.MOV.U32 R26, RZ, RZ, R14 ;  /* 0x000000ffff1a7224 */ /* 0x010fc400078e000e */
[----:B---3--:R-:W-:Y:S01]  /*324a0*/  IMAD.MOV.U32 R27, RZ, RZ, R15 ;  /* 0x000000ffff1b7224 */ /* 0x008fe200078e000f */
[----:B------:R-:W3:Y:S01]  /*324b0*/  LDL.LU R14, [R1+0x22c4] ;  /* 0x0022c400010e7983 */ /* 0x000ee20000300800 */
[----:B------:R-:W4:Y:S02]  /*324c0*/  LDL.LU R15, [R1+0x22c0] ;  /* 0x0022c000010f7983 */ /* 0x000f240000300800 */
        /* <DEDUP_REMOVED lines=8> */
[----:B------:R-:W-:Y:S01]  /*32550*/  STL.64 [R1+0x2230], R26 ;  /* 0x0022301a01007387 */ /* 0x000fe20000100a00 */
        /* <DEDUP_REMOVED lines=12> */
[----:B------:R-:W4:Y:S03]  /*32620*/  LDL.LU R14, [R1+0x22b8] ;  /* 0x0022b800010e7983 */ /* 0x000f260000300800 */
[----:B------:R-:W-:Y:S04]  /*32630*/  STL.64 [R1+0x2260], R26 ;  /* 0x0022601a01007387 */ /* 0x000fe80000100a00 */
[----:B--2---:R0:W-:Y:S04]  /*32640*/  STL.64 [R1+0x2258], R24 ;  /* 0x0022581801007387 */ /* 0x0041e80000100a00 */
[----:B0-----:R-:W2:Y:S01]  /*32650*/  LDL.LU R24, [R1+0x500] ;  /* 0x0005000001187983 */ /* 0x001ea20000300800 */
[----:B------:R-:W2:Y:S02]  /*32660*/  LDL.LU R25, [R1+0x504] ;  /* 0x0005040001197983 */ /* 0x000ea40000300800 */
[----:B------:R-:W2:Y:S02]  /*32670*/  LDL.LU R26, [R1+0x508] ;  /* 0x00050800011a7983 */ /* 0x000ea40000300800 */
[----:B------:R-:W2:Y:S02]  /*32680*/  LDL.LU R27, [R1+0x50c] ;  /* 0x00050c00011b7983 */ /* 0x000ea40000300800 */
[----:B--2---:R4:W-:Y:S01]  /*32690*/  STL.64 [R1+0x2278], R26 ;  /* 0x0022781a01007387 */ /* 0x0049e20000100a00 */
[----:B------:R0:W-:Y:S02]  /*326a0*/  STL.64 [R1+0x2270], R24 ;  /* 0x0022701801007387 */ /* 0x0001e40000100a00 */
[----:B----4-:R-:W-:Y:S01]  /*326b0*/  IMAD.MOV.U32 R26, RZ, RZ, R14 ;  /* 0x000000ffff1a7224 */ /* 0x010fe200078e000e */
[----:B0-----:R-:W2:Y:S01]  /*326c0*/  LDL.LU R24, [R1+0x510] ;  /* 0x0005100001187983 */ /* 0x001ea20000300800 */
[----:B------:R-:W2:Y:S02]  /*326d0*/  LDL.LU R25, [R1+0x514] ;  /* 0x0005140001197983 */ /* 0x000ea40000300800 */
[----:B------:R-:W4:Y:S02]  /*326e0*/  LDL.LU R14, [R1+0x22b4] ;  /* 0x0022b400010e7983 */ /* 0x000f240000300800 */
[----:B---3--:R-:W-:-:S02]  /*326f0*/  IMAD.MOV.U32 R27, RZ, RZ, R15 ;  /* 0x000000ffff1b7224 */ /* 0x008fc400078e000f */
[----:B------:R-:W4:Y:S03]  /*32700*/  LDL.LU R15, [R1+0x22b0] ;  /* 0x0022b000010f7983 */ /* 0x000f260000300800 */
[----:B------:R-:W-:Y:S01]  /*32710*/  STL.64 [R1+0x2290], R26 ;  /* 0x0022901a01007387 */ /* 0x000fe20000100a00 */
[C---:B----4-:R-:W-:Y:S01]  /*32720*/  HMMA.16816.F32 R8, R20.reuse, R14, R8 ;  /* 0x0000000e1408723c */ /* 0x050fe20000001808 */
[----:B--2---:R0:W-:Y:S04]  /*32730*/  STL.64 [R1+0x2288], R24 ;  /* 0x0022881801007387 */ /* 0x0041e80000100a00 */
        /* <DEDUP_REMOVED lines=8> */
[----:B------:R-:W-:Y:S02]  /*327c0*/  IMAD.MOV.U32 R6, RZ, RZ, R2 ;  /* 0x000000ffff067224 */ /* 0x000fe400078e0002 */
[----:B------:R-:W-:Y:S01]  /*327d0*/  IMAD.MOV.U32 R7, RZ, RZ, R0 ;  /* 0x000000ffff077224 */ /* 0x000fe200078e0000 */
[----:B---3--:R-:W-:Y:S01]  /*327e0*/  HMMA.16816.F32 R20, R20, R10, R16 ;  /* 0x0000000a1414723c */ /* 0x008fe20000001810 */
[----:B------:R-:W2:Y:S01]  /*327f0*/  LDL.LU.64 R18, [R1+0x22a0] ;  /* 0x0022a00001127983 */ /* 0x000ea20000300a00 */
[----:B------:R-:W2:Y:S11]  /*32800*/  LDL.LU.64 R16, [R1+0x2298] ;  /* 0x0022980001107983 */ /* 0x000eb60000300a00 */
[----:B------:R-:W-:Y:S10]  /*32810*/  @!UPT UIADD3 URZ, URZ, URZ, URZ ;  /* 0x0000003f3f3ff290 */ /* 0x000ff4000fffe03f */
[----:B------:R-:W-:Y:S01]  /*32820*/  STL.64 [R1+0x950], R20 ;  /* 0x0009501401007387 */ /* 0x000fe20000100a00 */
[----:B------:R0:W-:Y:S03]  /*32830*/  STL.64 [R1+0x958], R22 ;  /* 0x0009581601007387 */ /* 0x0001e60000100a00 */
[----:B0-----:R-:W3:Y:S01]  /*32840*/  LDL.64 R22, [R1+0x78] ;  /* 0x0000780001167983 */ /* 0x001ee20000100a00 */
        /* <DEDUP_REMOVED lines=34> */
[----:B0-----:R-:W4:Y:S01]  /*32a70*/  LDL.LU.64 R6, [R1+0x2220] ;  /* 0x0022200001067983 */ /* 0x001f220000300a00 */
[----:B------:R-:W4:Y:S02]  /*32a80*/  LDL.LU.64 R4, [R1+0x2218] ;  /* 0x0022180001047983 */ /* 0x000f240000300a00 */
[----:B---3--:R-:W-:Y:S01]  /*32a90*/  IMAD.MOV.U32 R2, RZ, RZ, R22 ;  /* 0x000000ffff027224 */ /* 0x008fe200078e0016 */
[C---:B----4-:R-:W-:Y:S11]  /*32aa0*/  HMMA.16816.F32 R4, R16.reuse, R22, R4 ;  /* 0x000000161004723c */ /* 0x050ff60000001804 */
[----:B------:R-:W-:Y:S11]  /*32ab0*/  @!UPT UIADD3 URZ, URZ, URZ, URZ ;  /* 0x0000003f3f3ff290 */ /* 0x000ff6000fffe03f */
[----:B------:R-:W-:Y:S01]  /*32ac0*/  @!UPT UIADD3 URZ, URZ, URZ, URZ ;  /* 0x0000003f3f3ff290 */ /* 0x000fe2000fffe03f */
[----:B------:R-:W-:Y:S01]  /*32ad0*/  STL.64 [R1+0xd50], R4 ;  /* 0x000d500401007387 */ /* 0x000fe20000100a00 */
[----:B------:R0:W-:Y:S03]  /*32ae0*/  STL.64 [R1+0xd58], R6 ;  /* 0x000d580601007387 */ /* 0x0001e60000100a00 */
[----:B0-----:R-:W2:Y:S01]  /*32af0*/  LDL.LU.64 R6, [R1+0x2210] ;  /* 0x0022100001067983 */ /* 0x001ea20000300a00 */
[----:B------:R-:W-:Y:S02]  /*32b00*/  IMAD.MOV.U32 R0, RZ, RZ, R23 ;  /* 0x000000ffff007224 */ /* 0x000fe400078e0017 */
        /* <DEDUP_REMOVED lines=59> */
[----:B------:R-:W-:Y:S01]  /*32ec0*/  STL.64 [R1+0xc00], R4 ;  /* 0x000c000401007387 */ /* 0x000fe20000100a00 */
[----:B------:R0:W-:Y:S03]  /*32ed0*/  STL.64 [R1+0xc08], R6 ;  /* 0x000c080601007387 */ /* 0x0001e60000100a00 */
[----:B0-----:R-:W2:Y:S01]  /*32ee0*/  LDL.LU.64 R6, [R1+0x2160] ;  /* 0x0021600001067983 */ /* 0x001ea20000300a00 */
[----:B------:R-:W2:Y:S02]  /*32ef0*/  LDL.LU.64 R4, [R1+0x2158] ;  /* 0x0021580001047983 */ /* 0x000ea40000300a00 */
[----:B------:R0:W-:Y:S02]  /*32f00*/  STL.64 [R1+0x2130], R26 ;  /* 0x0021301a01007387 */ /* 0x0001e40000100a00 */
[----:B0-----:R-:W3:Y:S01]  /*32f10*/  LDL.64 R26, [R1+0xc8] ;  /* 0x0000c800011a7983 */ /* 0x001ee20000100a00 */
[C---:B--2---:R-:W-:Y:S11]  /*32f20*/  HMMA.16816.F32 R4, R16.reuse, R14, R4 ;  /* 0x0000000e1004723c */ /* 0x044ff60000001804 */
[----:B------:R-:W-:Y:S11]  /*32f30*/  @!UPT UIADD3 URZ, URZ, URZ, URZ ;  /* 0x0000003f3f3ff290 */ /* 0x000ff6000fffe03f */
[----:B------:R-:W-:Y:S01]  /*32f40*/  @!UPT UIADD3 URZ, URZ, URZ, URZ ;  /* 0x0000003f3f3ff290 */ /* 0x000fe2000fffe03f */
[----:B------:R-:W-:Y:S01]  /*32f50*/  STL.64 [R1+0xbf0], R4 ;  /* 0x000bf00401007387 */ /* 0x000fe20000100a00 */
[----:B------:R0:W-:Y:S03]  /*32f60*/  STL.64 [R1+0xbf8], R6 ;  /* 0x000bf80601007387 */ /* 0x0001e60000100a00 */
[----:B0-----:R-:W3:Y:S01]  /*32f70*/  LDL.LU.64 R6, [R1+0x2150] ;  /* 0x0021500001067983 */ /* 0x001ee20000300a00 */
[----:B------:R-:W3:Y:S02]  /*32f80*/  LDL.LU.64 R4, [R1+0x2148] ;  /* 0x0021480001047983 */ /* 0x000ee40000300a00 */
[----:B------:R0:W-:Y:S02]  /*32f90*/  STL.64 [R1+0x20e8], R14 ;  /* 0x0020e80e01007387 */ /* 0x0001e40000100a00 */
[----:B------:R-:W2:Y:S01]  /*32fa0*/  LDL.LU R12, [R1+0x4c0] ;  /* 0x0004c000010c7983 */ /* 0x000ea20000300800 */
[----:B------:R-:W2:Y:S04]  /*32fb0*/  LDL.LU R13, [R1+0x4c4] ;  /* 0x0004c400010d7983 */ /* 0x000ea80000300800 */
[----:B0-----:R-:W2:Y:S01]  /*32fc0*/  LDL.LU R14, [R1+0x4c8] ;  /* 0x0004c800010e7983 */ /* 0x001ea20000300800 */
[----:B------:R-:W2:Y:S02]  /*32fd0*/  LDL.LU R15, [R1+0x4cc] ;  /* 0x0004cc00010f7983 */ /* 0x000ea40000300800 */
[----:B------:R-:W-:Y:S02]  /*32fe0*/  STL [R1+0x207c], R10 ;  /* 0x00207c0a01007387 */ /* 0x000fe40000100800 */
[----:B------:R3:W-:Y:S01]  /*32ff0*/  STL [R1+0x2078], R11 ;  /* 0x0020780b01007387 */ /* 0x0007e20000100800 */
[----:B--2---:R-:W-:Y:S08]  /*33000*/  HMMA.16816.F32 R12, R16, R10, R12 ;  /* 0x0000000a100c723c */ /* 0x004ff0000000180c */
[----:B---3--:R-:W-:Y:S07]  /*33010*/  HMMA.16816.F32 R8, R4, R26, R20 ;  /* 0x0000001a0408723c */ /* 0x008fee0000001814 */
[----:B------:R-:W-:-:S02]  /*33020*/  IMAD.MOV.U32 R21, RZ, RZ, R26 ;  /* 0x000000ffff157224 */ /* 0x000fc400078e001a */
[----:B------:R-:W-:-:S06]  /*33030*/  IMAD.MOV.U32 R20, RZ, RZ, R27 ;  /* 0x000000ffff147224 */ /* 0x000fcc00078e001b */
[----:B------:R-:W-:Y:S01]  /*33040*/  STL.64 [R1+0x940], R12 ;  /* 0x0009400c01007387 */ /* 0x000fe20000100a00 */
[----:B------:R-:W-:Y:S07]  /*33050*/  STL.64 [R1+0x948], R14 ;  /* 0x0009480e01007387 */ /* 0x000fee0000100a00 */
[----:B------:R0:W-:Y:S02]  /*33060*/  STL.64 [R1+0xf40], R8 ;  /* 0x000f400801007387 */ /* 0x0001e40000100a00 */
[----:B------:R1:W-:Y:S01]  /*33070*/  STL.64 [R1+0xf48], R10 ;  /* 0x000f480a01007387 */ /* 0x0003e20000100a00 */
[----:B0-----:R-:W2:Y:S01]  /*33080*/  LDL.LU R8, [R1+0x470] ;  /* 0x0004700001087983 */ /* 0x001ea20000300800 */
[----:B------:R-:W2:Y:S02]  /*33090*/  LDL.LU R9, [R1+0x474] ;  /* 0x0004740001097983 */ /* 0x000ea40000300800 */
[----:B-1----:R-:W3:Y:S02]  /*330a0*/  LDL.LU R10, [R1+0x478] ;  /* 0x00047800010a7983 */ /* 0x002ee40000300800 */
[----:B------:R-:W3:Y:S01]  /*330b0*/  LDL.LU R11, [R1+0x47c] ;  /* 0x00047c00010b7983 */ /* 0x000ee20000300800 */
[----:B------:R-:W4:Y:S01]  /*330c0*/  LDL.LU R24, [R1+0x490] ;  /* 0x0004900001187983 */ /* 0x000f220000300800 */
[----:B------:R-:W4:Y:S02]  /*330d0*/  LDL.LU R25, [R1+0x494] ;  /* 0x0004940001197983 */ /* 0x000f240000300800 */
[----:B------:R-:W2:Y:S02]  /*330e0*/  LDL.LU R26, [R1+0x498] ;  /* 0x00049800011a7983 */ /* 0x000ea40000300800 */
[----:B------:R-:W2:Y:S02]  /*330f0*/  LDL.LU R27, [R1+0x49c] ;  /* 0x00049c00011b7983 */ /* 0x000ea40000300800 */
[----:B--2---:R0:W-:Y:S01]  /*33100*/  STL.64 [R1+0x2140], R26 ;  /* 0x0021401a01007387 */ /* 0x0041e20000100a00 */
[----:B----4-:R-:W-:Y:S03]  /*33110*/  STL.64 [R1+0x2138], R24 ;  /* 0x0021381801007387 */ /* 0x010fe60000100a00 */
[----:B0-----:R-:W2:Y:S01]  /*33120*/  LDL.64 R26, [R1+0xb8] ;  /* 0x0000b800011a7983 */ /* 0x001ea20000100a00 */
[----:B---3--:R0:W-:Y:S02]  /*33130*/  STL.64 [R1+0x2118], R10 ;  /* 0x0021180a01007387 */ /* 0x0081e40000100a00 */
[----:B------:R-:W-:Y:S01]  /*33140*/  STL.64 [R1+0x2110], R8 ;  /* 0x0021100801007387 */ /* 0x000fe20000100a00 */
[----:B0-----:R-:W3:Y:S01]  /*33150*/  LDL.64 R10, [R1+0x98] ;  /* 0x00009800010a7983 */ /* 0x001ee20000100a00 */
[----:B------:R-:W-:-:S02]  /*33160*/  IMAD.MOV.U32 R18, RZ, RZ, R2 ;  /* 0x000000ffff127224 */ /* 0x000fc400078e0002 */
[----:B------:R-:W-:Y:S01]  /*33170*/  IMAD.MOV.U32 R19, RZ, RZ, R0 ;  /* 0x000000ffff137224 */ /* 0x000fe200078e0000 */
[----:B---3--:R0:W-:Y:S04]  /*33180*/  STL.64 [R1+0x2128], R10 ;  /* 0x0021280a01007387 */ /* 0x0081e80000100a00 */
[----:B0-----:R-:W3:Y:S01]  /*33190*/  LDL.64 R10, [R1+0xa8] ;  /* 0x0000a800010a7983 */ /* 0x001ee20000100a00 */
[----:B------:R0:W-:Y:S03]  /*331a0*/  STL.64 [R1+0x2108], R18 ;  /* 0x0021081201007387 */ /* 0x0001e60000100a00 */
[----:B0-----:R-:W4:Y:S04]  /*331b0*/  LDL.64 R18, [R1+0x88] ;  /* 0x0000880001127983 */ /* 0x001f280000100a00 */
[----:B----4-:R0:W-:Y:S01]  /*331c0*/  STL.64 [R1+0x2120], R18 ;  /* 0x0021201201007387 */ /* 0x0101e20000100a00 */
[----:B------:R-:W4:Y:S02]  /*331d0*/  LDL.LU R16, [R1+0x480] ;  /* 0x0004800001107983 */ /* 0x000f240000300800 */
[----:B------:R-:W4:Y:S01]  /*331e0*/  LDL.LU R17, [R1+0x484] ;  /* 0x0004840001117983 */ /* 0x000f220000300800 */
[----:B0-----:R-:W4:Y:S01]  /*331f0*/  LDL.LU R18, [R1+0x488] ;  /* 0x0004880001127983 */ /* 0x001f220000300800 */
[----:B------:R-:W4:Y:S02]  /*33200*/  LDL.LU R19, [R1+0x48c] ;  /* 0x00048c0001137983 */ /* 0x000f240000300800 */
[----:B------:R-:W2:Y:S02]  /*33210*/  LDL.64 R14, [R1+0x58] ;  /* 0x00005800010e7983 */ /* 0x000ea40000100a00 */
[----:B--2---:R0:W-:Y:S04]  /*33220*/  STL.64 [R1+0x20f8], R14 ;  /* 0x0020f80e01007387 */ /* 0x0041e80000100a00 */
[----:B0-----:R-:W2:Y:S04]  /*33230*/  LDL.64 R14, [R1+0x68] ;  /* 0x00006800010e7983 */ /* 0x001ea80000100a00 */
[----:B--2---:R0:W-:Y:S01]  /*33240*/  STL.64 [R1+0x2100], R14 ;  /* 0x0021000e01007387 */ /* 0x0041e20000100a00 */
[----:B------:R-:W2:Y:S02]  /*33250*/  LDL.LU R12, [R1+0x460] ;  /* 0x00046000010c7983 */ /* 0x000ea40000300800 */
[----:B------:R-:W2:Y:S01]  /*33260*/  LDL.LU R13, [R1+0x464] ;  /* 0x00046400010d7983 */ /* 0x000ea20000300800 */
[----:B0-----:R-:W2:Y:S01]  /*33270*/  LDL.LU R14, [R1+0x468] ;  /* 0x00046800010e7983 */ /* 0x001ea20000300800 */
[----:B------:R-:W2:Y:S02]  /*33280*/  LDL.LU R15, [R1+0x46c] ;  /* 0x00046c00010f7983 */ /* 0x000ea40000300800 */
[----:B------:R0:W-:Y:S02]  /*33290*/  STL [R1+0x2084], R20 ;  /* 0x0020841401007387 */ /* 0x0001e40000100800 */
[----:B------:R1:W-:Y:S01]  /*332a0*/  STL [R1+0x2080], R21 ;  /* 0x0020801501007387 */ /* 0x0003e20000100800 */
[----:B0-----:R-:W2:Y:S01]  /*332b0*/  LDL.LU R20, [R1+0x4a0] ;  /* 0x0004a00001147983 */ /* 0x001ea20000300800 */
[----:B-1----:R-:W2:Y:S02]  /*332c0*/  LDL.LU R21, [R1+0x4a4] ;  /* 0x0004a40001157983 */ /* 0x002ea40000300800 */
[----:B------:R-:W2:Y:S02]  /*332d0*/  LDL.LU R22, [R1+0x4a8] ;  /* 0x0004a80001167983 */ /* 0x000ea40000300800 */
[----:B------:R-:W2:Y:S02]  /*332e0*/  LDL.LU R23, [R1+0x4ac] ;  /* 0x0004ac0001177983 */ /* 0x000ea40000300800 */
[C---:B--2---:R-:W-:Y:S11]  /*332f0*/  HMMA.16816.F32 R20, R4.reuse, R26, R20 ;  /* 0x0000001a0414723c */ /* 0x044ff60000001814 */
[----:B------:R-:W-:Y:S11]  /*33300*/  @!UPT UIADD3 URZ, URZ, URZ, URZ ;  /* 0x0000003f3f3ff290 */ /* 0x000ff6000fffe03f */
[----:B------:R-:W-:Y:S01]  /*33310*/  @!UPT UIADD3 URZ, URZ, URZ, URZ ;  /* 0x0000003f3f3ff290 */ /* 0x000fe2000fffe03f */
[----:B------:R-:W-:Y:S01]  /*33320*/  STL.64 [R1+0xf30], R20 ;  /* 0x000f301401007387 */ /* 0x000fe20000100a00 */
[----:B------:R0:W-:Y:S02]  /*33330*/  STL.64 [R1+0xf38], R22 ;  /* 0x000f381601007387 */ /* 0x0001e40000100a00 */
[----:B0-----:R-:W-:Y:S02]  /*33340*/  IMAD.MOV.U32 R23, RZ, RZ, R26 ;  /* 0x000000ffff177224 */ /* 0x001fe400078e001a */
[----:B------:R-:W-:Y:S02]  /*33350*/  IMAD.MOV.U32 R22, RZ, RZ, R27 ;  /* 0x000000ffff167224 */ /* 0x000fe400078e001b */
[----:B------:R-:W3:Y:S01]  /*33360*/  LDL.LU.64 R26, [R1+0x2140] ;  /* 0x00214000011a7983 */ /* 0x000ee20000300a00 */
[----:B------:R-:W3:Y:S02]  /*33370*/  LDL.LU.64 R24, [R1+0x2138] ;  /* 0x0021380001187983 */ /* 0x000ee40000300a00 */
[----:B------:R0:W-:Y:S02]  /*33380*/  STL [R1+0x208c], R22 ;  /* 0x00208c1601007387 */ /* 0x0001e40000100800 */
[----:B------:R1:W-:Y:S01]  /*33390*/  STL [R1+0x2088], R23 ;  /* 0x0020881701007387 */ /* 0x0003e20000100800 */
[----:B------:R-:W2:Y:S01]  /*333a0*/  LDL.LU R20, [R1+0x7a0] ;  /* 0x0007a00001147983 */ /* 0x000ea20000300800 */
[----:B------:R-:W2:Y:S03]  /*333b0*/  LDL.LU R21, [R1+0x7a4] ;  /* 0x0007a40001157983 */ /* 0x000ea60000300800 */
[----:B0-----:R-:W2:Y:S01]  /*333c0*/  LDL.LU R22, [R1+0x7a8] ;  /* 0x0007a80001167983 */ /* 0x001ea20000300800 */
[----:B-1----:R-:W2:Y:S01]  /*333d0*/  LDL.LU R23, [R1+0x7ac] ;  /* 0x0007ac0001177983 */ /* 0x002ea20000300800 */
[C---:B---3--:R-:W-:Y:S11]  /*333e0*/  HMMA.16816.F32 R24, R4.reuse, R10, R24 ;  /* 0x0000000a0418723c */ /* 0x048ff60000001818 */
[----:B------:R-:W-:Y:S11]  /*333f0*/  @!UPT UIADD3 URZ, URZ, URZ, URZ ;  /* 0x0000003f3f3ff290 */ /* 0x000ff6000fffe03f */
[----:B------:R-:W-:Y:S01]  /*33400*/  @!UPT UIADD3 URZ, URZ, URZ, URZ ;  /* 0x0000003f3f3ff290 */ /* 0x000fe2000fffe03f */
[----:B------:R-:W-:Y:S01]  /*33410*/  STL.64 [R1+0xf20], R24 ;  /* 0x000f201801007387 */ /* 0x000fe20000100a00 */
[----:B------:R0:W-:Y:S03]  /*33420*/  STL.64 [R1+0xf28], R26 ;  /* 0x000f281a01007387 */ /* 0x0001e60000100a00 */
[----:B0-----:R-:W3:Y:S01]  /*33430*/  LDL.LU.64 R26, [R1+0x2130] ;  /* 0x00213000011a7983 */ /* 0x001ee20000300a00 */
[----:B------:R-:W-:Y:S02]  /*33440*/  IMAD.MOV.U32 R25, RZ, RZ, R10 ;  /* 0x000000ffff197224 */ /* 0x000fe400078e000a */
[----:B------:R-:W-:Y:S02]  /*33450*/  IMAD.MOV.U32 R24, RZ, RZ, R11 ;  /* 0x000000ffff187224 */ /* 0x000fe400078e000b */
[----:B------:R-:W4:Y:S04]  /*33460*/  LDL.LU.64 R10, [R1+0x2128] ;  /* 0x00212800010a7983 */ /* 0x000f280000300a00 */
[----:B---3--:R0:W-:Y:S01]  /*33470*/  STL.64 [R1+0x20a8], R26 ;  /* 0x0020a81a01007387 */ /* 0x0081e20000100a00 */
[----:B------:R1:W-:Y:S03]  /*33480*/  STL.64 [R1+0x20a0], R24 ;  /* 0x0020a01801007387 */ /* 0x0003e60000100a00 */
[----:B0-----:R-:W3:Y:S01]  /*33490*/  LDL.64 R26, [R1+0x38] ;  /* 0x00003800011a7983 */ /* 0x001ee20000100a00 */
[----:B----4-:R-:W-:Y:S01]  /*334a0*/  HMMA.16816.F32 R16, R4, R10, R16 ;  /* 0x0000000a0410723c */ /* 0x010fe20000001810 */
[----:B------:R-:W-:-:S02]  /*334b0*/  IMAD.MOV.U32 R29, RZ, RZ, R10 ;  /* 0x000000ffff1d7224 */ /* 0x000fc400078e000a */
[----:B------:R-:W-:Y:S01]  /*334c0*/  IMAD.MOV.U32 R28, RZ, RZ, R11 ;  /* 0x000000ffff1c7224 */ /* 0x000fe200078e000b */
[----:B---3--:R0:W-:Y:S01]  /*334d0*/  STL.64 [R1+0x20f0], R26 ;  /* 0x0020f01a01007387 */ /* 0x0081e20000100a00 */
[----:B-1----:R-:W3:Y:S02]  /*334e0*/  LDL.LU R24, [R1+0x790] ;  /* 0x0007900001187983 */ /* 0x002ee40000300800 */
[----:B------:R-:W3:Y:S01]  /*334f0*/  LDL.LU R25, [R1+0x794] ;  /* 0x0007940001197983 */ /* 0x000ee20000300800 */
[----:B0-----:R-:W3:Y:S01]  /*33500*/  LDL.LU R26, [R1+0x798] ;  /* 0x00079800011a7983 */ /* 0x001ee20000300800 */
[----:B------:R-:W3:Y:S11]  /*33510*/  LDL.LU R27, [R1+0x79c] ;  /* 0x00079c00011b7983 */ /* 0x000ef60000300800 */
[----:B------:R-:W-:Y:S03]  /*33520*/  @!UPT UIADD3 URZ, URZ, URZ, URZ ;  /* 0x0000003f3f3ff290 */ /* 0x000fe6000fffe03f */
[----:B------:R-:W-:Y:S02]  /*33530*/  STL.64 [R1+0xf10], R16 ;  /* 0x000f101001007387 */ /* 0x000fe40000100a00 */
[----:B------:R0:W-:Y:S02]  /*33540*/  STL.64 [R1+0xf18], R18 ;  /* 0x000f181201007387 */ /* 0x0001e40000100a00 */
[----:B0-----:R-:W4:Y:S01]  /*33550*/  LDL.LU.64 R18, [R1+0x2120] ;  /* 0x0021200001127983 */ /* 0x001f220000300a00 */
[----:B------:R-:W4:Y:S02]  /*33560*/  LDL.LU.64 R10, [R1+0x2118] ;  /* 0x00211800010a7983 */ /* 0x000f240000300a00 */
        /* <DEDUP_REMOVED lines=8> */
[----:B------:R-:W4:Y:S03]  /*335f0*/  LDL.LU.64 R18, [R1+0x2108] ;  /* 0x0021080001127983 */ /* 0x000f260000300a00 */
[----:B------:R0:W-:Y:S02]  /*33600*/  STL.64 [R1+0x20b0], R10 ;  /* 0x0020b00a01007387 */ /* 0x0001e40000100a00 */
[----:B------:R-:W2:Y:S02]  /*33610*/  LDL.LU R8, [R1+0x770] ;  /* 0x0007700001087983 */ /* 0x000ea40000300800 */
[----:B------:R-:W2:Y:S01]  /*33620*/  LDL.LU R9, [R1+0x774] ;  /* 0x0007740001097983 */ /* 0x000ea20000300800 */
[----:B0-----:R-:W2:Y:S01]  /*33630*/  LDL.LU R10, [R1+0x778] ;  /* 0x00077800010a7983 */ /* 0x001ea20000300800 */
[----:B------:R-:W2:Y:S01]  /*33640*/  LDL.LU R11, [R1+0x77c] ;  /* 0x00077c00010b7983 */ /* 0x000ea20000300800 */
[C---:B----4-:R-:W-:Y:S02]  /*33650*/  HMMA.16816.F32 R16, R4.reuse, R18, R12 ;  /* 0x000000120410723c */ /* 0x050fe4000000180c */
[----:B------:R-:W2:Y:S11]  /*33660*/  LDL.LU.64 R14, [R1+0x2100] ;  /* 0x00210000010e7983 */ /* 0x000eb60000300a00 */
[----:B------:R-:W-:Y:S10]  /*33670*/  @!UPT UIADD3 URZ, URZ, URZ, URZ ;  /* 0x0000003f3f3ff290 */ /* 0x000ff4000fffe03f */
[----:B------:R-:W-:Y:S01]  /*33680*/  STL.64 [R1+0xd00], R16 ;  /* 0x000d001001007387 */ /* 0x000fe20000100a00 */
[----:B------:R-:W-:Y:S02]  /*33690*/  STL.64 [R1+0xd08], R18 ;  /* 0x000d081201007387 */ /* 0x000fe40000100a00 */
[----:B------:R-:W0:Y:S02]  /*336a0*/  LDSM.16.MT88.4 R16, [R3+0xc200] ;  /* 0x00c200000310783b */ /* 0x000e240000004200 */
[----:B0-----:R0:W-:Y:S02]  /*336b0*/  STL.64 [R1+0x1f30], R18 ;  /* 0x001f301201007387 */ /* 0x0011e40000100a00 */
[----:B------:R-:W-:Y:S02]  /*336c0*/  STL.64 [R1+0x1f28], R16 ;  /* 0x001f281001007387 */ /* 0x000fe40000100a00 */
[----:B0-----:R-:W4:Y:S01]  /*336d0*/  LDL.64 R18, [R1+0x48] ;  /* 0x0000480001127983 */ /* 0x001f220000100a00 */
        /* <DEDUP_REMOVED lines=15> */
[----:B------:R-:W3:Y:S02]  /*337d0*/  LDL.LU.64 R14, [R1+0x20e8] ;  /* 0x0020e800010e7983 */ /* 0x000ee40000300a00 */
[----:B------:R-:W-:Y:S02]  /*337e0*/  STL.64 [R1+0x2098], R22 ;  /* 0x0020981601007387 */ /* 0x000fe40000100a00 */
[----:B------:R0:W-:Y:S02]  /*337f0*/  STL.64 [R1+0x2090], R20 ;  /* 0x0020901401007387 */ /* 0x0001e40000100a00 */
[----:B0-----:R-:W3:Y:S01]  /*33800*/  LDL.LU R20, [R1+0x780] ;  /* 0x0007800001147983 */ /* 0x001ee20000300800 */
[----:B------:R-:W3:Y:S02]  /*33810*/  LDL.LU R21, [R1+0x784] ;  /* 0x0007840001157983 */ /* 0x000ee40000300800 */
[----:B------:R-:W3:Y:S02]  /*33820*/  LDL.LU R22, [R1+0x788] ;  /* 0x0007880001167983 */ /* 0x000ee40000300800 */
[----:B------:R-:W3:Y:S02]  /*33830*/  LDL.LU R23, [R1+0x78c] ;  /* 0x00078c0001177983 */ /* 0x000ee40000300800 */
[----:B----4-:R-:W-:-:S02]  /*33840*/  IMAD.MOV.U32 R13, RZ, RZ, R18 ;  /* 0x000000ffff0d7224 */ /* 0x010fc400078e0012 */
[----:B------:R-:W-:Y:S01]  /*33850*/  IMAD.MOV.U32 R12, RZ, RZ, R19 ;  /* 0x000000ffff0c7224 */ /* 0x000fe200078e0013 */
[C---:B--2---:R-:W-:Y:S08]  /*33860*/  HMMA.16816.F32 R8, R4.reuse, R26, R8 ;  /* 0x0000001a0408723c */ /* 0x044ff00000001808 */
[----:B---3--:R-:W-:Y:S11]  /*33870*/  HMMA.16816.F32 R20, R4, R18, R20 ;  /* 0x000000120414723c */ /* 0x008ff60000001814 */
[----:B------:R-:W-:Y:S11]  /*33880*/  @!UPT UIADD3 URZ, URZ, URZ, URZ ;  /* 0x0000003f3f3ff290 */ /* 0x000ff6000fffe03f */
[----:B------:R-:W-:Y:S01]  /*33890*/  @!UPT UIADD3 URZ, URZ, URZ, URZ ;  /* 0x0000003f3f3ff290 */ /* 0x000fe2000fffe03f */
[----:B------:R-:W-:Y:S01]  /*338a0*/  STL.64 [R1+0xbe0], R20 ;  /* 0x000be01401007387 */ /* 0x000fe20000100a00 */
[----:B------:R-:W-:Y:S02]  /*338b0*/  STL.64 [R1+0xbe8], R22 ;  /* 0x000be81601007387 */ /* 0x000fe40000100a00 */
[----:B------:R-:W-:Y:S02]  /*338c0*/  STL.64 [R1+0x20c0], R14 ;  /* 0x0020c00e01007387 */ /* 0x000fe40000100a00 */
[----:B------:R-:W-:Y:S01]  /*338d0*/  STL.64 [R1+0x20b8], R12 ;  /* 0x0020b80c01007387 */ /* 0x000fe20000100a00 */
[----:B------:R0:W-:Y:S01]  /*338e0*/  STL.64 [R1+0xbd0], R8 ;  /* 0x000bd00801007387 */ /* 0x0001e20000100a00 */
[----:B------:R1:W-:Y:S02]  /*338f0*/  STL.64 [R1+0xbd8], R10 ;  /* 0x000bd80a01007387 */ /* 0x0003e40000100a00 */
[----:B------:R-:W2:Y:S02]  /*33900*/  LDL.LU R16, [R1+0x370] ;  /* 0x0003700001107983 */ /* 0x000ea40000300800 */
[----:B------:R-:W2:Y:S01]  /*33910*/  LDL.LU R17, [R1+0x374] ;  /* 0x0003740001117983 */ /* 0x000ea20000300800 */
[----:B------:R-:W3:Y:S01]  /*33920*/  LDL.LU R18, [R1+0x378] ;  /* 0x0003780001127983 */ /* 0x000ee20000300800 */
[----:B------:R-:W3:Y:S03]  /*33930*/  LDL.LU R19, [R1+0x37c] ;  /* 0x00037c0001137983 */ /* 0x000ee60000300800 */
        /* <DEDUP_REMOVED lines=18> */
[----:B------:R-:W4:Y:S04]  /*33a60*/  LDL.64 R14, [R1+0x18] ;  /* 0x00001800010e7983 */ /* 0x000f280000100a00 */
[----:B------:R-:W2:Y:S01]  /*33a70*/  LDL.64 R26, [R1+0x8] ;  /* 0x00000800011a7983 */ /* 0x000ea20000100a00 */
[----:B------:R-:W2:Y:S02]  /*33a80*/  LDL.LU R20, [R1+0x730] ;  /* 0x0007300001147983 */ /* 0x000ea40000300800 */
[----:B------:R-:W2:Y:S02]  /*33a90*/  LDL.LU R21, [R1+0x734] ;  /* 0x0007340001157983 */ /* 0x000ea40000300800 */
[----:B------:R-:W2:Y:S01]  /*33aa0*/  LDL.LU R22, [R1+0x738] ;  /* 0x0007380001167983 */ /* 0x000ea20000300800 */
[----:B------:R-:W2:Y:S01]  /*33ab0*/  LDL.LU R23, [R1+0x73c] ;  /* 0x00073c0001177983 */ /* 0x000ea20000300800 */
[----:B---3--:R0:W-:Y:S02]  /*33ac0*/  STL.64 [R1+0x1f48], R18 ;  /* 0x001f481201007387 */ /* 0x0081e40000100a00 */
[----:B------:R-:W-:Y:S01]  /*33ad0*/  STL.64 [R1+0x1f40], R16 ;  /* 0x001f401001007387 */ /* 0x000fe20000100a00 */
[----:B0-----:R-:W2:Y:S02]  /*33ae0*/  LDL.64 R18, [R1+0x28] ;  /* 0x0000280001127983 */ /* 0x001ea40000100a00 */
[----:B--2---:R-:W-:Y:S01]  /*33af0*/  HMMA.16816.F32 R8, R4, R18, R8 ;  /* 0x000000120408723c */ /* 0x004fe20000001808 */
[----:B------:R-:W-:-:S02]  /*33b00*/  IMAD.MOV.U32 R13, RZ, RZ, R18 ;  /* 0x000000ffff0d7224 */ /* 0x000fc400078e0012 */
[----:B------:R-:W-:Y:S11]  /*33b10*/  IMAD.MOV.U32 R12, RZ, RZ, R19 ;  /* 0x000000ffff0c7224 */ /* 0x000ff600078e0013 */
[----:B------:R-:W-:Y:S09]  /*33b20*/  @!UPT UIADD3 URZ, URZ, URZ, URZ ;  /* 0x0000003f3f3ff290 */ /* 0x000ff2000fffe03f */
[----:B------:R-:W-:Y:S01]  /*33b30*/  STL.64 [R1+0xbc0], R8 ;  /* 0x000bc00801007387 */ /* 0x000fe20000100a00 */
[----:B------:R0:W-:Y:S03]  /*33b40*/  STL.64 [R1+0xbc8], R10 ;  /* 0x000bc80a01007387 */ /* 0x0001e60000100a00 */
[----:B0-----:R-:W4:Y:S01]  /*33b50*/  LDL.LU.64 R10, [R1+0x20e0] ;  /* 0x0020e000010a7983 */ /* 0x001f220000300a00 */
[----:B------:R-:W4:Y:S02]  /*33b60*/  LDL.LU.64 R8, [R1+0x20d8] ;  /* 0x0020d80001087983 */ /* 0x000f240000300a00 */
[----:B------:R-:W2:Y:S02]  /*33b70*/  LDL.LU R16, [R1+0x380] ;  /* 0x0003800001107983 */ /* 0x000ea40000300800 */
[----:B------:R-:W2:Y:S01]  /*33b80*/  LDL.LU R17, [R1+0x384] ;  /* 0x0003840001117983 */ /* 0x000ea20000300800 */
[----:B------:R-:W3:Y:S01]  /*33b90*/  LDL.LU R18, [R1+0x388] ;  /* 0x0003880001127983 */ /* 0x000ee20000300800 */
[----:B------:R-:W3:Y:S03]  /*33ba0*/  LDL.LU R19, [R1+0x38c] ;  /* 0x00038c0001137983 */ /* 0x000ee60000300800 */
[----:B---3--:R-:W-:Y:S01]  /*33bb0*/  STL.64 [R1+0x1f58], R18 ;  /* 0x001f581201007387 */ /* 0x008fe20000100a00 */
[----:B--2---:R0:W-:Y:S03]  /*33bc0*/  STL.64 [R1+0x1f50], R16 ;  /* 0x001f501001007387 */ /* 0x0041e60000100a00 */
[----:B0-----:R-:W2:Y:S01]  /*33bd0*/  LDL.LU R16, [R1+0x390] ;  /* 0x0003900001107983 */ /* 0x001ea20000300800 */
[----:B------:R-:W2:Y:S02]  /*33be0*/  LDL.LU R17, [R1+0x394] ;  /* 0x0003940001117983 */ /* 0x000ea40000300800 */
[----:B------:R-:W3:Y:S02]  /*33bf0*/  LDL.LU R18, [R1+0x398] ;  /* 0x0003980001127983 */ /* 0x000ee40000300800 */
[----:B------:R-:W3:Y:S01]  /*33c00*/  LDL.LU R19, [R1+0x39c] ;  /* 0x00039c0001137983 */ /* 0x000ee20000300800 */
[----:B----4-:R-:W-:Y:S01]  /*33c10*/  HMMA.16816.F32 R8, R4, R14, R8 ;  /* 0x0000000e0408723c */ /* 0x010fe20000001808 */
[----:B---3--:R0:W-:Y:S01]  /*33c20*/  STL.64 [R1+0x1f68], R18 ;  /* 0x001f681201007387 */ /* 0x0081e20000100a00 */
[----:B--2---:R-:W-:Y:S02]  /*33c30*/  STL.64 [R1+0x1f60], R16 ;  /* 0x001f601001007387 */ /* 0x004fe40000100a00 */
[----:B0-----:R-:W-:-:S02]  /*33c40*/  IMAD.MOV.U32 R18, RZ, RZ, R13 ;  /* 0x000000ffff127224 */ /* 0x001fc400078e000d */
[----:B------:R-:W-:-:S05]  /*33c50*/  IMAD.MOV.U32 R19, RZ, RZ, R12 ;  /* 0x000000ffff137224 */ /* 0x000fca00078e000c */
[----:B------:R0:W-:Y:S02]  /*33c60*/  STL.64 [R1+0x1f78], R18 ;  /* 0x001f781201007387 */ /* 0x0001e40000100a00 */
[----:B0-----:R-:W-:Y:S02]  /*33c70*/  IMAD.MOV.U32 R18, RZ, RZ, R2 ;  /* 0x000000ffff127224 */ /* 0x001fe400078e0002 */
[----:B------:R-:W-:-:S05]  /*33c80*/  IMAD.MOV.U32 R19, RZ, RZ, R0 ;  /* 0x000000ffff137224 */ /* 0x000fca00078e0000 */
[----:B------:R0:W-:Y:S01]  /*33c90*/  STL.64 [R1+0x1f90], R18 ;  /* 0x001f901201007387 */ /* 0x0001e20000100a00 */
[----:B------:R-:W2:Y:S02]  /*33ca0*/  LDL.LU R16, [R1+0x720] ;  /* 0x0007200001107983 */ /* 0x000ea40000300800 */
[----:B------:R-:W2:Y:S01]  /*33cb0*/  LDL.LU R17, [R1+0x724] ;  /* 0x0007240001117983 */ /* 0x000ea20000300800 */
[----:B0-----:R-:W2:Y:S01]  /*33cc0*/  LDL.LU R18, [R1+0x728] ;  /* 0x0007280001127983 */ /* 0x001ea20000300800 */
[----:B------:R-:W2:Y:S02]  /*33cd0*/  LDL.LU R19, [R1+0x72c] ;  /* 0x00072c0001137983 */ /* 0x000ea40000300800 */
[----:B------:R-:W-:Y:S02]  /*33ce0*/  STL.64 [R1+0xbb0], R8 ;  /* 0x000bb00801007387 */ /* 0x000fe40000100a00 */
[----:B------:R0:W-:Y:S02]  /*33cf0*/  STL.64 [R1+0xbb8], R10 ;  /* 0x000bb80a01007387 */ /* 0x0001e40000100a00 */
[----:B0-----:R-:W3:Y:S01]  /*33d00*/  LDL.LU.64 R10, [R1+0x20d0] ;  /* 0x0020d000010a7983 */ /* 0x001ee20000300a00 */
[----:B------:R-:W3:Y:S02]  /*33d10*/  LDL.LU.64 R8, [R1+0x20c8] ;  /* 0x0020c80001087983 */ /* 0x000ee40000300a00 */
[----:B------:R-:W-:-:S02]  /*33d20*/  IMAD.MOV.U32 R2, RZ, RZ, R14 ;  /* 0x000000ffff027224 */ /* 0x000fc400078e000e */
[----:B------:R-:W-:Y:S02]  /*33d30*/  IMAD.MOV.U32 R0, RZ, RZ, R15 ;  /* 0x000000ffff007224 */ /* 0x000fe400078e000f */
[----:B------:R-:W2:Y:S01]  /*33d40*/  LDL.LU.64 R14, [R1+0x20c0] ;  /* 0x0020c000010e7983 */ /* 0x000ea20000300a00 */
[----:B------:R-:W4:Y:S01]  /*33d50*/  LDL.LU.64 R12, [R1+0x20b8] ;  /* 0x0020b800010c7983 */ /* 0x000f220000300a00 */
        /* <DEDUP_REMOVED lines=8> */
[----:B------:R-:W3:Y:S01]  /*33de0*/  LDL.LU.64 R26, [R1+0x20a8] ;  /* 0x0020a800011a7983 */ /* 0x000ee20000300a00 */
[C---:B--2---:R-:W-:Y:S01]  /*33df0*/  HMMA.16816.F32 R16, R4.reuse, R14, R16 ;  /* 0x0000000e0410723c */ /* 0x044fe20000001810 */
[----:B------:R-:W2:Y:S07]  /*33e00*/  LDL.LU.64 R24, [R1+0x20a0] ;  /* 0x0020a00001187983 */ /* 0x000eae0000300a00 */
[----:B---3--:R-:W-:Y:S11]  /*33e10*/  HMMA.16816.F32 R20, R4, R26, R20 ;  /* 0x0000001a0414723c */ /* 0x008ff60000001814 */
[----:B------:R-:W-:Y:S11]  /*33e20*/  @!UPT UIADD3 URZ, URZ, URZ, URZ ;  /* 0x0000003f3f3ff290 */ /* 0x000ff6000fffe03f */
[----:B------:R-:W-:Y:S01]  /*33e30*/  @!UPT UIADD3 URZ, URZ, URZ, URZ ;  /* 0x0000003f3f3ff290 */ /* 0x000fe2000fffe03f */
[----:B------:R-:W-:Y:S01]  /*33e40*/  STL.64 [R1+0xb90], R20 ;  /* 0x000b901401007387 */ /* 0x000fe20000100a00 */
[----:B------:R0:W-:Y:S03]  /*33e50*/  STL.64 [R1+0xb98], R22 ;  /* 0x000b981601007387 */ /* 0x0001e60000100a00 */
[----:B0-----:R-:W3:Y:S01]  /*33e60*/  LDL.LU.64 R22, [R1+0x2098] ;  /* 0x0020980001167983 */ /* 0x001ee20000300a00 */
[----:B------:R-:W2:Y:S02]  /*33e70*/  LDL.LU.64 R20, [R1+0x2090] ;  /* 0x0020900001147983 */ /* 0x000ea40000300a00 */
[----:B------:R-:W-:Y:S02]  /*33e80*/  STL.64 [R1+0x1ff0], R26 ;  /* 0x001ff01a01007387 */ /* 0x000fe40000100a00 */
[----:B------:R-:W-:Y:S01]  /*33e90*/  STL.64 [R1+0xb80], R16 ;  /* 0x000b801001007387 */ /* 0x000fe20000100a00 */
[----:B------:R4:W-:Y:S02]  /*33ea0*/  STL.64 [R1+0xb88], R18 ;  /* 0x000b881201007387 */ /* 0x0009e40000100a00 */
[----:B----4-:R-:W-:-:S02]  /*33eb0*/  IMAD.MOV.U32 R18, RZ, RZ, R13 ;  /* 0x000000ffff127224 */ /* 0x010fc400078e000d */
[----:B------:R-:W-:-:S05]  /*33ec0*/  IMAD.MOV.U32 R19, RZ, RZ, R12 ;  /* 0x000000ffff137224 */ /* 0x000fca00078e000c */
[----:B------:R-:W-:Y:S01]  /*33ed0*/  STL.64 [R1+0x1fa8], R18 ;  /* 0x001fa81201007387 */ /* 0x000fe20000100a00 */
[----:B------:R0:W-:Y:S02]  /*33ee0*/  STL.64 [R1+0x1f70], R14 ;  /* 0x001f700e01007387 */ /* 0x0001e40000100a00 */
[----:B------:R-:W4:Y:S02]  /*33ef0*/  LDL.LU R12, [R1+0x3a0] ;  /* 0x0003a000010c7983 */ /* 0x000f240000300800 */
[----:B------:R-:W4:Y:S01]  /*33f00*/  LDL.LU R13, [R1+0x3a4] ;  /* 0x0003a400010d7983 */ /* 0x000f220000300800 */
[----:B0-----:R-:W4:Y:S01]  /*33f10*/  LDL.LU R14, [R1+0x3a8] ;  /* 0x0003a800010e7983 */ /* 0x001f220000300800 */
[----:B------:R-:W4:Y:S02]  /*33f20*/  LDL.LU R15, [R1+0x3ac] ;  /* 0x0003ac00010f7983 */ /* 0x000f240000300800 */
[----:B---3--:R-:W-:Y:S02]  /*33f30*/  IMAD.MOV.U32 R18, RZ, RZ, R22 ;  /* 0x000000ffff127224 */ /* 0x008fe400078e0016 */
[----:B------:R-:W-:Y:S01]  /*33f40*/  IMAD.MOV.U32 R19, RZ, RZ, R23 ;  /* 0x000000ffff137224 */ /* 0x000fe200078e0017 */
[----:B------:R-:W3:Y:S01]  /*33f50*/  LDL.LU R22, [R1+0x208c] ;  /* 0x00208c0001167983 */ /* 0x000ee20000300800 */
[----:B------:R-:W3:Y:S03]  /*33f60*/  LDL.LU R23, [R1+0x2088] ;  /* 0x0020880001177983 */ /* 0x000ee60000300800 */
[----:B------:R2:W-:Y:S02]  /*33f70*/  STL.64 [R1+0x1fc0], R18 ;  /* 0x001fc01201007387 */ /* 0x0005e40000100a00 */
[----:B--2---:R-:W-:-:S02]  /*33f80*/  IMAD.MOV.U32 R18, RZ, RZ, R20 ;  /* 0x000000ffff127224 */ /* 0x004fc400078e0014 */
[----:B------:R-:W-:Y:S01]  /*33f90*/  IMAD.MOV.U32 R19, RZ, RZ, R21 ;  /* 0x000000ffff137224 */ /* 0x000fe200078e0015 */
[----:B----4-:R-:W-:Y:S01]  /*33fa0*/  STL.64 [R1+0x1f88], R14 ;  /* 0x001f880e01007387 */ /* 0x010fe20000100a00 */
[----:B------:R0:W-:Y:S03]  /*33fb0*/  STL.64 [R1+0x1f80], R12 ;  /* 0x001f800c01007387 */ /* 0x0001e60000100a00 */
[----:B0-----:R-:W2:Y:S01]  /*33fc0*/  LDL.LU R12, [R1+0x3b0] ;  /* 0x0003b000010c7983 */ /* 0x001ea20000300800 */
[----:B------:R-:W2:Y:S02]  /*33fd0*/  LDL.LU R13, [R1+0x3b4] ;  /* 0x0003b400010d7983 */ /* 0x000ea40000300800 */
[----:B------:R-:W4:Y:S02]  /*33fe0*/  LDL.LU R14, [R1+0x3b8] ;  /* 0x0003b800010e7983 */ /* 0x000f240000300800 */
[----:B------:R-:W4:Y:S01]  /*33ff0*/  LDL.LU R15, [R1+0x3bc] ;  /* 0x0003bc00010f7983 */ /* 0x000f220000300800 */
[----:B------:R-:W2:Y:S01]  /*34000*/  LDL.LU R20, [R1+0x2084] ;  /* 0x0020840001147983 */ /* 0x000ea20000300800 */
[----:B------:R-:W2:Y:S02]  /*34010*/  LDL.LU R21, [R1+0x2080] ;  /* 0x0020800001157983 */ /* 0x000ea40000300800 */
[----:B------:R0:W-:Y:S02]  /*34020*/  STL.64 [R1+0x1fd8], R18 ;  /* 0x001fd81201007387 */ /* 0x0001e40000100a00 */
[----:B------:R-:W2:Y:S01]  /*34030*/  LDL.LU R16, [R1+0x3f0] ;  /* 0x0003f00001107983 */ /* 0x000ea20000300800 */
[----:B------:R-:W2:Y:S04]  /*34040*/  LDL.LU R17, [R1+0x3f4] ;  /* 0x0003f40001117983 */ /* 0x000ea80000300800 */
[----:B0-----:R-:W2:Y:S01]  /*34050*/  LDL.LU R18, [R1+0x3f8] ;  /* 0x0003f80001127983 */ /* 0x001ea20000300800 */
[----:B------:R-:W2:Y:S02]  /*34060*/  LDL.LU R19, [R1+0x3fc] ;  /* 0x0003fc0001137983 */ /* 0x000ea40000300800 */
[----:B------:R-:W-:-:S02]  /*34070*/  IMAD.MOV.U32 R26, RZ, RZ, R10 ;  /* 0x000000ffff1a7224 */ /* 0x000fc400078e000a */
        /* <DEDUP_REMOVED lines=13> */
[----:B------:R-:W-:Y:S03]  /*34150*/  STL.64 [R1+0x2010], R16 ;  /* 0x0020101001007387 */ /* 0x000fe60000100a00 */
[----:B------:R0:W-:Y:S02]  /*34160*/  STL.64 [R1+0x2020], R26 ;  /* 0x0020201a01007387 */ /* 0x0001e40000100a00 */
[----:B0-----:R-:W-:Y:S02]  /*34170*/  IMAD.MOV.U32 R26, RZ, RZ, R25 ;  /* 0x000000ffff1a7224 */ /* 0x001fe400078e0019 */
[----:B------:R-:W-:-:S05]  /*34180*/  IMAD.MOV.U32 R27, RZ, RZ, R24 ;  /* 0x000000ffff1b7224 */ /* 0x000fca00078e0018 */
[----:B------:R3:W-:Y:S01]  /*34190*/  STL.64 [R1+0x2038], R26 ;  /* 0x0020381a01007387 */ /* 0x0007e20000100a00 */
[----:B------:R-:W2:Y:S02]  /*341a0*/  LDL.LU R16, [R1+0x410] ;  /* 0x0004100001107983 */ /* 0x000ea40000300800 */
[----:B------:R-:W2:Y:S02]  /*341b0*/  LDL.LU R17, [R1+0x414] ;  /* 0x0004140001117983 */ /* 0x000ea40000300800 */
[----:B------:R-:W2:Y:S01]  /*341c0*/  LDL.LU R18, [R1+0x418] ;  /* 0x0004180001127983 */ /* 0x000ea20000300800 */
[----:B------:R-:W2:Y:S01]  /*341d0*/  LDL.LU R19, [R1+0x41c] ;  /* 0x00041c0001137983 */ /* 0x000ea20000300800 */
        /* <DEDUP_REMOVED lines=10> */
[----:B------:R-:W-:Y:S01]  /*34280*/  IMAD.MOV.U32 R26, RZ, RZ, R21 ;  /* 0x000000ffff1a7224 */ /* 0x000fe200078e0015 */
        /* <DEDUP_REMOVED lines=16> */
[----:B----4-:R-:W-:Y:S01]  /*34390*/  STL.64 [R1+0x1fa0], R14 ;  /* 0x001fa00e01007387 */ /* 0x010fe20000100a00 */
[----:B------:R0:W-:Y:S03]  /*343a0*/  STL.64 [R1+0x1f98], R12 ;  /* 0x001f980c01007387 */ /* 0x0001e60000100a00 */
        /* <DEDUP_REMOVED lines=15> */
[----:B------:R-:W4:Y:S01]  /*344a0*/  LDL.LU R15, [R1+0x3ec] ;  /* 0x0003ec00010f7983 */ /* 0x000f220000300800 */
[----:B------:R-:W-:Y:S01]  /*344b0*/  HMMA.16816.F32 R4, R4, R10, R20 ;  /* 0x0000000a0404723c */ /* 0x000fe20000001814 */
[----:B----4-:R0:W-:Y:S01]  /*344c0*/  STL.64 [R1+0x1fe8], R14 ;  /* 0x001fe80e01007387 */ /* 0x0101e20000100a00 */
[----:B---3--:R-:W-:Y:S03]  /*344d0*/  STL.64 [R1+0x1fe0], R12 ;  /* 0x001fe00c01007387 */ /* 0x008fe60000100a00 */
[----:B0-----:R-:W3:Y:S01]  /*344e0*/  LDL.64 R14, [R1+0x78] ;  /* 0x00007800010e7983 */ /* 0x001ee20000100a00 */
[----:B------:R-:W2:Y:S02]  /*344f0*/  LDL.LU.64 R22, [R1+0x2070] ;  /* 0x0020700001167983 */ /* 0x000ea40000300a00 */
[----:B------:R-:W2:Y:S11]  /*34500*/  LDL.LU.64 R20, [R1+0x2068] ;  /* 0x0020680001147983 */ /* 0x000eb60000300a00 */
[----:B------:R-:W-:Y:S04]  /*34510*/  @!UPT UIADD3 URZ, URZ, URZ, URZ ;  /* 0x0000003f3f3ff290 */ /* 0x000fe8000fffe03f */
[----:B------:R-:W-:Y:S01]  /*34520*/  STL.64 [R1+0x590], R4 ;  /* 0x0005900401007387 */ /* 0x000fe20000100a00 */
[----:B------:R-:W-:Y:S01]  /*34530*/  STL.64 [R1+0x598], R6 ;  /* 0x0005980601007387 */ /* 0x000fe20000100a00 */
        /* <DEDUP_REMOVED lines=31> */
[----:B------:R-:W2:Y:S02]  /*34730*/  LDL.LU.64 R16, [R1+0x1ff8] ;  /* 0x001ff80001107983 */ /* 0x000ea40000300a00 */
[----:B------:R-:W-:-:S02]  /*34740*/  IMAD.MOV.U32 R10, RZ, RZ, R2 ;  /* 0x000000ffff0a7224 */ /* 0x000fc400078e0002 */
[----:B------:R-:W-:Y:S02]  /*34750*/  IMAD.MOV.U32 R11, RZ, RZ, R0 ;  /* 0x000000ffff0b7224 */ /* 0x000fe400078e0000 */
[----:B---3--:R-:W-:Y:S02]  /*34760*/  IMAD.MOV.U32 R2, RZ, RZ, R14 ;  /* 0x000000ffff027224 */ /* 0x008fe400078e000e */
[----:B------:R-:W-:Y:S11]  /*34770*/  IMAD.MOV.U32 R0, RZ, RZ, R15 ;  /* 0x000000ffff007224 */ /* 0x000ff600078e000f */
[----:B------:R-:W-:Y:S01]  /*34780*/  @!UPT UIADD3 URZ, URZ, URZ, URZ ;  /* 0x0000003f3f3ff290 */ /* 0x000fe2000fffe03f */
[----:B------:R0:W-:Y:S01]  /*34790*/  STL.64 [R1+0xcf0], R24 ;  /* 0x000cf01801007387 */ /* 0x0001e20000100a00 */
[----:B------:R1:W-:Y:S02]  /*347a0*/  STL.64 [R1+0xcf8], R26 ;  /* 0x000cf81a01007387 */ /* 0x0003e40000100a00 */
[----:B0-----:R-:W-:Y:S02]  /*347b0*/  IMAD.MOV.U32 R24, RZ, RZ, R26 ;  /* 0x000000ffff187224 */ /* 0x001fe400078e001a */
[----:B-1----:R-:W3:Y:S03]  /*347c0*/  LDL.LU.64 R26, [R1+0x1ff0] ;  /* 0x001ff000011a7983 */ /* 0x002ee60000300a00 */
[----:B------:R-:W-:Y:S01]  /*347d0*/  STL [R1+0x1a1c], R24 ;  /* 0x001a1c1801007387 */ /* 0x000fe20000100800 */
[C---:B--2---:R-:W-:Y:S01]  /*347e0*/  HMMA.16816.F32 R16, R20.reuse, R14, R16 ;  /* 0x0000000e1410723c */ /* 0x044fe20000001810 */
[----:B------:R-:W2:Y:S01]  /*347f0*/  LDL.LU.64 R14, [R1+0x1fe8] ;  /* 0x001fe800010e7983 */ /* 0x000ea20000300a00 */
[----:B------:R-:W2:Y:S11]  /*34800*/  LDL.LU.64 R12, [R1+0x1fe0] ;  /* 0x001fe000010c7983 */ /* 0x000eb60000300a00 */
[----:B------:R-:W-:Y:S10]  /*34810*/  @!UPT UIADD3 URZ, URZ, URZ, URZ ;  /* 0x0000003f3f3ff290 */ /* 0x000ff4000fffe03f */
[----:B------:R-:W-:Y:S01]  /*34820*/  STL.64 [R1+0xb70], R16 ;  /* 0x000b701001007387 */ /* 0x000fe20000100a00 */
[----:B------:R0:W-:Y:S02]  /*34830*/  STL.64 [R1+0xb78], R18 ;  /* 0x000b781201007387 */ /* 0x0001e40000100a00 */
[----:B------:R-:W-:Y:S02]  /*34840*/  IMAD.MOV.U32 R25, RZ, RZ, R18 ;  /* 0x000000ffff197224 */ /* 0x000fe400078e0012 */
[----:B0-----:R-:W2:Y:S03]  /*34850*/  LDL.LU.64 R18, [R1+0x1fd8] ;  /* 0x001fd80001127983 */ /* 0x001ea60000300a00 */
[----:B------:R-:W-:Y:S01]  /*34860*/  STL [R1+0x1a20], R25 ;  /* 0x001a201901007387 */ /* 0x000fe20000100800 */
        /* <DEDUP_REMOVED lines=34> */
[----:B------:R-:W4:Y:S02]  /*34a90*/  LDL.LU.64 R16, [R1+0x1f60] ;  /* 0x001f600001107983 */ /* 0x000f240000300a00 */
[----:B------:R-:W-:Y:S02]  /*34aa0*/  IMAD.MOV.U32 R6, RZ, RZ, R9 ;  /* 0x000000ffff067224 */ /* 0x000fe400078e0009 */
[----:B------:R-:W-:Y:S02]  /*34ab0*/  IMAD.MOV.U32 R7, RZ, RZ, R8 ;  /* 0x000000ffff077224 */ /* 0x000fe400078e0008 */
[C---:B----4-:R-:W-:Y:S01]  /*34ac0*/  HMMA.16816.F32 R8, R20.reuse, R10, R16 ;  /* 0x0000000a1408723c */ /* 0x050fe20000001810 */
[----:B------:R-:W4:Y:S01]  /*34ad0*/  LDL.LU.64 R18, [R1+0x1f58] ;  /* 0x001f580001127983 */ /* 0x000f220000300a00 */
        /* <DEDUP_REMOVED lines=12> */
[----:B------:R-:W-:Y:S01]  /*34ba0*/  STL.64 [R1+0xb20], R4 ;  /* 0x000b200401007387 */ /* 0x000fe20000100a00 */
[----:B------:R4:W-:Y:S02]  /*34bb0*/  STL.64 [R1+0xb28], R6 ;  /* 0x000b280601007387 */ /* 0x0009e40000100a00 */
[----:B---3--:R0:W-:Y:S01]  /*34bc0*/  STL.64 [R1+0x1ea0], R26 ;  /* 0x001ea01a01007387 */ /* 0x0081e20000100a00 */
[----:B----4-:R-:W-:Y:S07]  /*34bd0*/  HMMA.16816.F32 R4, R20, R26, R16 ;  /* 0x0000001a1404723c */ /* 0x010fee0000001810 */
[----:B0-----:R-:W-:-:S02]  /*34be0*/  IMAD.MOV.U32 R26, RZ, RZ, R2 ;  /* 0x000000ffff1a7224 */ /* 0x001fc400078e0002 */
[----:B------:R-:W-:Y:S11]  /*34bf0*/  IMAD.MOV.U32 R27, RZ, RZ, R0 ;  /* 0x000000ffff1b7224 */ /* 0x000ff600078e0000 */
[----:B------:R-:W-:Y:S03]  /*34c00*/  @!UPT UIADD3 URZ, URZ, URZ, URZ ;  /* 0x0000003f3f3ff290 */ /* 0x000fe6000fffe03f */
[----:B------:R-:W-:Y:S01]  /*34c10*/  STL.64 [R1+0xb10], R4 ;  /* 0x000b100401007387 */ /* 0x000fe20000100a00 */
[----:B------:R-:W-:Y:S02]  /*34c20*/  STL.64 [R1+0xb18], R6 ;  /* 0x000b180601007387 */ /* 0x000fe40000100a00 */
[----:B------:R-:W3:Y:S02]  /*34c30*/  LDL.LU R16, [R1+0x360] ;  /* 0x0003600001107983 */ /* 0x000ee40000300800 */
[----:B------:R-:W3:Y:S01]  /*34c40*/  LDL.LU R17, [R1+0x364] ;  /* 0x0003640001117983 */ /* 0x000ee20000300800 */
[----:B------:R-:W3:Y:S01]  /*34c50*/  LDL.LU R18, [R1+0x368] ;  /* 0x0003680001127983 */ /* 0x000ee20000300800 */
[----:B------:R-:W3:Y:S02]  /*34c60*/  LDL.LU R19, [R1+0x36c] ;  /* 0x00036c0001137983 */ /* 0x000ee40000300800 */
[----:B------:R0:W-:Y:S01]  /*34c70*/  STL.64 [R1+0x1ee8], R26 ;  /* 0x001ee81a01007387 */ /* 0x0001e20000100a00 */
[----:B------:R-:W1:Y:S04]  /*34c80*/  LDSM.16.MT88.4 R4, [R3+0xc280] ;  /* 0x00c280000304783b */ /* 0x000e680000004200 */
[----:B0-----:R-:W4:Y:S04]  /*34c90*/  LDL.64 R26, [R1+0x98] ;  /* 0x00009800011a7983 */ /* 0x001f280000100a00 */
[----:B----4-:R0:W-:Y:S04]  /*34ca0*/  STL.64 [R1+0x1ef0], R26 ;  /* 0x001ef01a01007387 */ /* 0x0101e80000100a00 */
[----:B0-----:R-:W4:Y:S04]  /*34cb0*/  LDL.64 R26, [R1+0xa8] ;  /* 0x0000a800011a7983 */ /* 0x001f280000100a00 */
[----:B----4-:R0:W-:Y:S04]  /*34cc0*/  STL.64 [R1+0x1f08], R26 ;  /* 0x001f081a01007387 */ /* 0x0101e80000100a00 */
[----:B0-----:R-:W4:Y:S01]  /*34cd0*/  LDL.64 R26, [R1+0xb8] ;  /* 0x0000b800011a7983 */ /* 0x001f220000100a00 */
[C---:B--2---:R-:W-:Y:S03]  /*34ce0*/  HMMA.16816.F32 R8, R20.reuse, R14, R8 ;  /* 0x0000000e1408723c */ /* 0x044fe60000001808 */
[----:B----4-:R0:W-:Y:S04]  /*34cf0*/  STL.64 [R1+0x1f10], R26 ;  /* 0x001f101a01007387 */ /* 0x0101e80000100a00 */
[----:B0-----:R-:W2:Y:S01]  /*34d00*/  LDL.64 R26, [R1+0xc8] ;  /* 0x0000c800011a7983 */ /* 0x001ea20000100a00 */
[----:B-1----:R-:W-:Y:S02]  /*34d10*/  STL.64 [R1+0x1e38], R6 ;  /* 0x001e380601007387 */ /* 0x002fe40000100a00 */
[----:B------:R0:W-:Y:S02]  /*34d20*/  STL.64 [R1+0x1e30], R4 ;  /* 0x001e300401007387 */ /* 0x0001e40000100a00 */
        /* <DEDUP_REMOVED lines=10> */
[----:B------:R-:W-:Y:S01]  /*34dd0*/  STL.64 [R1+0xb00], R8 ;  /* 0x000b000801007387 */ /* 0x000fe20000100a00 */
[----:B------:R0:W-:Y:S03]  /*34de0*/  STL.64 [R1+0xb08], R10 ;  /* 0x000b080a01007387 */ /* 0x0001e60000100a00 */
[----:B0-----:R-:W3:Y:S01]  /*34df0*/  LDL.LU.64 R10, [R1+0x1f38] ;  /* 0x001f3800010a7983 */ /* 0x001ee20000300a00 */
[----:B------:R0:W-:Y:S02]  /*34e00*/  STL [R1+0x1e4c], R14 ;  /* 0x001e4c0e01007387 */ /* 0x0001e40000100800 */
[----:B------:R1:W-:Y:S02]  /*34e10*/  STL [R1+0x1e48], R15 ;  /* 0x001e480f01007387 */ /* 0x0003e40000100800 */
[----:B------:R-:W4:Y:S01]  /*34e20*/  LDL.LU R12, [R1+0x300] ;  /* 0x00030000010c7983 */ /* 0x000f220000300800 */
[----:B------:R-:W4:Y:S04]  /*34e30*/  LDL.LU R13, [R1+0x304] ;  /* 0x00030400010d7983 */ /* 0x000f280000300800 */
[----:B0-----:R-:W2:Y:S01]  /*34e40*/  LDL.LU R14, [R1+0x308] ;  /* 0x00030800010e7983 */ /* 0x001ea20000300800 */
[----:B-1----:R-:W2:Y:S01]  /*34e50*/  LDL.LU R15, [R1+0x30c] ;  /* 0x00030c00010f7983 */ /* 0x002ea20000300800 */
[----:B---3--:R-:W-:Y:S02]  /*34e60*/  HMMA.16816.F32 R20, R20, R10, R16 ;  /* 0x0000000a1414723c */ /* 0x008fe40000001810 */
[----:B--2---:R-:W-:Y:S01]  /*34e70*/  STL.64 [R1+0x1f00], R14 ;  /* 0x001f000e01007387 */ /* 0x004fe20000100a00 */
[----:B----4-:R0:W-:Y:S03]  /*34e80*/  STL.64 [R1+0x1ef8], R12 ;  /* 0x001ef80c01007387 */ /* 0x0101e60000100a00 */
[----:B0-----:R-:W2:Y:S01]  /*34e90*/  LDL.LU R12, [R1+0x330] ;  /* 0x00033000010c7983 */ /* 0x001ea20000300800 */
[----:B------:R-:W2:Y:S02]  /*34ea0*/  LDL.LU R13, [R1+0x334] ;  /* 0x00033400010d7983 */ /* 0x000ea40000300800 */
[----:B------:R-:W2:Y:S02]  /*34eb0*/  LDL.LU R14, [R1+0x338] ;  /* 0x00033800010e7983 */ /* 0x000ea40000300800 */
[----:B------:R-:W2:Y:S01]  /*34ec0*/  LDL.LU R15, [R1+0x33c] ;  /* 0x00033c00010f7983 */ /* 0x000ea20000300800 */
[----:B------:R-:W3:Y:S01]  /*34ed0*/  LDL.LU.64 R18, [R1+0x1f30] ;  /* 0x001f300001127983 */ /* 0x000ee20000300a00 */
[----:B------:R-:W3:Y:S10]  /*34ee0*/  LDL.LU.64 R16, [R1+0x1f28] ;  /* 0x001f280001107983 */ /* 0x000ef40000300a00 */
[----:B------:R-:W-:Y:S02]  /*34ef0*/  STL.64 [R1+0x580], R20 ;  /* 0x0005801401007387 */ /* 0x000fe40000100a00 */
[----:B------:R0:W-:Y:S02]  /*34f00*/  STL.64 [R1+0x588], R22 ;  /* 0x0005881601007387 */ /* 0x0001e40000100a00 */
[----:B------:R-:W-:-:S02]  /*34f10*/  IMAD.MOV.U32 R2, RZ, RZ, R26 ;  /* 0x000000ffff027224 */ /* 0x000fc400078e001a */
[----:B------:R-:W-:Y:S01]  /*34f20*/  IMAD.MOV.U32 R0, RZ, RZ, R27 ;  /* 0x000000ffff007224 */ /* 0x000fe200078e001b */
[----:B0-----:R-:W4:Y:S01]  /*34f30*/  LDL.64 R22, [R1+0x88] ;  /* 0x0000880001167983 */ /* 0x001f220000100a00 */
[----:B------:R0:W-:Y:S02]  /*34f40*/  STL.64 [R1+0x1e40], R10 ;  /* 0x001e400a01007387 */ /* 0x0001e40000100a00 */
[----:B------:R-:W2:Y:S02]  /*34f50*/  LDL.LU R8, [R1+0x320] ;  /* 0x0003200001087983 */ /* 0x000ea40000300800 */
[----:B------:R-:W2:Y:S01]  /*34f60*/  LDL.LU R9, [R1+0x324] ;  /* 0x0003240001097983 */ /* 0x000ea20000300800 */
[----:B0-----:R-:W2:Y:S01]  /*34f70*/  LDL.LU R10, [R1+0x328] ;  /* 0x00032800010a7983 */ /* 0x001ea20000300800 */
[----:B------:R-:W2:Y:S01]  /*34f80*/  LDL.LU R11, [R1+0x32c] ;  /* 0x00032c00010b7983 */ /* 0x000ea20000300800 */
[C---:B---3--:R-:W-:Y:S11]  /*34f90*/  HMMA.16816.F32 R4, R16.reuse, R26, R4 ;  /* 0x0000001a1004723c */ /* 0x048ff60000001804 */
[----:B------:R-:W-:Y:S11]  /*34fa0*/  @!UPT UIADD3 URZ, URZ, URZ, URZ ;  /* 0x0000003f3f3ff290 */ /* 0x000ff6000fffe03f */
[----:B------:R-:W-:Y:S01]  /*34fb0*/  @!UPT UIADD3 URZ, URZ, URZ, URZ ;  /* 0x0000003f3f3ff290 */ /* 0x000fe2000fffe03f */
[----:B------:R-:W-:Y:S01]  /*34fc0*/  STL.64 [R1+0xeb0], R4 ;  /* 0x000eb00401007387 */ /* 0x000fe20000100a00 */
[----:B------:R0:W-:Y:S03]  /*34fd0*/  STL.64 [R1+0xeb8], R6 ;  /* 0x000eb80601007387 */ /* 0x0001e60000100a00 */
[----:B0-----:R-:W3:Y:S01]  /*34fe0*/  LDL.LU.64 R6, [R1+0x1f20] ;  /* 0x001f200001067983 */ /* 0x001ee20000300a00 */
[----:B------:R-:W3:Y:S02]  /*34ff0*/  LDL.LU.64 R4, [R1+0x1f18] ;  /* 0x001f180001047983 */ /* 0x000ee40000300a00 */
[----:B------:R-:W3:Y:S02]  /*35000*/  LDL.LU.64 R26, [R1+0x1f10] ;  /* 0x001f1000011a7983 */ /* 0x000ee40000300a00 */
[----:B------:R-:W-:Y:S01]  /*35010*/  STL [R1+0x1e64], R0 ;  /* 0x001e640001007387 */ /* 0x000fe20000100800 */
[----:B------:R-:W-:Y:S01]  /*35020*/  STL [R1+0x1e60], R2 ;  /* 0x001e600201007387 */ /* 0x000fe20000100800 */
        /* <DEDUP_REMOVED lines=17> */
[----:B------:R-:W-:Y:S01]  /*35140*/  STL.64 [R1+0x1e58], R6 ;  /* 0x001e580601007387 */ /* 0x000fe20000100a00 */
[----:B------:R0:W-:Y:S04]  /*35150*/  STL.64 [R1+0x1e50], R4 ;  /* 0x001e500401007387 */ /* 0x0001e80000100a00 */
[----:B0-----:R-:W4:Y:S01]  /*35160*/  LDL.LU R4, [R1+0x310] ;  /* 0x0003100001047983 */ /* 0x001f220000300800 */
[----:B------:R-:W4:Y:S02]  /*35170*/  LDL.LU R5, [R1+0x314] ;  /* 0x0003140001057983 */ /* 0x000f240000300800 */
[----:B------:R-:W4:Y:S02]  /*35180*/  LDL.LU R6, [R1+0x318] ;  /* 0x0003180001067983 */ /* 0x000f240000300800 */
[----:B------:R-:W4:Y:S01]  /*35190*/  LDL.LU R7, [R1+0x31c] ;  /* 0x00031c0001077983 */ /* 0x000f220000300800 */
[C---:B---3--:R-:W-:Y:S11]  /*351a0*/  HMMA.16816.F32 R8, R16.reuse, R26, R8 ;  /* 0x0000001a1008723c */ /* 0x048ff60000001808 */
[----:B------:R-:W-:Y:S11]  /*351b0*/  @!UPT UIADD3 URZ, URZ, URZ, URZ ;  /* 0x0000003f3f3ff290 */ /* 0x000ff6000fffe03f */
[----:B------:R-:W-:Y:S01]  /*351c0*/  @!UPT UIADD3 URZ, URZ, URZ, URZ ;  /* 0x0000003f3f3ff290 */ /* 0x000fe2000fffe03f */
[----:B------:R0:W-:Y:S01]  /*351d0*/  STL.64 [R1+0xe80], R8 ;  /* 0x000e800801007387 */ /* 0x0001e20000100a00 */
[----:B------:R1:W-:Y:S02]  /*351e0*/  STL.64 [R1+0xe88], R10 ;  /* 0x000e880a01007387 */ /* 0x0003e40000100a00 */
[----:B0-----:R-:W-:Y:S02]  /*351f0*/  IMAD.MOV.U32 R9, RZ, RZ, R26 ;  /* 0x000000ffff097224 */ /* 0x001fe400078e001a */
[----:B------:R-:W-:Y:S02]  /*35200*/  IMAD.MOV.U32 R8, RZ, RZ, R27 ;  /* 0x000000ffff087224 */ /* 0x000fe400078e001b */
[----:B------:R-:W2:Y:S01]  /*35210*/  LDL.LU.64 R26, [R1+0x1ee8] ;  /* 0x001ee800011a7983 */ /* 0x000ea20000300a00 */
[C---:B----4-:R-:W-:Y:S01]  /*35220*/  HMMA.16816.F32 R4, R16.reuse, R22, R4 ;  /* 0x000000161004723c */ /* 0x050fe20000001804 */
[----:B-1----:R-:W-:Y:S02]  /*35230*/  IMAD.MOV.U32 R11, RZ, RZ, R22 ;  /* 0x000000ffff0b7224 */ /* 0x002fe400078e0016 */
[----:B------:R-:W-:Y:S11]  /*35240*/  IMAD.MOV.U32 R10, RZ, RZ, R23 ;  /* 0x000000ffff0a7224 */ /* 0x000ff600078e0017 */
[----:B------:R-:W-:Y:S09]  /*35250*/  @!UPT UIADD3 URZ, URZ, URZ, URZ ;  /* 0x0000003f3f3ff290 */ /* 0x000ff2000fffe03f */
[----:B------:R-:W-:Y:S01]  /*35260*/  STL.64 [R1+0x570], R4 ;  /* 0x0005700401007387 */ /* 0x000fe20000100a00 */
[----:B------:R-:W-:Y:S02]  /*35270*/  STL.64 [R1+0x578], R6 ;  /* 0x0005780601007387 */ /* 0x000fe40000100a00 */
[----:B------:R-:W-:Y:S02]  /*35280*/  STL.64 [R1+0x1e70], R10 ;  /* 0x001e700a01007387 */ /* 0x000fe40000100a00 */
[----:B------:R0:W-:Y:S02]  /*35290*/  STL.64 [R1+0x1e68], R8 ;  /* 0x001e680801007387 */ /* 0x0001e40000100a00 */
[----:B0-----:R-:W3:Y:S01]  /*352a0*/  LDL.LU R8, [R1+0x6b0] ;  /* 0x0006b00001087983 */ /* 0x001ee20000300800 */
[C---:B--2---:R-:W-:Y:S11]  /*352b0*/  HMMA.16816.F32 R4, R16.reuse, R26, R12 ;  /* 0x0000001a1004723c */ /* 0x044ff6000000180c */
[----:B------:R-:W-:Y:S11]  /*352c0*/  @!UPT UIADD3 URZ, URZ, URZ, URZ ;  /* 0x0000003f3f3ff290 */ /* 0x000ff6000fffe03f */
[----:B------:R-:W-:Y:S01]  /*352d0*/  @!UPT UIADD3 URZ, URZ, URZ, URZ ;  /* 0x0000003f3f3ff290 */ /* 0x000fe2000fffe03f */
[----:B------:R-:W-:Y:S01]  /*352e0*/  STL.64 [R1+0x560], R4 ;  /* 0x0005600401007387 */ /* 0x000fe20000100a00 */
[----:B------:R-:W-:Y:S02]  /*352f0*/  STL.64 [R1+0x568], R6 ;  /* 0x0005680601007387 */ /* 0x000fe40000100a00 */
[----:B------:R-:W3:Y:S02]  /*35300*/  LDL.LU R9, [R1+0x6b4] ;  /* 0x0006b40001097983 */ /* 0x000ee40000300800 */
[----:B------:R-:W2:Y:S01]  /*35310*/  LDL.LU R10, [R1+0x6b8] ;  /* 0x0006b800010a7983 */ /* 0x000ea20000300800 */
[----:B------:R-:W2:Y:S01]  /*35320*/  LDL.LU R11, [R1+0x6bc] ;  /* 0x0006bc00010b7983 */ /* 0x000ea20000300800 */
[----:B------:R-:W4:Y:S02]  /*35330*/  LDL.LU R24, [R1+0x6d0] ;  /* 0x0006d00001187983 */ /* 0x000f240000300800 */
[----:B------:R-:W4:Y:S02]  /*35340*/  LDL.LU R25, [R1+0x6d4] ;  /* 0x0006d40001197983 */ /* 0x000f240000300800 */
[----:B------:R-:W2:Y:S01]  /*35350*/  LDL.LU R26, [R1+0x6d8] ;  /* 0x0006d800011a7983 */ /* 0x000ea20000300800 */
[----:B------:R-:W2:Y:S01]  /*35360*/  LDL.LU R27, [R1+0x6dc] ;  /* 0x0006dc00011b7983 */ /* 0x000ea20000300800 */
[----:B------:R-:W3:Y:S02]  /*35370*/  LDL.LU R12, [R1+0x2f0] ;  /* 0x0002f000010c7983 */ /* 0x000ee40000300800 */
[----:B------:R-:W3:Y:S02]  /*35380*/  LDL.LU R13, [R1+0x2f4] ;  /* 0x0002f400010d7983 */ /* 0x000ee40000300800 */
[----:B------:R-:W3:Y:S01]  /*35390*/  LDL.LU R14, [R1+0x2f8] ;  /* 0x0002f800010e7983 */ /* 0x000ee20000300800 */
[----:B------:R-:W3:Y:S01]  /*353a0*/  LDL.LU R15, [R1+0x2fc] ;  /* 0x0002fc00010f7983 */ /* 0x000ee20000300800 */
[----:B------:R-:W3:Y:S03]  /*353b0*/  LDL.64 R22, [R1+0x68] ;  /* 0x0000680001167983 */ /* 0x000ee60000100a00 */
[----:B--2---:R0:W-:Y:S01]  /*353c0*/  STL.64 [R1+0x1eb0], R26 ;  /* 0x001eb01a01007387 */ /* 0x0041e20000100a00 */
[----:B----4-:R1:W-:Y:S03]  /*353d0*/  STL.64 [R1+0x1ea8], R24 ;  /* 0x001ea81801007387 */ /* 0x0103e60000100a00 */
[----:B0-----:R-:W2:Y:S04]  /*353e0*/  LDL.64 R26, [R1+0x38] ;  /* 0x00003800011a7983 */ /* 0x001ea80000100a00 */
[----:B--2---:R0:W-:Y:S01]  /*353f0*/  STL.64 [R1+0x1ec0], R26 ;  /* 0x001ec01a01007387 */ /* 0x0041e20000100a00 */
[----:B-1----:R-:W2:Y:S02]  /*35400*/  LDL.LU R24, [R1+0x6f0] ;  /* 0x0006f00001187983 */ /* 0x002ea40000300800 */
[----:B------:R-:W2:Y:S01]  /*35410*/  LDL.LU R25, [R1+0x6f4] ;  /* 0x0006f40001197983 */ /* 0x000ea20000300800 */
[----:B0-----:R-:W4:Y:S01]  /*35420*/  LDL.LU R26, [R1+0x6f8] ;  /* 0x0006f800011a7983 */ /* 0x001f220000300800 */
[----:B------:R-:W4:Y:S03]  /*35430*/  LDL.LU R27, [R1+0x6fc] ;  /* 0x0006fc00011b7983 */ /* 0x000f260000300800 */
[----:B----4-:R0:W-:Y:S01]  /*35440*/  STL.64 [R1+0x1ed0], R26 ;  /* 0x001ed01a01007387 */ /* 0x0101e20000100a00 */
[----:B--2---:R-:W-:Y:S03]  /*35450*/  STL.64 [R1+0x1ec8], R24 ;  /* 0x001ec81801007387 */ /* 0x004fe60000100a00 */
[----:B0-----:R-:W2:Y:S01]  /*35460*/  LDL.64 R26, [R1+0x58] ;  /* 0x00005800011a7983 */ /* 0x001ea20000100a00 */
[----:B------:R0:W-:Y:S02]  /*35470*/  STL.64 [R1+0x1e80], R10 ;  /* 0x001e800a01007387 */ /* 0x0001e40000100a00 */
[----:B---3--:R-:W-:Y:S01]  /*35480*/  STL.64 [R1+0x1e78], R8 ;  /* 0x001e780801007387 */ /* 0x008fe20000100a00 */
[----:B0-----:R-:W3:Y:S04]  /*35490*/  LDL.64 R10, [R1+0x18] ;  /* 0x00001800010a7983 */ /* 0x001ee80000100a00 */
[----:B---3--:R0:W-:Y:S04]  /*354a0*/  STL.64 [R1+0x1e98], R10 ;  /* 0x001e980a01007387 */ /* 0x0081e80000100a00 */
[----:B0-----:R-:W3:Y:S04]  /*354b0*/  LDL.64 R10, [R1+0x28] ;  /* 0x00002800010a7983 */ /* 0x001ee80000100a00 */
[----:B---3--:R0:W-:Y:S01]  /*354c0*/  STL.64 [R1+0x1eb8], R10 ;  /* 0x001eb80a01007387 */ /* 0x0081e20000100a00 */
[----:B------:R-:W3:Y:S02]  /*354d0*/  LDL.LU R8, [R1+0x6e0] ;  /* 0x0006e00001087983 */ /* 0x000ee40000300800 */
[----:B------:R-:W3:Y:S01]  /*354e0*/  LDL.LU R9, [R1+0x6e4] ;  /* 0x0006e40001097983 */ /* 0x000ee20000300800 */
[----:B0-----:R-:W4:Y:S01]  /*354f0*/  LDL.LU R10, [R1+0x6e8] ;  /* 0x0006e800010a7983 */ /* 0x001f220000300800 */
[----:B------:R-:W4:Y:S01]  /*35500*/  LDL.LU R11, [R1+0x6ec] ;  /* 0x0006ec00010b7983 */ /* 0x000f220000300800 */
[----:B------:R-:W-:Y:S02]  /*35510*/  HMMA.16816.F32 R12, R16, R22, R12 ;  /* 0x00000016100c723c */ /* 0x000fe4000000180c */
        /* <DEDUP_REMOVED lines=8> */
[----:B------:R-:W3:Y:S02]  /*355a0*/  LDL.LU R6, [R1+0x6a8] ;  /* 0x0006a80001067983 */ /* 0x000ee40000300800 */
[----:B------:R-:W3:Y:S02]  /*355b0*/  LDL.LU R7, [R1+0x6ac] ;  /* 0x0006ac0001077983 */ /* 0x000ee40000300800 */
[----:B--2---:R-:W-:-:S02]  /*355c0*/  IMAD.MOV.U32 R29, RZ, RZ, R26 ;  /* 0x000000ffff1d7224 */ /* 0x004fc400078e001a */
[----:B------:R-:W-:Y:S01]  /*355d0*/  IMAD.MOV.U32 R28, RZ, RZ, R27 ;  /* 0x000000ffff1c7224 */ /* 0x000fe200078e001b */
[----:B---3--:R-:W-:Y:S01]  /*355e0*/  STL.64 [R1+0x1e90], R6 ;  /* 0x001e900601007387 */ /* 0x008fe20000100a00 */
[----:B----4-:R0:W-:Y:S03]  /*355f0*/  STL.64 [R1+0x1e88], R4 ;  /* 0x001e880401007387 */ /* 0x0101e60000100a00 */
[----:B0-----:R-:W2:Y:S01]  /*35600*/  LDL.LU R4, [R1+0x6c0] ;  /* 0x0006c00001047983 */ /* 0x001ea20000300800 */
[----:B------:R-:W2:Y:S02]  /*35610*/  LDL.LU R5, [R1+0x6c4] ;  /* 0x0006c40001057983 */ /* 0x000ea40000300800 */
[----:B------:R-:W2:Y:S02]  /*35620*/  LDL.LU R6, [R1+0x6c8] ;  /* 0x0006c80001067983 */ /* 0x000ea40000300800 */
[----:B------:R-:W2:Y:S01]  /*35630*/  LDL.LU R7, [R1+0x6cc] ;  /* 0x0006cc0001077983 */ /* 0x000ea20000300800 */
[----:B------:R0:W-:Y:S02]  /*35640*/  STL.64 [R1+0xaf0], R12 ;  /* 0x000af00c01007387 */ /* 0x0001e40000100a00 */
[----:B0-----:R-:W-:-:S02]  /*35650*/  IMAD.MOV.U32 R13, RZ, RZ, R22 ;  /* 0x000000ffff0d7224 */ /* 0x001fc400078e0016 */
[----:B------:R-:W-:Y:S02]  /*35660*/  IMAD.MOV.U32 R12, RZ, RZ, R23 ;  /* 0x000000ffff0c7224 */ /* 0x000fe400078e0017 */
[----:B------:R-:W0:Y:S01]  /*35670*/  LDSM.16.MT88.4 R20, [R3+0xc300] ;  /* 0x00c300000314783b */ /* 0x000e220000004200 */
[C---:B------:R-:W-:Y:S03]  /*35680*/  HMMA.16816.F32 R8, R16.reuse, R26, R8 ;  /* 0x0000001a1008723c */ /* 0x040fe60000001808 */
[----:B------:R-:W-:Y:S04]  /*35690*/  STL.64 [R1+0xaf8], R14 ;  /* 0x000af80e01007387 */ /* 0x000fe80000100a00 */
[----:B0-----:R0:W-:Y:S01]  /*356a0*/  STL.64 [R1+0x1cf0], R22 ;  /* 0x001cf01601007387 */ /* 0x0011e20000100a00 */
[----:B------:R-:W-:Y:S03]  /*356b0*/  STL.64 [R1+0x1ce8], R20 ;  /* 0x001ce81401007387 */ /* 0x000fe60000100a00 */
[----:B0-----:R-:W3:Y:S11]  /*356c0*/  LDL.64 R22, [R1+0x48] ;  /* 0x0000480001167983 */ /* 0x001ef60000100a00 */
[----:B------:R-:W-:Y:S01]  /*356d0*/  @!UPT UIADD3 URZ, URZ, URZ, URZ ;  /* 0x0000003f3f3ff290 */ /* 0x000fe2000fffe03f */
[----:B------:R-:W-:Y:S02]  /*356e0*/  STL.64 [R1+0xae0], R8 ;  /* 0x000ae00801007387 */ /* 0x000fe40000100a00 */
[----:B------:R0:W-:Y:S02]  /*356f0*/  STL.64 [R1+0xae8], R10 ;  /* 0x000ae80a01007387 */ /* 0x0001e40000100a00 */
[----:B0-----:R-:W4:Y:S01]  /*35700*/  LDL.LU.64 R10, [R1+0x1ee0] ;  /* 0x001ee000010a7983 */ /* 0x001f220000300a00 */
[----:B------:R-:W4:Y:S02]  /*35710*/  LDL.LU.64 R8, [R1+0x1ed8] ;  /* 0x001ed80001087983 */ /* 0x000f240000300a00 */
        /* <DEDUP_REMOVED lines=8> */
[----:B0-----:R-:W4:Y:S01]  /*357a0*/  LDL.LU.64 R26, [R1+0x1ec0] ;  /* 0x001ec000011a7983 */ /* 0x001f220000300a00 */
[----:B------:R-:W3:Y:S02]  /*357b0*/  LDL.LU R20, [R1+0x5b0] ;  /* 0x0005b00001147983 */ /* 0x000ee40000300800 */
[----:B------:R-:W3:Y:S02]  /*357c0*/  LDL.LU R21, [R1+0x5b4] ;  /* 0x0005b40001157983 */ /* 0x000ee40000300800 */
[----:B------:R-:W2:Y:S01]  /*357d0*/  LDL.LU R22, [R1+0x5b8] ;  /* 0x0005b80001167983 */ /* 0x000ea20000300800 */
[----:B------:R-:W2:Y:S01]  /*357e0*/  LDL.LU R23, [R1+0x5bc] ;  /* 0x0005bc0001177983 */ /* 0x000ea20000300800 */
[----:B----4-:R-:W-:Y:S03]  /*357f0*/  HMMA.16816.F32 R8, R16, R26, R8 ;  /* 0x0000001a1008723c */ /* 0x010fe60000001808 */
[----:B--2---:R0:W-:Y:S01]  /*35800*/  STL.64 [R1+0x1d00], R22 ;  /* 0x001d001601007387 */ /* 0x0041e20000100a00 */
[----:B---3--:R1:W-:Y:S03]  /*35810*/  STL.64 [R1+0x1cf8], R20 ;  /* 0x001cf81401007387 */ /* 0x0083e60000100a00 */
[----:B0-----:R-:W2:Y:S04]  /*35820*/  LDL R22, [R1+0x8] ;  /* 0x0000080001167983 */ /* 0x001ea80000100800 */
[----:B------:R-:W2:Y:S01]  /*35830*/  LDL R23, [R1+0xc] ;  /* 0x00000c0001177983 */ /* 0x000ea20000100800 */
[----:B-1----:R-:W-:-:S02]  /*35840*/  IMAD.MOV.U32 R21, RZ, RZ, R26 ;  /* 0x000000ffff157224 */ /* 0x002fc400078e001a */
[----:B------:R-:W-:-:S09]  /*35850*/  IMAD.MOV.U32 R20, RZ, RZ, R27 ;  /* 0x000000ffff147224 */ /* 0x000fd200078e001b */
        /* <DEDUP_REMOVED lines=13> */
[----:B------:R-:W4:Y:S02]  /*35930*/  LDL.LU.64 R10, [R1+0x1e98] ;  /* 0x001e9800010a7983 */ /* 0x000f240000300a00 */
[----:B----4-:R-:W-:Y:S01]  /*35940*/  HMMA.16816.F32 R4, R16, R10, R4 ;  /* 0x0000000a1004723c */ /* 0x010fe20000001804 */
        /* <DEDUP_REMOVED lines=8> */
[----:B------:R-:W2:Y:S02]  /*359d0*/  LDL.LU.64 R8, [R1+0x1e78] ;  /* 0x001e780001087983 */ /* 0x000ea40000300a00 */
[C---:B--2---:R-:W-:Y:S08]  /*359e0*/  HMMA.16816.F32 R8, R16.reuse, R22, R8 ;  /* 0x000000161008723c */ /* 0x044ff00000001808 */
[----:B---3--:R-:W-:Y:S11]  /*359f0*/  HMMA.16816.F32 R4, R16, R26, R4 ;  /* 0x0000001a1004723c */ /* 0x008ff60000001804 */
[----:B------:R-:W-:Y:S04]  /*35a00*/  @!UPT UIADD3 URZ, URZ, URZ, URZ ;  /* 0x0000003f3f3ff290 */ /* 0x000fe8000fffe03f */
[----:B------:R-:W-:Y:S01]  /*35a10*/  STL.64 [R1+0xa90], R8 ;  /* 0x000a900801007387 */ /* 0x000fe20000100a00 */
[----:B------:R0:W-:Y:S03]  /*35a20*/  STL.64 [R1+0xa98], R10 ;  /* 0x000a980a01007387 */ /* 0x0001e60000100a00 */
[----:B0-----:R-:W2:Y:S01]  /*35a30*/  LDL.LU.64 R10, [R1+0x1e70] ;  /* 0x001e7000010a7983 */ /* 0x001ea20000300a00 */
[----:B------:R-:W3:Y:S02]  /*35a40*/  LDL.LU.64 R8, [R1+0x1e68] ;  /* 0x001e680001087983 */ /* 0x000ee40000300a00 */
[----:B------:R0:W-:Y:S02]  /*35a50*/  STL.64 [R1+0x1d10], R22 ;  /* 0x001d101601007387 */ /* 0x0001e40000100a00 */
[----:B0-----:R-:W-:Y:S02]  /*35a60*/  IMAD.MOV.U32 R22, RZ, RZ, R0 ;  /* 0x000000ffff167224 */ /* 0x001fe400078e0000 */
[----:B------:R-:W-:Y:S01]  /*35a70*/  IMAD.MOV.U32 R23, RZ, RZ, R2 ;  /* 0x000000ffff177224 */ /* 0x000fe200078e0002 */
[----:B------:R-:W4:Y:S01]  /*35a80*/  LDL.LU R0, [R1+0x1e64] ;  /* 0x001e640001007983 */ /* 0x000f220000300800 */
[----:B------:R-:W2:Y:S03]  /*35a90*/  LDL.LU R2, [R1+0x1e60] ;  /* 0x001e600001027983 */ /* 0x000ea60000300800 */
[----:B------:R0:W-:Y:S01]  /*35aa0*/  STL.64 [R1+0x1d28], R22 ;  /* 0x001d281601007387 */ /* 0x0001e20000100a00 */
[----:B------:R-:W-:Y:S02]  /*35ab0*/  STL.64 [R1+0xa80], R4 ;  /* 0x000a800401007387 */ /* 0x000fe40000100a00 */
[----:B------:R1:W-:Y:S02]  /*35ac0*/  STL.64 [R1+0xa88], R6 ;  /* 0x000a880601007387 */ /* 0x0003e40000100a00 */
[----:B0-----:R-:W-:-:S02]  /*35ad0*/  IMAD.MOV.U32 R22, RZ, RZ, R25 ;  /* 0x000000ffff167224 */ /* 0x001fc400078e0019 */
[----:B------:R-:W-:Y:S01]  /*35ae0*/  IMAD.MOV.U32 R23, RZ, RZ, R24 ;  /* 0x000000ffff177224 */ /* 0x000fe200078e0018 */
[----:B-1----:R-:W2:Y:S01]  /*35af0*/  LDL.LU.64 R6, [R1+0x1e58] ;  /* 0x001e580001067983 */ /* 0x002ea20000300a00 */
[----:B------:R-:W2:Y:S03]  /*35b00*/  LDL.LU.64 R4, [R1+0x1e50] ;  /* 0x001e500001047983 */ /* 0x000ea60000300a00 */
[----:B------:R-:W-:Y:S01]  /*35b10*/  STL.64 [R1+0x1d40], R22 ;  /* 0x001d401601007387 */ /* 0x000fe20000100a00 */
[----:B------:R0:W-:Y:S02]  /*35b20*/  STL.64 [R1+0x1d08], R26 ;  /* 0x001d081a01007387 */ /* 0x0001e40000100a00 */
[----:B------:R-:W2:Y:S02]  /*35b30*/  LDL.LU R24, [R1+0x5c0] ;  /* 0x0005c00001187983 */ /* 0x000ea40000300800 */
[----:B------:R-:W2:Y:S01]  /*35b40*/  LDL.LU R25, [R1+0x5c4] ;  /* 0x0005c40001197983 */ /* 0x000ea20000300800 */
[----:B0-----:R-:W2:Y:S01]  /*35b50*/  LDL.LU R26, [R1+0x5c8] ;  /* 0x0005c800011a7983 */ /* 0x001ea20000300800 */
[----:B------:R-:W2:Y:S02]  /*35b60*/  LDL.LU R27, [R1+0x5cc] ;  /* 0x0005cc00011b7983 */ /* 0x000ea40000300800 */
[----:B------:R-:W-:-:S02]  /*35b70*/  IMAD.MOV.U32 R22, RZ, RZ, R21 ;  /* 0x000000ffff167224 */ /* 0x000fc400078e0015 */
        /* <DEDUP_REMOVED lines=31> */
[----:B0-----:R-:W2:Y:S04]  /*35d70*/  LDL.LU.64 R22, [R1+0x78] ;  /* 0x0000780001167983 */ /* 0x001ea80000300a00 */
[----:B--2---:R-:W-:Y:S01]  /*35d80*/  STL.64 [R1+0x1db8], R22 ;  /* 0x001db81601007387 */ /* 0x004fe20000100a00 */
        /* <DEDUP_REMOVED lines=78> */
[----:B------:R-:W-:-:S02]  /*36270*/  IMAD.MOV.U32 R22, RZ, RZ, R2 ;  /* 0x000000ffff167224 */ /* 0x000fc400078e0002 */
[----:B------:R-:W-:Y:S01]  /*36280*/  IMAD.MOV.U32 R23, RZ, RZ, R0 ;  /* 0x000000ffff177224 */ /* 0x000fe200078e0000 */
[----:B---3--:R-:W-:Y:S01]  /*36290*/  HMMA.16816.F32 R16, R16, R10, R4 ;  /* 0x0000000a1010723c */ /* 0x008fe20000001804 */
[----:B------:R-:W2:Y:S01]  /*362a0*/  LDL.LU.64 R6, [R1+0x1e38] ;  /* 0x001e380001067983 */ /* 0x000ea20000300a00 */
        /* <DEDUP_REMOVED lines=11> */
[----:B------:R-:W-:Y:S01]  /*36360*/  STL [R1+0x1a24], R3 ;  /* 0x001a240301007387 */ /* 0x000fe20000100800 */
        /* <DEDUP_REMOVED lines=101> */
[----:B------:R-:W4:Y:S01]  /*369c0*/  LDL.LU R24, [R1+0x5a0] ;  /* 0x0005a00001187983 */ /* 0x000f220000300800 */
[----:B------:R-:W4:Y:S04]  /*369d0*/  LDL.LU R25, [R1+0x5a4] ;  /* 0x0005a40001197983 */ /* 0x000f280000300800 */
[----:B0-----:R-:W4:Y:S01]  /*369e0*/  LDL.LU R26, [R1+0x5a8] ;  /* 0x0005a800011a7983 */ /* 0x001f220000300800 */
[----:B------:R-:W4:Y:S02]  /*369f0*/  LDL.LU R27, [R1+0x5ac] ;  /* 0x0005ac00011b7983 */ /* 0x000f240000300800 */
[----:B------:R-:W-:Y:S01]  /*36a00*/  STL.64 [R1+0x1c50], R14 ;  /* 0x001c500e01007387 */ /* 0x000fe20000100a00 */
[C---:B----4-:R-:W-:Y:S08]  /*36a10*/  HMMA.16816.F32 R24, R4.reuse, R14, R24 ;  /* 0x0000000e0418723c */ /* 0x050ff00000001818 */
[----:B---3--:R-:W-:Y:S11]  /*36a20*/  HMMA.16816.F32 R4, R4, R10, R16 ;  /* 0x0000000a0404723c */ /* 0x008ff60000001810 */
[----:B------:R-:W-:Y:S04]  /*36a30*/  @!UPT UIADD3 URZ, URZ, URZ, URZ ;  /* 0x0000003f3f3ff290 */ /* 0x000fe8000fffe03f */
[----:B------:R-:W-:Y:S01]  /*36a40*/  STL.64 [R1+0x9e0], R24 ;  /* 0x0009e01801007387 */ /* 0x000fe20000100a00 */
[----:B------:R-:W-:Y:S02]  /*36a50*/  STL.64 [R1+0x9e8], R26 ;  /* 0x0009e81a01007387 */ /* 0x000fe40000100a00 */
[----:B------:R-:W2:Y:S05]  /*36a60*/  LDL.LU R16, [R1+0x2c0] ;  /* 0x0002c00001107983 */ /* 0x000eaa0000300800 */
[----:B------:R-:W-:Y:S01]  /*36a70*/  STL.64 [R1+0x930], R4 ;  /* 0x0009300401007387 */ /* 0x000fe20000100a00 */
[----:B------:R0:W-:Y:S01]  /*36a80*/  STL.64 [R1+0x938], R6 ;  /* 0x0009380601007387 */ /* 0x0001e20000100a00 */
[----:B------:R-:W2:Y:S02]  /*36a90*/  LDL.LU R17, [R1+0x2c4] ;  /* 0x0002c40001117983 */ /* 0x000ea40000300800 */
[----:B------:R-:W2:Y:S02]  /*36aa0*/  LDL.LU R18, [R1+0x2c8] ;  /* 0x0002c80001127983 */ /* 0x000ea40000300800 */
[----:B------:R-:W2:Y:S01]  /*36ab0*/  LDL.LU R19, [R1+0x2cc] ;  /* 0x0002cc0001137983 */ /* 0x000ea20000300800 */
[----:B0-----:R-:W3:Y:S04]  /*36ac0*/  LDL.LU.64 R6, [R1+0xa8] ;  /* 0x0000a80001067983 */ /* 0x001ee80000300a00 */
[----:B---3--:R0:W-:Y:S04]  /*36ad0*/  STL.64 [R1+0x1cd8], R6 ;  /* 0x001cd80601007387 */ /* 0x0081e80000100a00 */
[----:B0-----:R-:W3:Y:S04]  /*36ae0*/  LDL.LU.64 R6, [R1+0xb8] ;  /* 0x0000b80001067983 */ /* 0x001ee80000300a00 */
[----:B---3--:R0:W-:Y:S04]  /*36af0*/  STL.64 [R1+0x1ce0], R6 ;  /* 0x001ce00601007387 */ /* 0x0081e80000100a00 */
[----:B0-----:R-:W2:Y:S01]  /*36b00*/  LDL.LU.64 R6, [R1+0xc8] ;  /* 0x0000c80001067983 */ /* 0x001ea20000300a00 */
[----:B------:R-:W3:Y:S02]  /*36b10*/  LDL.LU R24, [R1+0x280] ;  /* 0x0002800001187983 */ /* 0x000ee40000300800 */
[----:B------:R-:W3:Y:S02]  /*36b20*/  LDL.LU R25, [R1+0x284] ;  /* 0x0002840001197983 */ /* 0x000ee40000300800 */
[----:B------:R-:W4:Y:S01]  /*36b30*/  LDL.LU R26, [R1+0x288] ;  /* 0x00028800011a7983 */ /* 0x000f220000300800 */
[----:B------:R-:W4:Y:S04]  /*36b40*/  LDL.LU R27, [R1+0x28c] ;  /* 0x00028c00011b7983 */ /* 0x000f280000300800 */
[----:B----4-:R0:W-:Y:S01]  /*36b50*/  STL.64 [R1+0x1cc0], R26 ;  /* 0x001cc01a01007387 */ /* 0x0101e20000100a00 */
[----:B---3--:R1:W-:Y:S03]  /*36b60*/  STL.64 [R1+0x1cb8], R24 ;  /* 0x001cb81801007387 */ /* 0x0083e60000100a00 */
[----:B0-----:R-:W3:Y:S04]  /*36b70*/  LDL.LU.64 R26, [R1+0x98] ;  /* 0x00009800011a7983 */ /* 0x001ee80000300a00 */
[----:B---3--:R0:W-:Y:S01]  /*36b80*/  STL.64 [R1+0x1cd0], R26 ;  /* 0x001cd01a01007387 */ /* 0x0081e20000100a00 */
[----:B-1----:R-:W3:Y:S02]  /*36b90*/  LDL.LU R24, [R1+0x2a0] ;  /* 0x0002a00001187983 */ /* 0x002ee40000300800 */
[----:B------:R-:W3:Y:S01]  /*36ba0*/  LDL.LU R25, [R1+0x2a4] ;  /* 0x0002a40001197983 */ /* 0x000ee20000300800 */
[----:B0-----:R-:W3:Y:S01]  /*36bb0*/  LDL.LU R26, [R1+0x2a8] ;  /* 0x0002a800011a7983 */ /* 0x001ee20000300800 */
[----:B------:R-:W3:Y:S02]  /*36bc0*/  LDL.LU R27, [R1+0x2ac] ;  /* 0x0002ac00011b7983 */ /* 0x000ee40000300800 */
[----:B------:R-:W4:Y:S01]  /*36bd0*/  LDL.LU.64 R14, [R1+0x68] ;  /* 0x00006800010e7983 */ /* 0x000f220000300a00 */
[----:B--2---:R-:W-:Y:S01]  /*36be0*/  HMMA.16816.F32 R16, R20, R6, R16 ;  /* 0x000000061410723c */ /* 0x004fe20000001810 */
[----:B----4-:R0:W-:Y:S04]  /*36bf0*/  STL.64 [R1+0x1ca8], R14 ;  /* 0x001ca80e01007387 */ /* 0x0101e80000100a00 */
[----:B0-----:R-:W2:Y:S01]  /*36c00*/  LDL.LU.64 R14, [R1+0x88] ;  /* 0x00008800010e7983 */ /* 0x001ea20000300a00 */
[----:B------:R-:W-:-:S03]  /*36c10*/  IMAD.MOV.U32 R3, RZ, RZ, R7 ;  /* 0x000000ffff037224 */ /* 0x000fc600078e0007 */
[----:B--2---:R0:W-:Y:S01]  /*36c20*/  STL.64 [R1+0x1cc8], R14 ;  /* 0x001cc80e01007387 */ /* 0x0041e20000100a00 */
[----:B------:R-:W2:Y:S02]  /*36c30*/  LDL.LU R12, [R1+0x290] ;  /* 0x00029000010c7983 */ /* 0x000ea40000300800 */
[----:B------:R-:W2:Y:S01]  /*36c40*/  LDL.LU R13, [R1+0x294] ;  /* 0x00029400010d7983 */ /* 0x000ea20000300800 */
[----:B0-----:R-:W2:Y:S01]  /*36c50*/  LDL.LU R14, [R1+0x298] ;  /* 0x00029800010e7983 */ /* 0x001ea20000300800 */
[----:B------:R-:W2:Y:S02]  /*36c60*/  LDL.LU R15, [R1+0x29c] ;  /* 0x00029c00010f7983 */ /* 0x000ea40000300800 */
[----:B------:R0:W-:Y:S02]  /*36c70*/  STL [R1+0x1bf4], R10 ;  /* 0x001bf40a01007387 */ /* 0x0001e40000100800 */
[----:B------:R1:W-:Y:S01]  /*36c80*/  STL [R1+0x1bf0], R11 ;  /* 0x001bf00b01007387 */ /* 0x0003e20000100800 */
[----:B------:R-:W4:Y:S01]  /*36c90*/  LDL.LU R8, [R1+0x260] ;  /* 0x0002600001087983 */ /* 0x000f220000300800 */
[----:B------:R-:W4:Y:S03]  /*36ca0*/  LDL.LU R9, [R1+0x264] ;  /* 0x0002640001097983 */ /* 0x000f260000300800 */
[----:B0-----:R-:W4:Y:S01]  /*36cb0*/  LDL.LU R10, [R1+0x268] ;  /* 0x00026800010a7983 */ /* 0x001f220000300800 */
[----:B-1----:R-:W4:Y:S02]  /*36cc0*/  LDL.LU R11, [R1+0x26c] ;  /* 0x00026c00010b7983 */ /* 0x002f240000300800 */
[----:B------:R0:W-:Y:S02]  /*36cd0*/  STL.64 [R1+0xe30], R16 ;  /* 0x000e301001007387 */ /* 0x0001e40000100a00 */
[----:B------:R-:W-:Y:S02]  /*36ce0*/  STL.64 [R1+0xe38], R18 ;  /* 0x000e381201007387 */ /* 0x000fe40000100a00 */
[----:B0-----:R-:W-:-:S02]  /*36cf0*/  IMAD.MOV.U32 R16, RZ, RZ, R6 ;  /* 0x000000ffff107224 */ /* 0x001fc400078e0006 */
[----:B------:R-:W2:Y:S01]  /*36d00*/  LDL.LU.64 R6, [R1+0x1ce0] ;  /* 0x001ce00001067983 */ /* 0x000ea20000300a00 */
[----:B------:R-:W-:Y:S02]  /*36d10*/  STL [R1+0x1c10], R3 ;  /* 0x001c100301007387 */ /* 0x000fe40000100800 */
[----:B------:R0:W-:Y:S02]  /*36d20*/  STL [R1+0x1bf8], R16 ;  /* 0x001bf81001007387 */ /* 0x0001e40000100800 */
[----:B0-----:R-:W2:Y:S01]  /*36d30*/  LDL.LU R16, [R1+0x2b0] ;  /* 0x0002b00001107983 */ /* 0x001ea20000300800 */
[----:B------:R-:W2:Y:S02]  /*36d40*/  LDL.LU R17, [R1+0x2b4] ;  /* 0x0002b40001117983 */ /* 0x000ea40000300800 */
[----:B------:R-:W2:Y:S02]  /*36d50*/  LDL.LU R18, [R1+0x2b8] ;  /* 0x0002b80001127983 */ /* 0x000ea40000300800 */
[----:B------:R-:W2:Y:S02]  /*36d60*/  LDL.LU R19, [R1+0x2bc] ;  /* 0x0002bc0001137983 */ /* 0x000ea40000300800 */
[C---:B--2---:R-:W-:Y:S11]  /*36d70*/  HMMA.16816.F32 R16, R20.reuse, R6, R16 ;  /* 0x000000061410723c */ /* 0x044ff60000001810 */
[----:B------:R-:W-:Y:S11]  /*36d80*/  @!UPT UIADD3 URZ, URZ, URZ, URZ ;  /* 0x0000003f3f3ff290 */ /* 0x000ff6000fffe03f */
[----:B------:R-:W-:Y:S01]  /*36d90*/  @!UPT UIADD3 URZ, URZ, URZ, URZ ;  /* 0x0000003f3f3ff290 */ /* 0x000fe2000fffe03f */
[----:B------:R0:W-:Y:S01]  /*36da0*/  STL.64 [R1+0xe20], R16 ;  /* 0x000e201001007387 */ /* 0x0001e20000100a00 */
[----:B------:R1:W-:Y:S02]  /*36db0*/  STL.64 [R1+0xe28], R18 ;  /* 0x000e281201007387 */ /* 0x0003e40000100a00 */
[----:B0-----:R-:W-:Y:S02]  /*36dc0*/  IMAD.MOV.U32 R17, RZ, RZ, R7 ;  /* 0x000000ffff117224 */ /* 0x001fe400078e0007 */
[----:B-1----:R-:W-:Y:S02]  /*36dd0*/  IMAD.MOV.U32 R18, RZ, RZ, R6 ;  /* 0x000000ffff127224 */ /* 0x002fe400078e0006 */
[----:B------:R-:W3:Y:S03]  /*36de0*/  LDL.LU.64 R6, [R1+0x1cd8] ;  /* 0x001cd80001067983 */ /* 0x000ee60000300a00 */
[----:B------:R-:W-:Y:S01]  /*36df0*/  STL [R1+0x1c14], R18 ;  /* 0x001c141201007387 */ /* 0x000fe20000100800 */
[C---:B---3--:R-:W-:Y:S01]  /*36e00*/  HMMA.16816.F32 R24, R20.reuse, R6, R24 ;  /* 0x000000061418723c */ /* 0x048fe20000001818 */
[----:B------:R-:W-:Y:S11]  /*36e10*/  IMAD.MOV.U32 R19, RZ, RZ, R7 ;  /* 0x000000ffff137224 */ /* 0x000ff600078e0007 */
[----:B------:R-:W-:Y:S11]  /*36e20*/  @!UPT UIADD3 URZ, URZ, URZ, URZ ;  /* 0x0000003f3f3ff290 */ /* 0x000ff6000fffe03f */
[----:B------:R-:W-:Y:S01]  /*36e30*/  STL.64 [R1+0xe10], R24 ;  /* 0x000e101801007387 */ /* 0x000fe20000100a00 */
[----:B------:R0:W-:Y:S03]  /*36e40*/  STL.64 [R1+0xe18], R26 ;  /* 0x000e181a01007387 */ /* 0x0001e60000100a00 */
[----:B0-----:R-:W2:Y:S01]  /*36e50*/  LDL.LU.64 R26, [R1+0x1cd0] ;  /* 0x001cd000011a7983 */ /* 0x001ea20000300a00 */
[----:B------:R-:W-:Y:S02]  /*36e60*/  STL [R1+0x1c6c], R19 ;  /* 0x001c6c1301007387 */ /* 0x000fe40000100800 */
[----:B------:R0:W-:Y:S02]  /*36e70*/  STL [R1+0x1c68], R17 ;  /* 0x001c681101007387 */ /* 0x0001e40000100800 */
[----:B------:R-:W3:Y:S01]  /*36e80*/  LDL.LU R16, [R1+0x270] ;  /* 0x0002700001107983 */ /* 0x000ee20000300800 */
[----:B0-----:R-:W3:Y:S01]  /*36e90*/  LDL.LU R17, [R1+0x274] ;  /* 0x0002740001117983 */ /* 0x001ee20000300800 */
[----:B------:R-:W3:Y:S02]  /*36ea0*/  LDL.LU R18, [R1+0x278] ;  /* 0x0002780001127983 */ /* 0x000ee40000300800 */
[----:B------:R-:W3:Y:S02]  /*36eb0*/  LDL.LU R19, [R1+0x27c] ;  /* 0x00027c0001137983 */ /* 0x000ee40000300800 */
[----:B------:R-:W3:Y:S01]  /*36ec0*/  LDL.LU.64 R4, [R1+0xfe0] ;  /* 0x000fe00001047983 */ /* 0x000ee20000300a00 */
[C---:B--2---:R-:W-:Y:S01]  /*36ed0*/  HMMA.16816.F32 R12, R20.reuse, R26, R12 ;  /* 0x0000001a140c723c */ /* 0x044fe2000000180c */
[----:B---3--:R0:W-:Y:S11]  /*36ee0*/  STL.64 [R1+0x1b38], R4 ;  /* 0x001b380401007387 */ /* 0x0081f60000100a00 */
[----:B------:R-:W-:Y:S11]  /*36ef0*/  @!UPT UIADD3 URZ, URZ, URZ, URZ ;  /* 0x0000003f3f3ff290 */ /* 0x000ff6000fffe03f */
[----:B------:R-:W-:Y:S01]  /*36f00*/  STL.64 [R1+0xe00], R12 ;  /* 0x000e000c01007387 */ /* 0x000fe20000100a00 */
[----:B------:R1:W-:Y:S02]  /*36f10*/  STL.64 [R1+0xe08], R14 ;  /* 0x000e080e01007387 */ /* 0x0003e40000100a00 */
[----:B0-----:R-:W-:Y:S02]  /*36f20*/  IMAD.MOV.U32 R5, RZ, RZ, R26 ;  /* 0x000000ffff057224 */ /* 0x001fe400078e001a */
[----:B------:R-:W-:Y:S01]  /*36f30*/  IMAD.MOV.U32 R4, RZ, RZ, R27 ;  /* 0x000000ffff047224 */ /* 0x000fe200078e001b */
[----:B-1----:R-:W2:Y:S01]  /*36f40*/  LDL.LU.64 R14, [R1+0x1cc8] ;  /* 0x001cc800010e7983 */ /* 0x002ea20000300a00 */
        /* <DEDUP_REMOVED lines=8> */
[----:B------:R-:W-:Y:S02]  /*36fd0*/  IMAD.MOV.U32 R25, RZ, RZ, R14 ;  /* 0x000000ffff197224 */ /* 0x000fe400078e000e */
[----:B------:R-:W-:Y:S02]  /*36fe0*/  IMAD.MOV.U32 R24, RZ, RZ, R15 ;  /* 0x000000ffff187224 */ /* 0x000fe400078e000f */
[----:B------:R-:W4:Y:S01]  /*36ff0*/  LDL.LU.64 R14, [R1+0x1ca8] ;  /* 0x001ca800010e7983 */ /* 0x000f220000300a00 */
[----:B------:R-:W-:-:S02]  /*37000*/  IMAD.MOV.U32 R0, RZ, RZ, R6 ;  /* 0x000000ffff007224 */ /* 0x000fc400078e0006 */
[----:B------:R-:W-:Y:S02]  /*37010*/  IMAD.MOV.U32 R6, RZ, RZ, R28 ;  /* 0x000000ffff067224 */ /* 0x000fe400078e001c */
[----:B------:R-:W-:-:S07]  /*37020*/  IMAD.MOV.U32 R7, RZ, RZ, R2 ;  /* 0x000000ffff077224 */ /* 0x000fce00078e0002 */
[C---:B------:R-:W-:Y:S01]  /*37030*/  HMMA.16816.F32 R16, R20.reuse, R6, R16 ;  /* 0x000000061410723c */ /* 0x040fe20000001810 */
[----:B--2---:R0:W-:Y:S01]  /*37040*/  STL.64 [R1+0x1c30], R26 ;  /* 0x001c301a01007387 */ /* 0x0041e20000100a00 */
[----:B------:R-:W-:Y:S03]  /*37050*/  STL.64 [R1+0x1c28], R24 ;  /* 0x001c281801007387 */ /* 0x000fe60000100a00 */
[----:B0-----:R-:W2:Y:S03]  /*37060*/  LDL.LU.64 R26, [R1+0x8] ;  /* 0x00000800011a7983 */ /* 0x001ea60000300a00 */
[----:B----4-:R-:W-:Y:S01]  /*37070*/  HMMA.16816.F32 R8, R20, R14, R8 ;  /* 0x0000000e1408723c */ /* 0x010fe20000001808 */
[----:B--2---:R-:W-:Y:S11]  /*37080*/  STL.64 [R1+0x1c48], R26 ;  /* 0x001c481a01007387 */ /* 0x004ff60000100a00 */
[----:B------:R-:W-:Y:S03]  /*37090*/  @!UPT UIADD3 URZ, URZ, URZ, URZ ;  /* 0x0000003f3f3ff290 */ /* 0x000fe6000fffe03f */
[----:B------:R-:W-:Y:S02]  /*370a0*/  STL.64 [R1+0x910], R16 ;  /* 0x0009101001007387 */ /* 0x000fe40000100a00 */
[----:B------:R-:W-:Y:S02]  /*370b0*/  STL.64 [R1+0x918], R18 ;  /* 0x0009181201007387 */ /* 0x000fe40000100a00 */
[----:B------:R0:W-:Y:S04]  /*370c0*/  STL.64 [R1+0x1b48], R6 ;  /* 0x001b480601007387 */ /* 0x0001e80000100a00 */
[----:B------:R1:W-:Y:S01]  /*370d0*/  STL.64 [R1+0x900], R8 ;  /* 0x0009000801007387 */ /* 0x0003e20000100a00 */
[----:B------:R2:W-:Y:S02]  /*370e0*/  STL.64 [R1+0x908], R10 ;  /* 0x0009080a01007387 */ /* 0x0005e40000100a00 */
[----:B------:R-:W3:Y:S02]  /*370f0*/  LDL.LU R12, [R1+0x210] ;  /* 0x00021000010c7983 */ /* 0x000ee40000300800 */
[----:B------:R-:W3:Y:S02]  /*37100*/  LDL.LU R13, [R1+0x214] ;  /* 0x00021400010d7983 */ /* 0x000ee40000300800 */
[----:B0-----:R-:W-:-:S02]  /*37110*/  IMAD.MOV.U32 R7, RZ, RZ, R14 ;  /* 0x000000ffff077224 */ /* 0x001fc400078e000e */
[----:B------:R-:W-:Y:S01]  /*37120*/  IMAD.MOV.U32 R6, RZ, RZ, R15 ;  /* 0x000000ffff067224 */ /* 0x000fe200078e000f */
[----:B------:R-:W4:Y:S01]  /*37130*/  LDL.LU R14, [R1+0x218] ;  /* 0x00021800010e7983 */ /* 0x000f220000300800 */
[----:B------:R-:W4:Y:S02]  /*37140*/  LDL.LU R15, [R1+0x21c] ;  /* 0x00021c00010f7983 */ /* 0x000f240000300800 */
[----:B------:R-:W3:Y:S02]  /*37150*/  LDL.LU R16, [R1+0x220] ;  /* 0x0002200001107983 */ /* 0x000ee40000300800 */
[----:B------:R-:W3:Y:S01]  /*37160*/  LDL.LU R17, [R1+0x224] ;  /* 0x0002240001117983 */ /* 0x000ee20000300800 */
[----:B------:R-:W3:Y:S01]  /*37170*/  LDL.LU R18, [R1+0x228] ;  /* 0x0002280001127983 */ /* 0x000ee20000300800 */
[----:B------:R-:W3:Y:S02]  /*37180*/  LDL.LU R19, [R1+0x22c] ;  /* 0x00022c0001137983 */ /* 0x000ee40000300800 */
[----:B-1----:R-:W3:Y:S02]  /*37190*/  LDL.LU R8, [R1+0x240] ;  /* 0x0002400001087983 */ /* 0x002ee40000300800 */
[----:B------:R-:W3:Y:S01]  /*371a0*/  LDL.LU R9, [R1+0x244] ;  /* 0x0002440001097983 */ /* 0x000ee20000300800 */
[----:B--2---:R-:W2:Y:S01]  /*371b0*/  LDL.LU R10, [R1+0x248] ;  /* 0x00024800010a7983 */ /* 0x004ea20000300800 */
[----:B------:R-:W2:Y:S03]  /*371c0*/  LDL.LU R11, [R1+0x24c] ;  /* 0x00024c00010b7983 */ /* 0x000ea60000300800 */
[----:B--2---:R0:W-:Y:S01]  /*371d0*/  STL.64 [R1+0x1c98], R10 ;  /* 0x001c980a01007387 */ /* 0x0041e20000100a00 */
[----:B---3--:R-:W-:Y:S03]  /*371e0*/  STL.64 [R1+0x1c90], R8 ;  /* 0x001c900801007387 */ /* 0x008fe60000100a00 */
[----:B0-----:R-:W2:Y:S01]  /*371f0*/  LDL.LU.64 R10, [R1+0x58] ;  /* 0x00005800010a7983 */ /* 0x001ea20000300a00 */
[----:B------:R0:W-:Y:S02]  /*37200*/  STL.64 [R1+0x1c78], R18 ;  /* 0x001c781201007387 */ /* 0x0001e40000100a00 */
[----:B------:R-:W-:Y:S01]  /*37210*/  STL.64 [R1+0x1c70], R16 ;  /* 0x001c701001007387 */ /* 0x000fe20000100a00 */
[----:B0-----:R-:W3:Y:S04]  /*37220*/  LDL.LU.64 R18, [R1+0x38] ;  /* 0x0000380001127983 */ /* 0x001ee80000300a00 */
[----:B---3--:R0:W-:Y:S04]  /*37230*/  STL.64 [R1+0x1c88], R18 ;  /* 0x001c881201007387 */ /* 0x0081e80000100a00 */
[----:B0-----:R-:W3:Y:S04]  /*37240*/  LDL.LU.64 R18, [R1+0x48] ;  /* 0x0000480001127983 */ /* 0x001ee80000300a00 */
[----:B---3--:R0:W-:Y:S01]  /*37250*/  STL.64 [R1+0x1ca0], R18 ;  /* 0x001ca01201007387 */ /* 0x0081e20000100a00 */
[----:B------:R-:W2:Y:S02]  /*37260*/  LDL.LU R16, [R1+0x250] ;  /* 0x0002500001107983 */ /* 0x000ea40000300800 */
[----:B------:R-:W2:Y:S01]  /*37270*/  LDL.LU R17, [R1+0x254] ;  /* 0x0002540001117983 */ /* 0x000ea20000300800 */
[----:B0-----:R-:W2:Y:S01]  /*37280*/  LDL.LU R18, [R1+0x258] ;  /* 0x0002580001127983 */ /* 0x001ea20000300800 */
[----:B------:R-:W2:Y:S02]  /*37290*/  LDL.LU R19, [R1+0x25c] ;  /* 0x00025c0001137983 */ /* 0x000ea40000300800 */
[----:B----4-:R0:W-:Y:S02]  /*372a0*/  STL.64 [R1+0x1c60], R14 ;  /* 0x001c600e01007387 */ /* 0x0101e40000100a00 */
[----:B------:R1:W-:Y:S01]  /*372b0*/  STL.64 [R1+0x1c58], R12 ;  /* 0x001c580c01007387 */ /* 0x0003e20000100a00 */
[----:B0-----:R-:W3:Y:S04]  /*372c0*/  LDL.LU.64 R14, [R1+0x28] ;  /* 0x00002800010e7983 */ /* 0x001ee80000300a00 */
[----:B---3--:R0:W-:Y:S01]  /*372d0*/  STL.64 [R1+0x1c80], R14 ;  /* 0x001c800e01007387 */ /* 0x0081e20000100a00 */
[----:B-1----:R-:W3:Y:S02]  /*372e0*/  LDL.LU R12, [R1+0x230] ;  /* 0x00023000010c7983 */ /* 0x002ee40000300800 */
[----:B------:R-:W3:Y:S01]  /*372f0*/  LDL.LU R13, [R1+0x234] ;  /* 0x00023400010d7983 */ /* 0x000ee20000300800 */
[----:B0-----:R-:W3:Y:S01]  /*37300*/  LDL.LU R14, [R1+0x238] ;  /* 0x00023800010e7983 */ /* 0x001ee20000300800 */
[----:B------:R-:W3:Y:S02]  /*37310*/  LDL.LU R15, [R1+0x23c] ;  /* 0x00023c00010f7983 */ /* 0x000ee40000300800 */
[----:B------:R-:W4:Y:S02]  /*37320*/  LDL.LU.64 R26, [R1+0x18] ;  /* 0x00001800011a7983 */ /* 0x000f240000300a00 */
[----:B------:R-:W-:Y:S01]  /*37330*/  STL.64 [R1+0x1c08], R6 ;  /* 0x001c080601007387 */ /* 0x000fe20000100a00 */
[----:B------:R0:W-:Y:S04]  /*37340*/  STL.64 [R1+0x1c00], R4 ;  /* 0x001c000401007387 */ /* 0x0001e80000100a00 */
[----:B0-----:R-:W3:Y:S01]  /*37350*/  LDL.LU R4, [R1+0x1e0] ;  /* 0x0001e00001047983 */ /* 0x001ee20000300800 */
[----:B------:R-:W3:Y:S02]  /*37360*/  LDL.LU R5, [R1+0x1e4] ;  /* 0x0001e40001057983 */ /* 0x000ee40000300800 */
[----:B------:R-:W3:Y:S02]  /*37370*/  LDL.LU R6, [R1+0x1e8] ;  /* 0x0001e80001067983 */ /* 0x000ee40000300800 */
[----:B------:R-:W3:Y:S01]  /*37380*/  LDL.LU R7, [R1+0x1ec] ;  /* 0x0001ec0001077983 */ /* 0x000ee20000300800 */
[----:B--2---:R-:W-:Y:S01]  /*37390*/  HMMA.16816.F32 R16, R20, R10, R16 ;  /* 0x0000000a1410723c */ /* 0x004fe20000001810 */
[----:B---3--:R-:W-:Y:S01]  /*373a0*/  STL.64 [R1+0x1c20], R6 ;  /* 0x001c200601007387 */ /* 0x008fe20000100a00 */
[----:B------:R0:W-:Y:S03]  /*373b0*/  STL.64 [R1+0x1c18], R4 ;  /* 0x001c180401007387 */ /* 0x0001e60000100a00 */
        /* <DEDUP_REMOVED lines=40> */
[----:B-1----:R-:W3:Y:S01]  /*37640*/  LDL.LU R19, [R1+0x1c6c] ;  /* 0x001c6c0001137983 */ /* 0x002ee20000300800 */
[----:B------:R-:W2:Y:S02]  /*37650*/  LDL.LU R17, [R1+0x1c68] ;  /* 0x001c680001117983 */ /* 0x000ea40000300800 */
[----:B------:R-:W4:Y:S02]  /*37660*/  LDL.LU.64 R14, [R1+0x1c60] ;  /* 0x001c6000010e7983 */ /* 0x000f240000300a00 */
[----:B------:R-:W4:Y:S02]  /*37670*/  LDL.LU.64 R12, [R1+0x1c58] ;  /* 0x001c5800010c7983 */ /* 0x000f240000300a00 */
        /* <DEDUP_REMOVED lines=18> */
[----:B------:R-:W3:Y:S01]  /*377a0*/  LDL.LU.64 R24, [R1+0x1c28] ;  /* 0x001c280001187983 */ /* 0x000ee20000300a00 */
[----:B--2---:R-:W-:Y:S11]  /*377b0*/  HMMA.16816.F32 R4, R20, R26, R4 ;  /* 0x0000001a1404723c */ /* 0x004ff60000001804 */
[----:B------:R-:W-:Y:S11]  /*377c0*/  @!UPT UIADD3 URZ, URZ, URZ, URZ ;  /* 0x0000003f3f3ff290 */ /* 0x000ff6000fffe03f */
[----:B------:R-:W-:Y:S01]  /*377d0*/  @!UPT UIADD3 URZ, URZ, URZ, URZ ;  /* 0x0000003f3f3ff290 */ /* 0x000fe2000fffe03f */
[----:B------:R-:W-:Y:S01]  /*377e0*/  STL.64 [R1+0x970], R4 ;  /* 0x0009700401007387 */ /* 0x000fe20000100a00 */
[----:B------:R0:W-:Y:S03]  /*377f0*/  STL.64 [R1+0x978], R6 ;  /* 0x0009780601007387 */ /* 0x0001e60000100a00 */
[----:B0-----:R-:W4:Y:S01]  /*37800*/  LDL.LU.64 R6, [R1+0x1c20] ;  /* 0x001c200001067983 */ /* 0x001f220000300a00 */
[----:B------:R-:W4:Y:S02]  /*37810*/  LDL.LU.64 R4, [R1+0x1c18] ;  /* 0x001c180001047983 */ /* 0x000f240000300a00 */
        /* <DEDUP_REMOVED lines=8> */
[----:B----4-:R-:W-:Y:S11]  /*378a0*/  HMMA.16816.F32 R4, R20, R14, R4 ;  /* 0x0000000e1404723c */ /* 0x010ff60000001804 */
[----:B------:R-:W-:Y:S11]  /*378b0*/  @!UPT UIADD3 URZ, URZ, URZ, URZ ;  /* 0x0000003f3f3ff290 */ /* 0x000ff6000fffe03f */
[----:B------:R-:W-:Y:S01]  /*378c0*/  @!UPT UIADD3 URZ, URZ, URZ, URZ ;  /* 0x0000003f3f3ff290 */ /* 0x000fe2000fffe03f */
[----:B------:R-:W-:Y:S01]  /*378d0*/  STL.64 [R1+0x960], R4 ;  /* 0x0009600401007387 */ /* 0x000fe20000100a00 */
[----:B------:R0:W-:Y:S03]  /*378e0*/  STL.64 [R1+0x968], R6 ;  /* 0x0009680601007387 */ /* 0x0001e60000100a00 */
[----:B0-----:R-:W4:Y:S01]  /*378f0*/  LDL.LU.64 R6, [R1+0x1c08] ;  /* 0x001c080001067983 */ /* 0x001f220000300a00 */
[----:B------:R-:W2:Y:S02]  /*37900*/  LDL.LU.64 R4, [R1+0x1c00] ;  /* 0x001c000001047983 */ /* 0x000ea40000300a00 */
[----:B------:R-:W-:Y:S02]  /*37910*/  STL.64 [R1+0x1ac0], R26 ;  /* 0x001ac01a01007387 */ /* 0x000fe40000100a00 */
[----:B------:R0:W-:Y:S01]  /*37920*/  STL.64 [R1+0x1a88], R14 ;  /* 0x001a880e01007387 */ /* 0x0001e20000100a00 */
[----:B------:R-:W2:Y:S01]  /*37930*/  LDL.LU R12, [R1+0xf0] ;  /* 0x0000f000010c7983 */ /* 0x000ea20000300800 */
[----:B------:R-:W2:Y:S03]  /*37940*/  LDL.LU R13, [R1+0xf4] ;  /* 0x0000f400010d7983 */ /* 0x000ea60000300800 */
[----:B0-----:R-:W2:Y:S01]  /*37950*/  LDL.LU R14, [R1+0xf8] ;  /* 0x0000f800010e7983 */ /* 0x001ea20000300800 */
        /* <DEDUP_REMOVED lines=39> */
[----:B----4-:R-:W-:-:S02]  /*37bd0*/  IMAD.MOV.U32 R26, RZ, RZ, R7 ;  /* 0x000000ffff1a7224 */ /* 0x010fc400078e0007 */
[----:B------:R-:W-:Y:S02]  /*37be0*/  IMAD.MOV.U32 R27, RZ, RZ, R6 ;  /* 0x000000ffff1b7224 */ /* 0x000fe400078e0006 */
[----:B---3--:R-:W-:Y:S02]  /*37bf0*/  IMAD.MOV.U32 R6, RZ, RZ, R25 ;  /* 0x000000ffff067224 */ /* 0x008fe400078e0019 */
[----:B------:R-:W-:Y:S01]  /*37c00*/  IMAD.MOV.U32 R7, RZ, RZ, R24 ;  /* 0x000000ffff077224 */ /* 0x000fe200078e0018 */
[----:B------:R-:W-:Y:S04]  /*37c10*/  STL.64 [R1+0x1b40], R26 ;  /* 0x001b401a01007387 */ /* 0x000fe80000100a00 */
[----:B--2---:R-:W-:Y:S01]  /*37c20*/  STL.64 [R1+0x1ae8], R14 ;  /* 0x001ae80e01007387 */ /* 0x004fe20000100a00 */
[----:B------:R0:W-:Y:S03]  /*37c30*/  STL.64 [R1+0x1ae0], R12 ;  /* 0x001ae00c01007387 */ /* 0x0001e60000100a00 */
[----:B0-----:R-:W2:Y:S01]  /*37c40*/  LDL.LU R12, [R1+0x130] ;  /* 0x00013000010c7983 */ /* 0x001ea20000300800 */
[----:B------:R-:W2:Y:S02]  /*37c50*/  LDL.LU R13, [R1+0x134] ;  /* 0x00013400010d7983 */ /* 0x000ea40000300800 */
[----:B------:R-:W3:Y:S02]  /*37c60*/  LDL.LU R14, [R1+0x138] ;  /* 0x00013800010e7983 */ /* 0x000ee40000300800 */
[----:B------:R-:W3:Y:S01]  /*37c70*/  LDL.LU R15, [R1+0x13c] ;  /* 0x00013c00010f7983 */ /* 0x000ee20000300800 */
[----:B------:R0:W-:Y:S01]  /*37c80*/  STL.64 [R1+0x1b60], R6 ;  /* 0x001b600601007387 */ /* 0x0001e20000100a00 */
[----:B------:R-:W4:Y:S02]  /*37c90*/  LDL.LU R24, [R1+0x170] ;  /* 0x0001700001187983 */ /* 0x000f240000300800 */
[----:B------:R-:W4:Y:S02]  /*37ca0*/  LDL.LU R25, [R1+0x174] ;  /* 0x0001740001197983 */ /* 0x000f240000300800 */
[----:B------:R-:W2:Y:S01]  /*37cb0*/  LDL.LU R26, [R1+0x178] ;  /* 0x00017800011a7983 */ /* 0x000ea20000300800 */
[----:B------:R-:W2:Y:S01]  /*37cc0*/  LDL.LU R27, [R1+0x17c] ;  /* 0x00017c00011b7983 */ /* 0x000ea20000300800 */
[----:B0-----:R-:W-:-:S02]  /*37cd0*/  IMAD.MOV.U32 R6, RZ, RZ, R5 ;  /* 0x000000ffff067224 */ /* 0x001fc400078e0005 */
[----:B------:R-:W-:-:S05]  /*37ce0*/  IMAD.MOV.U32 R7, RZ, RZ, R4 ;  /* 0x000000ffff077224 */ /* 0x000fca00078e0004 */
[----:B------:R-:W-:Y:S04]  /*37cf0*/  STL.64 [R1+0x1b78], R6 ;  /* 0x001b780601007387 */ /* 0x000fe80000100a00 */
        /* <DEDUP_REMOVED lines=8> */
[----:B------:R-:W3:Y:S04]  /*37d80*/  LDL.LU R0, [R1+0x1bd8] ;  /* 0x001bd80001007983 */ /* 0x000ee80000300800 */
[----:B------:R-:W-:Y:S04]  /*37d90*/  STL.64 [R1+0x1b90], R6 ;  /* 0x001b900601007387 */ /* 0x000fe80000100a00 */
[----:B----4-:R-:W-:Y:S01]  /*37da0*/  STL.64 [R1+0x1b70], R26 ;  /* 0x001b701a01007387 */ /* 0x010fe20000100a00 */
[----:B--2---:R0:W-:Y:S03]  /*37db0*/  STL.64 [R1+0x1b68], R24 ;  /* 0x001b681801007387 */ /* 0x0041e60000100a00 */
[----:B0-----:R-:W2:Y:S01]  /*37dc0*/  LDL.LU R24, [R1+0x190] ;  /* 0x0001900001187983 */ /* 0x001ea20000300800 */
[----:B------:R-:W2:Y:S02]  /*37dd0*/  LDL.LU R25, [R1+0x194] ;  /* 0x0001940001197983 */ /* 0x000ea40000300800 */
[----:B------:R-:W4:Y:S02]  /*37de0*/  LDL.LU R26, [R1+0x198] ;  /* 0x00019800011a7983 */ /* 0x000f240000300800 */
[----:B------:R-:W4:Y:S02]  /*37df0*/  LDL.LU R27, [R1+0x19c] ;  /* 0x00019c00011b7983 */ /* 0x000f240000300800 */
[----:B------:R-:W-:-:S02]  /*37e00*/  IMAD.MOV.U32 R6, RZ, RZ, R18 ;  /* 0x000000ffff067224 */ /* 0x000fc400078e0012 */
[----:B------:R-:W-:-:S05]  /*37e10*/  IMAD.MOV.U32 R7, RZ, RZ, R17 ;  /* 0x000000ffff077224 */ /* 0x000fca00078e0011 */
        /* <DEDUP_REMOVED lines=8> */
[----:B------:R-:W3:Y:S01]  /*37ea0*/  LDL.LU R16, [R1+0x1d0] ;  /* 0x0001d00001107983 */ /* 0x000ee20000300800 */
[----:B------:R-:W3:Y:S02]  /*37eb0*/  LDL.LU R17, [R1+0x1d4] ;  /* 0x0001d40001117983 */ /* 0x000ee40000300800 */
[----:B------:R-:W3:Y:S02]  /*37ec0*/  LDL.LU R18, [R1+0x1d8] ;  /* 0x0001d80001127983 */ /* 0x000ee40000300800 */
[----:B------:R-:W3:Y:S01]  /*37ed0*/  LDL.LU R19, [R1+0x1dc] ;  /* 0x0001dc0001137983 */ /* 0x000ee20000300800 */
        /* <DEDUP_REMOVED lines=25> */
[----:B----4-:R-:W-:Y:S01]  /*38070*/  STL.64 [R1+0x1b30], R14 ;  /* 0x001b300e01007387 */ /* 0x010fe20000100a00 */
[----:B---3--:R0:W-:Y:S03]  /*38080*/  STL.64 [R1+0x1b28], R12 ;  /* 0x001b280c01007387 */ /* 0x0081e60000100a00 */
[----:B0-----:R-:W3:Y:S01]  /*38090*/  LDL.LU R12, [R1+0x160] ;  /* 0x00016000010c7983 */ /* 0x001ee20000300800 */
[----:B------:R-:W3:Y:S02]  /*380a0*/  LDL.LU R13, [R1+0x164] ;  /* 0x00016400010d7983 */ /* 0x000ee40000300800 */
[----:B------:R-:W3:Y:S02]  /*380b0*/  LDL.LU R14, [R1+0x168] ;  /* 0x00016800010e7983 */ /* 0x000ee40000300800 */
[----:B------:R-:W3:Y:S01]  /*380c0*/  LDL.LU R15, [R1+0x16c] ;  /* 0x00016c00010f7983 */ /* 0x000ee20000300800 */
[----:B------:R-:W2:Y:S01]  /*380d0*/  LDL.LU.64 R18, [R1+0x1bd0] ;  /* 0x001bd00001127983 */ /* 0x000ea20000300a00 */
[----:B------:R-:W2:Y:S02]  /*380e0*/  LDL.LU.64 R16, [R1+0x1bc8] ;  /* 0x001bc80001107983 */ /* 0x000ea40000300a00 */
[----:B------:R-:W-:-:S09]  /*380f0*/  IMAD.MOV.U32 R7, RZ, RZ, R3 ;  /* 0x000000ffff077224 */ /* 0x000fd200078e0003 */
[----:B------:R0:W-:Y:S01]  /*38100*/  STL.64 [R1+0x8f0], R20 ;  /* 0x0008f01401007387 */ /* 0x0001e20000100a00 */
[----:B------:R-:W-:Y:S04]  /*38110*/  STL.64 [R1+0x8f8], R22 ;  /* 0x0008f81601007387 */ /* 0x000fe80000100a00 */
[----:B0-----:R-:W4:Y:S01]  /*38120*/  LDL.LU R20, [R1+0xe0] ;  /* 0x0000e00001147983 */ /* 0x001f220000300800 */
[----:B------:R-:W-:Y:S02]  /*38130*/  IMAD.MOV.U32 R21, RZ, RZ, R0 ;  /* 0x000000ffff157224 */ /* 0x000fe400078e0000 */
[----:B------:R-:W3:Y:S02]  /*38140*/  LDL.LU R0, [R1+0x1bc0] ;  /* 0x001bc00001007983 */ /* 0x000ee40000300800 */
[----:B------:R-:W-:Y:S01]  /*38150*/  STL.64 [R1+0x1a78], R10 ;  /* 0x001a780a01007387 */ /* 0x000fe20000100a00 */
        /* <DEDUP_REMOVED lines=27> */
[----:B0-----:R-:W2:Y:S01]  /*38310*/  LDL.LU.64 R6, [R1+0x1b60] ;  /* 0x001b600001067983 */ /* 0x001ea20000300a00 */
[----:B------:R-:W3:Y:S01]  /*38320*/  LDL.LU.64 R10, [R1+0xfd8] ;  /* 0x000fd800010a7983 */ /* 0x000ee20000300a00 */
        /* <DEDUP_REMOVED lines=8> */
[----:B------:R-:W3:Y:S11]  /*383b0*/  LDL.LU.64 R26, [R1+0x1b40] ;  /* 0x001b4000011a7983 */ /* 0x000ef60000300a00 */
[----:B------:R-:W-:Y:S10]  /*383c0*/  @!UPT UIADD3 URZ, URZ, URZ, URZ ;  /* 0x0000003f3f3ff290 */ /* 0x000ff4000fffe03f */
[----:B------:R0:W-:Y:S01]  /*383d0*/  STL.64 [R1+0x8d0], R4 ;  /* 0x0008d00401007387 */ /* 0x0001e20000100a00 */
[----:B------:R1:W-:Y:S03]  /*383e0*/  STL.64 [R1+0x8d8], R6 ;  /* 0x0008d80601007387 */ /* 0x0003e60000100a00 */
[----:B0-----:R-:W2:Y:S01]  /*383f0*/  LDL.LU.64 R4, [R1+0x1b38] ;  /* 0x001b380001047983 */ /* 0x001ea20000300a00 */
[----:B-1----:R-:W2:Y:S01]  /*38400*/  LDL.LU.64 R6, [R1+0xfd0] ;  /* 0x000fd00001067983 */ /* 0x002ea20000300a00 */
        /* <DEDUP_REMOVED lines=49> */
[----:B------:R-:W-:Y:S02]  /*38720*/  IMAD.MOV.U32 R22, RZ, RZ, R29 ;  /* 0x000000ffff167224 */ /* 0x000fe400078e001d */
[----:B------:R-:W-:Y:S01]  /*38730*/  IMAD.MOV.U32 R23, RZ, RZ, R28 ;  /* 0x000000ffff177224 */ /* 0x000fe200078e001c */
[----:B---3--:R-:W-:Y:S01]  /*38740*/  HMMA.16816.F32 R24, R16, R26, R12 ;  /* 0x0000001a1018723c */ /* 0x008fe2000000180c */
[----:B------:R-:W4:Y:S01]  /*38750*/  LDL.LU.64 R14, [R1+0x1a88] ;  /* 0x001a8800010e7983 */ /* 0x000f220000300a00 */
[----:B------:R-:W-:-:S04]  /*38760*/  IMAD.MOV.U32 R29, RZ, RZ, c[0x0][0x188] ;  /* 0x00006200ff1d7624 */ /* 0x000fc800078e00ff */
[----:B------:R-:W-:-:S04]  /*38770*/  IMAD.SHL.U32 R29, R29, 0x40, RZ ;  /* 0x000000401d1d7824 */ /* 0x000fc800078e00ff */
[----:B------:R-:W-:-:S05]  /*38780*/  IMAD.SHL.U32 R29, R29, 0x2, RZ ;  /* 0x000000021d1d7824 */ /* 0x000fca00078e00ff */
[----:B--2---:R-:W-:-:S05]  /*38790*/  IADD3 R13, P0, R4, R29, RZ ;  /* 0x0000001d040d7210 */ /* 0x004fca0007f1e0ff */
[----:B------:R0:W-:Y:S03]  /*387a0*/  STL [R1+0x1a80], R13 ;  /* 0x001a800d01007387 */ /* 0x0001e60000100800 */
[----:B------:R-:W-:Y:S02]  /*387b0*/  STL.64 [R1+0x4c0], R24 ;  /* 0x0004c01801007387 */ /* 0x000fe40000100a00 */
[----:B------:R1:W-:Y:S01]  /*387c0*/  STL.64 [R1+0x4c8], R26 ;  /* 0x0004c81a01007387 */ /* 0x0003e20000100a00 */
[----:B0-----:R-:W2:Y:S01]  /*387d0*/  LDL.64 R12, [R1+0xee8] ;  /* 0x000ee800010c7983 */ /* 0x001ea20000100a00 */
[----:B----4-:R-:W-:Y:S03]  /*387e0*/  HMMA.16816.F32 R20, R16, R14, R20 ;  /* 0x0000000e1014723c */ /* 0x010fe60000001814 */
[----:B------:R-:W3:Y:S01]  /*387f0*/  LDL.LU R15, [R1+0xff8] ;  /* 0x000ff800010f7983 */ /* 0x000ee20000300800 */
[----:B-1----:R-:W4:Y:S11]  /*38800*/  LDL.LU R26, [R1+0x1630] ;  /* 0x00163000011a7983 */ /* 0x002f360000300800 */
[----:B------:R-:W-:Y:S08]  /*38810*/  @!UPT UIADD3 URZ, URZ, URZ, URZ ;  /* 0x0000003f3f3ff290 */ /* 0x000ff0000fffe03f */
[----:B------:R0:W-:Y:S01]  /*38820*/  STL.64 [R1+0x2c0], R20 ;  /* 0x0002c01401007387 */ /* 0x0001e20000100a00 */
[----:B------:R1:W-:Y:S02]  /*38830*/  STL.64 [R1+0x2c8], R22 ;  /* 0x0002c81601007387 */ /* 0x0003e40000100a00 */
[----:B------:R-:W3:Y:S02]  /*38840*/  LDL.LU R28, [R1+0x1628] ;  /* 0x00162800011c7983 */ /* 0x000ee40000300800 */
[----:B------:R-:W3:Y:S01]  /*38850*/  LDL.LU R27, [R1+0x1620] ;  /* 0x00162000011b7983 */ /* 0x000ee20000300800 */
[----:B0-----:R-:W3:Y:S01]  /*38860*/  LDL.LU R20, [R1+0x1618] ;  /* 0x0016180001147983 */ /* 0x001ee20000300800 */
[----:B------:R-:W3:Y:S02]  /*38870*/  LDL.LU R21, [R1+0x1610] ;  /* 0x0016100001157983 */ /* 0x000ee40000300800 */
[----:B-1----:R-:W3:Y:S02]  /*38880*/  LDL.LU R22, [R1+0x1608] ;  /* 0x0016080001167983 */ /* 0x002ee40000300800 */
[----:B------:R-:W3:Y:S02]  /*38890*/  LDL.LU R23, [R1+0x162c] ;  /* 0x00162c0001177983 */ /* 0x000ee40000300800 */
[----:B------:R-:W-:Y:S01]  /*388a0*/  IMAD.X R4, R5, 0x1, R0, P0 ;  /* 0x0000000105047824 */ /* 0x000fe200000e0600 */
[-C--:B--2---:R-:W-:Y:S01]  /*388b0*/  IADD3 R12, P2, R12, R29.reuse, RZ ;  /* 0x0000001d0c0c7210 */ /* 0x084fe20007f5e0ff */
[----:B---3--:R-:W-:Y:S01]  /*388c0*/  STL.64 [R1+0x1a70], R22 ;  /* 0x001a701601007387 */ /* 0x008fe20000100a00 */
[----:B------:R0:W-:Y:S02]  /*388d0*/  STL.64 [R1+0x1a68], R20 ;  /* 0x001a681401007387 */ /* 0x0001e40000100a00 */
[----:B0-----:R-:W-:Y:S01]  /*388e0*/  IMAD.MOV.U32 R21, RZ, RZ, R9 ;  /* 0x000000ffff157224 */ /* 0x001fe200078e0009 */
[----:B------:R-:W-:Y:S01]  /*388f0*/  IADD3 R9, P0, R6, R29, RZ ;  /* 0x0000001d06097210 */ /* 0x000fe20007f1e0ff */
[----:B------:R-:W2:Y:S01]  /*38900*/  LDL.LU R20, [R1+0xd0] ;  /* 0x0000d00001147983 */ /* 0x000ea20000300800 */
[----:B------:R-:W-:-:S02]  /*38910*/  IMAD.MOV.U32 R22, RZ, RZ, R8 ;  /* 0x000000ffff167224 */ /* 0x000fc400078e0008 */
[----:B------:R-:W3:Y:S02]  /*38920*/  LDL.LU R3, [R1+0x1600] ;  /* 0x0016000001037983 */ /* 0x000ee40000300800 */
[----:B------:R-:W-:Y:S01]  /*38930*/  IMAD.MOV.U32 R23, RZ, RZ, R2 ;  /* 0x000000ffff177224 */ /* 0x000fe200078e0002 */
[----:B------:R-:W2:Y:S01]  /*38940*/  LDL.LU R25, [R1+0x1624] ;  /* 0x0016240001197983 */ /* 0x000ea20000300800 */
[----:B------:R-:W-:Y:S01]  /*38950*/  IADD3 R8, P1, R10, R29, RZ ;  /* 0x0000001d0a087210 */ /* 0x000fe20007f3e0ff */
[----:B------:R-:W2:Y:S02]  /*38960*/  LDL.LU R2, [R1+0x15f8] ;  /* 0x0015f80001027983 */ /* 0x000ea40000300800 */
[----:B------:R-:W2:Y:S02]  /*38970*/  LDL R14, [R1+0x19f8] ;  /* 0x0019f800010e7983 */ /* 0x000ea40000100800 */
[--C-:B------:R-:W-:Y:S01]  /*38980*/  IMAD.X R6, R7, 0x1, R0.reuse, P0 ;  /* 0x0000000107067824 */ /* 0x100fe200000e0600 */
[----:B------:R-:W-:Y:S01]  /*38990*/  STL [R1+0x1a28], R9 ;  /* 0x001a280901007387 */ /* 0x000fe20000100800 */
[----:B------:R-:W2:Y:S02]  /*389a0*/  LDL.LU R13, [R1+0x1a80] ;  /* 0x001a8000010d7983 */ /* 0x000ea40000300800 */
[----:B------:R-:W-:Y:S02]  /*389b0*/  STL [R1+0x1a2c], R12 ;  /* 0x001a2c0c01007387 */ /* 0x000fe40000100800 */
[----:B------:R-:W-:-:S02]  /*389c0*/  IMAD.X R5, R11, 0x1, R0, P1 ;  /* 0x000000010b057824 */ /* 0x000fc400008e0600 */
[----:B------:R-:W2:Y:S01]  /*389d0*/  LDL.LU.64 R10, [R1+0x1a78] ;  /* 0x001a7800010a7983 */ /* 0x000ea20000300a00 */
[----:B------:R0:W-:Y:S03]  /*389e0*/  STL [R1+0x1a30], R6 ;  /* 0x001a300601007387 */ /* 0x0001e60000100800 */
[----:B0-----:R-:W3:Y:S01]  /*389f0*/  LDL.LU.64 R6, [R1+0xee8] ;  /* 0x000ee80001067983 */ /* 0x001ee20000300a00 */
[----:B------:R-:W-:-:S05]  /*38a00*/  IADD3 R15, R15, 0x1, RZ ;  /* 0x000000010f0f7810 */ /* 0x000fca0007ffe0ff */
[----:B------:R-:W-:Y:S01]  /*38a10*/  STL [R1+0xff8], R15 ;  /* 0x000ff80f01007387 */ /* 0x000fe20000100800 */
[----:B------:R-:W4:Y:S01]  /*38a20*/  LDL.LU R24, [R1+0x161c] ;  /* 0x00161c0001187983 */ /* 0x000f220000300800 */
[----:B--2---:R-:W-:Y:S01]  /*38a30*/  HMMA.16816.F32 R16, R16, R10, R20 ;  /* 0x0000000a1010723c */ /* 0x004fe20000001814 */
[----:B---3--:R-:W-:-:S05]  /*38a40*/  IMAD.X R7, R7, 0x1, R0, P2 ;  /* 0x0000000107077824 */ /* 0x008fca00010e0600 */
[----:B------:R0:W-:Y:S01]  /*38a50*/  STL [R1+0x1a34], R7 ;  /* 0x001a340701007387 */ /* 0x0001e20000100800 */
[----:B------:R-:W2:Y:S02]  /*38a60*/  LDL.LU.64 R22, [R1+0x1a70] ;  /* 0x001a700001167983 */ /* 0x000ea40000300a00 */
[----:B------:R-:W3:Y:S02]  /*38a70*/  LDL.LU.64 R20, [R1+0x1a68] ;  /* 0x001a680001147983 */ /* 0x000ee40000300a00 */
[----:B------:R-:W-:Y:S01]  /*38a80*/  IMAD.MOV.U32 R6, RZ, RZ, R13 ;  /* 0x000000ffff067224 */ /* 0x000fe200078e000d */
[-C--:B------:R-:W-:Y:S11]  /*38a90*/  IADD3 R28, P3, R28, R29.reuse, RZ ;  /* 0x0000001d1c1c7210 */ /* 0x080ff60007f7e0ff */
[----:B------:R-:W-:Y:S01]  /*38aa0*/  @!UPT UIADD3 URZ, URZ, URZ, URZ ;  /* 0x0000003f3f3ff290 */ /* 0x000fe2000fffe03f */
[----:B------:R-:W-:Y:S02]  /*38ab0*/  IMAD.MOV.U32 R10, RZ, RZ, R19 ;  /* 0x000000ffff0a7224 */ /* 0x000fe400078e0013 */
[----:B------:R-:W-:Y:S02]  /*38ac0*/  IMAD.MOV.U32 R11, RZ, RZ, R18 ;  /* 0x000000ffff0b7224 */ /* 0x000fe400078e0012 */
[----:B0-----:R-:W-:Y:S01]  /*38ad0*/  IMAD.MOV.U32 R7, RZ, RZ, R4 ;  /* 0x000000ffff077224 */ /* 0x001fe200078e0004 */
[----:B------:R-:W-:Y:S01]  /*38ae0*/  STL.64 [R1+0x40], R16 ;  /* 0x0000401001007387 */ /* 0x000fe20000100a00 */
[----:B------:R-:W-:Y:S02]  /*38af0*/  IMAD.MOV.U32 R4, RZ, RZ, R8 ;  /* 0x000000ffff047224 */ /* 0x000fe400078e0008 */
[----:B------:R-:W-:Y:S02]  /*38b00*/  STL.64 [R1+0x48], R18 ;  /* 0x0000481201007387 */ /* 0x000fe40000100a00 */
[----:B------:R-:W-:Y:S01]  /*38b10*/  STL [R1+0x1a3c], R10 ;  /* 0x001a3c0a01007387 */ /* 0x000fe20000100800 */
[----:B------:R-:W-:Y:S01]  /*38b20*/  STL [R1+0x1a38], R11 ;  /* 0x001a380b01007387 */ /* 0x000fe20000100800 */
[-C--:B----4-:R-:W-:Y:S01]  /*38b30*/  IADD3 R26, P2, R26, R29.reuse, RZ ;  /* 0x0000001d1a1a7210 */ /* 0x090fe20007f5e0ff */
[----:B------:R-:W-:Y:S01]  /*38b40*/  STL.64 [R1+0xfe0], R6 ;  /* 0x000fe00601007387 */ /* 0x000fe20000100a00 */
[-C--:B------:R-:W-:Y:S01]  /*38b50*/  IADD3 R27, P4, R27, R29.reuse, RZ ;  /* 0x0000001d1b1b7210 */ /* 0x080fe20007f9e0ff */
[----:B------:R-:W-:Y:S01]  /*38b60*/  STL.64 [R1+0xfd8], R4 ;  /* 0x000fd80401007387 */ /* 0x000fe20000100a00 */
[----:B------:R0:W-:Y:S02]  /*38b70*/  STL [R1+0x1628], R28 ;  /* 0x0016281c01007387 */ /* 0x0001e40000100800 */
[----:B------:R-:W-:Y:S01]  /*38b80*/  IMAD.X R25, R25, 0x1, R0, P3 ;  /* 0x0000000119197824 */ /* 0x000fe200018e0600 */
[----:B0-----:R-:W4:Y:S01]  /*38b90*/  LDL.LU R28, [R1+0x15f0] ;  /* 0x0015f000011c7983 */ /* 0x001f220000300800 */
[----:B------:R-:W-:Y:S02]  /*38ba0*/  STL [R1+0x1630], R26 ;  /* 0x0016301a01007387 */ /* 0x000fe40000100800 */
[----:B------:R-:W-:Y:S01]  /*38bb0*/  STL [R1+0x1620], R27 ;  /* 0x0016201b01007387 */ /* 0x000fe20000100800 */
[----:B---3--:R-:W-:-:S02]  /*38bc0*/  IADD3 R20, P5, R20, R29, RZ ;  /* 0x0000001d14147210 */ /* 0x008fc40007fbe0ff */
[-C--:B------:R-:W-:Y:S02]  /*38bd0*/  IADD3 R21, P6, R21, R29.reuse, RZ ;  /* 0x0000001d15157210 */ /* 0x080fe40007fde0ff */
[-C--:B--2---:R-:W-:Y:S01]  /*38be0*/  IADD3 R22, P1, R22, R29.reuse, RZ ;  /* 0x0000001d16167210 */ /* 0x084fe20007f3e0ff */
[--C-:B------:R-:W-:Y:S01]  /*38bf0*/  IMAD.X R23, R23, 0x1, R0.reuse, P2 ;  /* 0x0000000117177824 */ /* 0x100fe200010e0600 */
[-C--:B------:R-:W-:Y:S01]  /*38c00*/  IADD3 R3, P2, R3, R29.reuse, RZ ;  /* 0x0000001d03037210 */ /* 0x080fe20007f5e0ff */
[----:B------:R-:W-:Y:S01]  /*38c10*/  STL [R1+0x1618], R20 ;  /* 0x0016181401007387 */ /* 0x000fe20000100800 */
[----:B------:R-:W-:Y:S02]  /*38c20*/  STL [R1+0x1610], R21 ;  /* 0x0016101501007387 */ /* 0x000fe40000100800 */
[----:B------:R-:W-:Y:S02]  /*38c30*/  STL [R1+0x1608], R22 ;  /* 0x0016081601007387 */ /* 0x000fe40000100800 */
[----:B------:R0:W-:Y:S01]  /*38c40*/  STL [R1+0x1624], R25 ;  /* 0x0016241901007387 */ /* 0x0001e20000100800 */
[----:B------:R-:W-:Y:S04]  /*38c50*/  STL [R1+0x162c], R23 ;  /* 0x00162c1701007387 */ /* 0x000fe80000100800 */
[----:B0-----:R-:W2:Y:S01]  /*38c60*/  LDL.LU R25, [R1+0x1614] ;  /* 0x0016140001197983 */ /* 0x001ea20000300800 */
[----:B------:R-:W-:Y:S02]  /*38c70*/  STL [R1+0x1600], R3 ;  /* 0x0016000301007387 */ /* 0x000fe40000100800 */
[----:B------:R-:W3:Y:S01]  /*38c80*/  LDL.LU R8, [R1+0x160c] ;  /* 0x00160c0001087983 */ /* 0x000ee20000300800 */
[-C--:B------:R-:W-:Y:S01]  /*38c90*/  IADD3 R2, P3, R2, R29.reuse, RZ ;  /* 0x0000001d02027210 */ /* 0x080fe20007f7e0ff */
[--C-:B------:R-:W-:Y:S01]  /*38ca0*/  IMAD.X R24, R24, 0x1, R0.reuse, P4 ;  /* 0x0000000118187824 */ /* 0x100fe200020e0600 */
[----:B------:R-:W-:Y:S01]  /*38cb0*/  ISETP.NE.U32.AND P0, PT, R15, R14, PT ;  /* 0x0000000e0f00720c */ /* 0x000fe20003f05070 */
[----:B---3--:R0:W-:Y:S04]  /*38cc0*/  STL [R1+0x1a60], R8 ;  /* 0x001a600801007387 */ /* 0x0081e80000100800 */
[----:B0-----:R-:W3:Y:S01]  /*38cd0*/  LDL.LU R8, [R1+0x15e8] ;  /* 0x0015e80001087983 */ /* 0x001ee20000300800 */
[----:B------:R0:W-:Y:S02]  /*38ce0*/  STL [R1+0x15f8], R2 ;  /* 0x0015f80201007387 */ /* 0x0001e40000100800 */
[----:B------:R-:W3:Y:S02]  /*38cf0*/  LDL.LU R5, [R1+0x15e0] ;  /* 0x0015e00001057983 */ /* 0x000ee40000300800 */
[----:B------:R-:W3:Y:S01]  /*38d00*/  LDL.LU R13, [R1+0x1604] ;  /* 0x00160400010d7983 */ /* 0x000ee20000300800 */
[----:B------:R-:W3:Y:S01]  /*38d10*/  LDL.LU R4, [R1+0x15d8] ;  /* 0x0015d80001047983 */ /* 0x000ee20000300800 */
[----:B------:R-:W3:Y:S02]  /*38d20*/  LDL.LU R11, [R1+0x15fc] ;  /* 0x0015fc00010b7983 */ /* 0x000ee40000300800 */
[----:B------:R-:W3:Y:S02]  /*38d30*/  LDL.LU R10, [R1+0x15d0] ;  /* 0x0015d000010a7983 */ /* 0x000ee40000300800 */
[----:B------:R-:W3:Y:S01]  /*38d40*/  LDL.LU R16, [R1+0x15f4] ;  /* 0x0015f40001107983 */ /* 0x000ee20000300800 */
[----:B0-----:R-:W3:Y:S01]  /*38d50*/  LDL.LU R2, [R1+0x15c8] ;  /* 0x0015c80001027983 */ /* 0x001ee20000300800 */
[----:B------:R-:W3:Y:S02]  /*38d60*/  LDL.LU R17, [R1+0x15ec] ;  /* 0x0015ec0001117983 */ /* 0x000ee40000300800 */
[----:B------:R-:W3:Y:S02]  /*38d70*/  LDL.LU R18, [R1+0x15c0] ;  /* 0x0015c00001127983 */ /* 0x000ee40000300800 */
[----:B------:R-:W3:Y:S01]  /*38d80*/  LDL.LU R19, [R1+0x15e4] ;  /* 0x0015e40001137983 */ /* 0x000ee20000300800 */
[----:B------:R0:W-:Y:S01]  /*38d90*/  STL [R1+0x161c], R24 ;  /* 0x00161c1801007387 */ /* 0x0001e20000100800 */
[----:B------:R-:W3:Y:S02]  /*38da0*/  LDL.LU R7, [R1+0x15b8] ;  /* 0x0015b80001077983 */ /* 0x000ee40000300800 */
[----:B------:R-:W3:Y:S02]  /*38db0*/  LDL.LU R6, [R1+0x15dc] ;  /* 0x0015dc0001067983 */ /* 0x000ee40000300800 */
[----:B------:R-:W3:Y:S01]  /*38dc0*/  LDL.LU R12, [R1+0x15b0] ;  /* 0x0015b000010c7983 */ /* 0x000ee20000300800 */
[----:B------:R-:W3:Y:S01]  /*38dd0*/  LDL.LU R9, [R1+0x15d4] ;  /* 0x0015d40001097983 */ /* 0x000ee20000300800 */
[----:B------:R-:W3:Y:S02]  /*38de0*/  LDL.LU R14, [R1+0x15a8] ;  /* 0x0015a800010e7983 */ /* 0x000ee40000300800 */
[----:B------:R-:W3:Y:S01]  /*38df0*/  LDL.LU R15, [R1+0x15cc] ;  /* 0x0015cc00010f7983 */ /* 0x000ee20000300800 */
[----:B----4-:R-:W-:Y:S01]  /*38e00*/  IADD3 R28, P4, R28, R29, RZ ;  /* 0x0000001d1c1c7210 */ /* 0x010fe20007f9e0ff */
[----:B0-----:R-:W4:Y:S01]  /*38e10*/  LDL.LU R24, [R1+0x15a0] ;  /* 0x0015a00001187983 */ /* 0x001f220000300800 */
[----:B------:R-:W4:Y:S02]  /*38e20*/  LDL.LU R26, [R1+0x15c4] ;  /* 0x0015c400011a7983 */ /* 0x000f240000300800 */
[----:B------:R-:W4:Y:S02]  /*38e30*/  LDL.LU R27, [R1+0x1598] ;  /* 0x00159800011b7983 */ /* 0x000f240000300800 */
[----:B------:R-:W4:Y:S01]  /*38e40*/  LDL.LU R20, [R1+0x15bc] ;  /* 0x0015bc0001147983 */ /* 0x000f220000300800 */
[----:B------:R0:W-:Y:S01]  /*38e50*/  STL [R1+0x15f0], R28 ;  /* 0x0015f01c01007387 */ /* 0x0001e20000100800 */
[----:B------:R-:W4:Y:S02]  /*38e60*/  LDL.LU R21, [R1+0x1590] ;  /* 0x0015900001157983 */ /* 0x000f240000300800 */
[----:B--2---:R-:W-:-:S02]  /*38e70*/  IMAD.X R25, R25, 0x1, R0, P5 ;  /* 0x0000000119197824 */ /* 0x004fc400028e0600 */
[----:B------:R-:W2:Y:S01]  /*38e80*/  LDL.LU R22, [R1+0x15b4] ;  /* 0x0015b40001167983 */ /* 0x000ea20000300800 */
[----:B------:R-:W2:Y:S04]  /*38e90*/  LDL.LU R23, [R1+0x1588] ;  /* 0x0015880001177983 */ /* 0x000ea80000300800 */
[----:B0-----:R-:W2:Y:S01]  /*38ea0*/  LDL.LU R28, [R1+0x15ac] ;  /* 0x0015ac00011c7983 */ /* 0x001ea20000300800 */
[----:B------:R-:W2:Y:S02]  /*38eb0*/  LDL.LU R3, [R1+0x1580] ;  /* 0x0015800001037983 */ /* 0x000ea40000300800 */
[----:B------:R0:W-:Y:S02]  /*38ec0*/  STL [R1+0x1614], R25 ;  /* 0x0016141901007387 */ /* 0x0001e40000100800 */
[----:B0-----:R-:W2:Y:S01]  /*38ed0*/  LDL.LU R25, [R1+0x15a4] ;  /* 0x0015a40001197983 */ /* 0x001ea20000300800 */
[----:B---3--:R-:W-:-:S05]  /*38ee0*/  IADD3 R8, P5, R8, R29, RZ ;  /* 0x0000001d08087210 */ /* 0x008fca0007fbe0ff */
[----:B------:R0:W-:Y:S04]  /*38ef0*/  STL [R1+0x15e8], R8 ;  /* 0x0015e80801007387 */ /* 0x0001e80000100800 */
[----:B0-----:R-:W3:Y:S01]  /*38f00*/  LDL.LU R8, [R1+0x1a60] ;  /* 0x001a600001087983 */ /* 0x001ee20000300800 */
[--C-:B------:R-:W-:Y:S01]  /*38f10*/  IMAD.X R13, R13, 0x1, R0.reuse, P1 ;  /* 0x000000010d0d7824 */ /* 0x100fe200008e0600 */
[-C--:B------:R-:W-:Y:S01]  /*38f20*/  IADD3 R4, P1, R4, R29.reuse, RZ ;  /* 0x0000001d04047210 */ /* 0x080fe20007f3e0ff */
[--C-:B------:R-:W-:Y:S02]  /*38f30*/  IMAD.X R11, R11, 0x1, R0.reuse, P2 ;  /* 0x000000010b0b7824 */ /* 0x100fe400010e0600 */
[----:B------:R-:W-:Y:S01]  /*38f40*/  IMAD.X R16, R16, 0x1, R0, P3 ;  /* 0x0000000110107824 */ /* 0x000fe200018e0600 */
[----:B------:R-:W-:-:S02]  /*38f50*/  IADD3 R2, P3, R2, R29, RZ ;  /* 0x0000001d02027210 */ /* 0x000fc40007f7e0ff */
[-C--:B------:R-:W-:Y:S01]  /*38f60*/  IADD3 R10, P2, R10, R29.reuse, RZ ;  /* 0x0000001d0a0a7210 */ /* 0x080fe20007f5e0ff */
[--C-:B------:R-:W-:Y:S01]  /*38f70*/  IMAD.X R17, R17, 0x1, R0.reuse, P4 ;  /* 0x0000000111117824 */ /* 0x100fe200020e0600 */
[-C--:B------:R-:W-:Y:S01]  /*38f80*/  IADD3 R18, P4, R18, R29.reuse, RZ ;  /* 0x0000001d12127210 */ /* 0x080fe20007f9e0ff */
[--C-:B------:R-:W-:Y:S01]  /*38f90*/  IMAD.X R19, R19, 0x1, R0.reuse, P5 ;  /* 0x0000000113137824 */ /* 0x100fe200028e0600 */
[-C--:B------:R-:W-:Y:S01]  /*38fa0*/  IADD3 R7, P5, R7, R29.reuse, RZ ;  /* 0x0000001d07077210 */ /* 0x080fe20007fbe0ff */
[--C-:B------:R-:W-:Y:S02]  /*38fb0*/  IMAD.X R9, R9, 0x1, R0.reuse, P1 ;  /* 0x0000000109097824 */ /* 0x100fe400008e0600 */
[--C-:B------:R-:W-:Y:S01]  /*38fc0*/  IMAD.X R15, R15, 0x1, R0.reuse, P2 ;  /* 0x000000010f0f7824 */ /* 0x100fe200010e0600 */
[-C--:B----4-:R-:W-:Y:S02]  /*38fd0*/  IADD3 R24, P2, R24, R29.reuse, RZ ;  /* 0x0000001d18187210 */ /* 0x090fe40007f5e0ff */
[-C--:B------:R-:W-:Y:S01]  /*38fe0*/  IADD3 R14, P1, R14, R29.reuse, RZ ;  /* 0x0000001d0e0e7210 */ /* 0x080fe20007f3e0ff */
[--C-:B------:R-:W-:Y:S01]  /*38ff0*/  IMAD.X R26, R26, 0x1, R0.reuse, P3 ;  /* 0x000000011a1a7824 */ /* 0x100fe200018e0600 */
[-C--:B------:R-:W-:Y:S01]  /*39000*/  IADD3 R27, P3, R27, R29.reuse, RZ ;  /* 0x0000001d1b1b7210 */ /* 0x080fe20007f7e0ff */
[--C-:B------:R-:W-:Y:S01]  /*39010*/  IMAD.X R20, R20, 0x1, R0.reuse, P4 ;  /* 0x0000000114147824 */ /* 0x100fe200020e0600 */
[----:B------:R-:W-:Y:S01]  /*39020*/  IADD3 R21, P4, R21, R29, RZ ;  /* 0x0000001d15157210 */ /* 0x000fe20007f9e0ff */
[----:B--2---:R-:W-:-:S02]  /*39030*/  IMAD.X R22, R22, 0x1, R0, P5 ;  /* 0x0000000116167824 */ /* 0x004fc400028e0600 */
[----:B---3--:R-:W-:Y:S01]  /*39040*/  IMAD.X R8, R8, 0x1, R0, P6 ;  /* 0x0000000108087824 */ /* 0x008fe200030e0600 */
[----:B------:R-:W-:-:S04]  /*39050*/  IADD3 R5, P6, R5, R29, RZ ;  /* 0x0000001d05057210 */ /* 0x000fc80007fde0ff */
[----:B------:R-:W-:Y:S01]  /*39060*/  STL [R1+0x160c], R8 ;  /* 0x00160c0801007387 */ /* 0x000fe20000100800 */
[----:B------:R-:W-:Y:S02]  /*39070*/  STL [R1+0x15e0], R5 ;  /* 0x0015e00501007387 */ /* 0x000fe40000100800 */
[----:B------:R-:W-:Y:S02]  /*39080*/  STL [R1+0x1604], R13 ;  /* 0x0016040d01007387 */ /* 0x000fe40000100800 */
[----:B------:R-:W-:Y:S01]  /*39090*/  STL [R1+0x15d8], R4 ;  /* 0x0015d80401007387 */ /* 0x000fe20000100800 */
[----:B------:R-:W-:Y:S01]  /*390a0*/  STL [R1+0x15fc], R11 ;  /* 0x0015fc0b01007387 */ /* 0x000fe20000100800 */
[----:B------:R0:W-:Y:S02]  /*390b0*/  STL [R1+0x15c8], R2 ;  /* 0x0015c80201007387 */ /* 0x0001e40000100800 */
[----:B------:R-:W-:Y:S02]  /*390c0*/  STL [R1+0x15d0], R10 ;  /* 0x0015d00a01007387 */ /* 0x000fe40000100800 */
[--C-:B------:R-:W-:Y:S01]  /*390d0*/  IMAD.X R6, R6, 0x1, R0.reuse, P6 ;  /* 0x0000000106067824 */ /* 0x100fe200030e0600 */
[-C--:B------:R-:W-:Y:S01]  /*390e0*/  IADD3 R12, P6, R12, R29.reuse, RZ ;  /* 0x0000001d0c0c7210 */ /* 0x080fe20007fde0ff */
[----:B0-----:R-:W2:Y:S01]  /*390f0*/  LDL.LU R2, [R1+0x1578] ;  /* 0x0015780001027983 */ /* 0x001ea20000300800 */
        /* <DEDUP_REMOVED lines=8> */
[----:B------:R0:W-:Y:S02]  /*39180*/  STL [R1+0x15a0], R24 ;  /* 0x0015a01801007387 */ /* 0x0001e40000100800 */
[----:B------:R-:W-:Y:S02]  /*39190*/  STL [R1+0x15a8], R14 ;  /* 0x0015a80e01007387 */ /* 0x000fe40000100800 */
[----:B------:R-:W-:Y:S01]  /*391a0*/  IMAD.X R28, R28, 0x1, R0, P6 ;  /* 0x000000011c1c7824 */ /* 0x000fe200030e0600 */
[----:B0-----:R-:W3:Y:S01]  /*391b0*/  LDL.LU R24, [R1+0x159c] ;  /* 0x00159c0001187983 */ /* 0x001ee20000300800 */
[----:B------:R-:W-:Y:S02]  /*391c0*/  STL [R1+0x15cc], R15 ;  /* 0x0015cc0f01007387 */ /* 0x000fe40000100800 */
[----:B------:R-:W-:Y:S02]  /*391d0*/  STL [R1+0x15c4], R26 ;  /* 0x0015c41a01007387 */ /* 0x000fe40000100800 */
[----:B------:R-:W-:Y:S01]  /*391e0*/  STL [R1+0x1598], R27 ;  /* 0x0015981b01007387 */ /* 0x000fe20000100800 */
[----:B------:R-:W-:Y:S01]  /*391f0*/  STL [R1+0x15bc], R20 ;  /* 0x0015bc1401007387 */ /* 0x000fe20000100800 */
[----:B------:R-:W-:Y:S02]  /*39200*/  STL [R1+0x1590], R21 ;  /* 0x0015901501007387 */ /* 0x000fe40000100800 */
[----:B------:R0:W-:Y:S02]  /*39210*/  STL [R1+0x15ac], R28 ;  /* 0x0015ac1c01007387 */ /* 0x0001e40000100800 */
[----:B------:R-:W-:Y:S01]  /*39220*/  STL [R1+0x15b4], R22 ;  /* 0x0015b41601007387 */ /* 0x000fe20000100800 */
[----:B0-----:R-:W4:Y:S01]  /*39230*/  LDL.LU R28, [R1+0x1570] ;  /* 0x00157000011c7983 */ /* 0x001f220000300800 */
[----:B------:R-:W-:-:S02]  /*39240*/  IADD3 R23, P5, R23, R29, RZ ;  /* 0x0000001d17177210 */ /* 0x000fc40007fbe0ff */
[-C--:B------:R-:W-:Y:S01]  /*39250*/  IADD3 R3, P6, R3, R29.reuse, RZ ;  /* 0x0000001d03037210 */ /* 0x080fe20007fde0ff */
[----:B------:R-:W-:Y:S02]  /*39260*/  IMAD.X R25, R25, 0x1, R0, P1 ;  /* 0x0000000119197824 */ /* 0x000fe400008e0600 */
[----:B------:R-:W-:Y:S01]  /*39270*/  STL [R1+0x1588], R23 ;  /* 0x0015881701007387 */ /* 0x000fe20000100800 */
[----:B------:R-:W4:Y:S02]  /*39280*/  LDL.LU R8, [R1+0x1568] ;  /* 0x0015680001087983 */ /* 0x000f240000300800 */
[----:B------:R-:W4:Y:S02]  /*39290*/  LDL.LU R5, [R1+0x158c] ;  /* 0x00158c0001057983 */ /* 0x000f240000300800 */
[----:B------:R-:W-:Y:S01]  /*392a0*/  STL [R1+0x1580], R3 ;  /* 0x0015800301007387 */ /* 0x000fe20000100800 */
[----:B------:R-:W4:Y:S01]  /*392b0*/  LDL.LU R13, [R1+0x1560] ;  /* 0x00156000010d7983 */ /* 0x000f220000300800 */
[----:B------:R0:W-:Y:S02]  /*392c0*/  STL [R1+0x15a4], R25 ;  /* 0x0015a41901007387 */ /* 0x0001e40000100800 */
[----:B------:R-:W4:Y:S02]  /*392d0*/  LDL.LU R4, [R1+0x1584] ;  /* 0x0015840001047983 */ /* 0x000f240000300800 */
[----:B------:R-:W4:Y:S01]  /*392e0*/  LDL.LU R11, [R1+0x1558] ;  /* 0x00155800010b7983 */ /* 0x000f220000300800 */
[----:B------:R-:W4:Y:S01]  /*392f0*/  LDL.LU R10, [R1+0x157c] ;  /* 0x00157c00010a7983 */ /* 0x000f220000300800 */
[----:B------:R-:W4:Y:S02]  /*39300*/  LDL.LU R16, [R1+0x1550] ;  /* 0x0015500001107983 */ /* 0x000f240000300800 */
[----:B------:R-:W4:Y:S01]  /*39310*/  LDL.LU R17, [R1+0x1574] ;  /* 0x0015740001117983 */ /* 0x000f220000300800 */
[----:B0-----:R-:W4:Y:S01]  /*39320*/  LDL.LU R25, [R1+0x1548] ;  /* 0x0015480001197983 */ /* 0x001f220000300800 */
[----:B------:R-:W4:Y:S02]  /*39330*/  LDL.LU R18, [R1+0x156c] ;  /* 0x00156c0001127983 */ /* 0x000f240000300800 */
[----:B------:R-:W4:Y:S02]  /*39340*/  LDL.LU R19, [R1+0x1540] ;  /* 0x0015400001137983 */ /* 0x000f240000300800 */
[----:B------:R-:W4:Y:S01]  /*39350*/  LDL.LU R7, [R1+0x1564] ;  /* 0x0015640001077983 */ /* 0x000f220000300800 */
[----:B--2---:R-:W-:-:S05]  /*39360*/  IADD3 R2, P1, R2, R29, RZ ;  /* 0x0000001d02027210 */ /* 0x004fca0007f3e0ff */
[----:B------:R0:W-:Y:S01]  /*39370*/  STL [R1+0x1578], R2 ;  /* 0x0015780201007387 */ /* 0x0001e20000100800 */
[----:B------:R-:W2:Y:S02]  /*39380*/  LDL.LU R6, [R1+0x1538] ;  /* 0x0015380001067983 */ /* 0x000ea40000300800 */
[----:B------:R-:W2:Y:S02]  /*39390*/  LDL.LU R12, [R1+0x155c] ;  /* 0x00155c00010c7983 */ /* 0x000ea40000300800 */
[----:B------:R-:W2:Y:S01]  /*393a0*/  LDL.LU R9, [R1+0x1530] ;  /* 0x0015300001097983 */ /* 0x000ea20000300800 */
[----:B------:R-:W2:Y:S01]  /*393b0*/  LDL.LU R14, [R1+0x1554] ;  /* 0x00155400010e7983 */ /* 0x000ea20000300800 */
[----:B------:R-:W2:Y:S02]  /*393c0*/  LDL.LU R15, [R1+0x1528] ;  /* 0x00152800010f7983 */ /* 0x000ea40000300800 */
[----:B------:R-:W2:Y:S01]  /*393d0*/  LDL.LU R26, [R1+0x154c] ;  /* 0x00154c00011a7983 */ /* 0x000ea20000300800 */
[----:B0-----:R-:W2:Y:S01]  /*393e0*/  LDL.LU R2, [R1+0x1520] ;  /* 0x0015200001027983 */ /* 0x001ea20000300800 */
[----:B------:R-:W2:Y:S02]  /*393f0*/  LDL.LU R27, [R1+0x1544] ;  /* 0x00154400011b7983 */ /* 0x000ea40000300800 */
[----:B------:R-:W2:Y:S02]  /*39400*/  LDL.LU R20, [R1+0x1518] ;  /* 0x0015180001147983 */ /* 0x000ea40000300800 */
[----:B------:R-:W2:Y:S02]  /*39410*/  LDL.LU R21, [R1+0x153c] ;  /* 0x00153c0001157983 */ /* 0x000ea40000300800 */
[----:B---3--:R-:W-:-:S05]  /*39420*/  IMAD.X R24, R24, 0x1, R0, P2 ;  /* 0x0000000118187824 */ /* 0x008fca00010e0600 */
[----:B------:R0:W-:Y:S01]  /*39430*/  STL [R1+0x159c], R24 ;  /* 0x00159c1801007387 */ /* 0x0001e20000100800 */
[----:B------:R-:W3:Y:S02]  /*39440*/  LDL.LU R22, [R1+0x1510] ;  /* 0x0015100001167983 */ /* 0x000ee40000300800 */
[----:B------:R-:W2:Y:S02]  /*39450*/  LDL.LU R23, [R1+0x1534] ;  /* 0x0015340001177983 */ /* 0x000ea40000300800 */
[----:B------:R-:W2:Y:S01]  /*39460*/  LDL.LU R3, [R1+0x1508] ;  /* 0x0015080001037983 */ /* 0x000ea20000300800 */
[----:B0-----:R-:W2:Y:S01]  /*39470*/  LDL.LU R24, [R1+0x152c] ;  /* 0x00152c0001187983 */ /* 0x001ea20000300800 */
[----:B----4-:R-:W-:-:S03]  /*39480*/  IADD3 R28, P2, R28, R29, RZ ;  /* 0x0000001d1c1c7210 */ /* 0x010fc60007f5e0ff */
[----:B------:R-:W4:Y:S04]  /*39490*/  LDL.LU R29, [R1+0x1594] ;  /* 0x00159400011d7983 */ /* 0x000f280000300800 */
[----:B------:R0:W-:Y:S04]  /*394a0*/  STL [R1+0x1570], R28 ;  /* 0x0015701c01007387 */ /* 0x0001e80000100800 */
[----:B0-----:R-:W2:Y:S01]  /*394b0*/  LDL.LU R28, [R1+0x1500] ;  /* 0x00150000011c7983 */ /* 0x001ea20000300800 */
[--C-:B------:R-:W-:Y:S02]  /*394c0*/  IMAD.X R5, R5, 0x1, R0.reuse, P4 ;  /* 0x0000000105057824 */ /* 0x100fe400020e0600 */
[----:B------:R-:W-:-:S02]  /*394d0*/  IMAD.X R4, R4, 0x1, R0, P5 ;  /* 0x0000000104047824 */ /* 0x000fc400028e0600 */
[--C-:B------:R-:W-:Y:S02]  /*394e0*/  IMAD.X R10, R10, 0x1, R0.reuse, P6 ;  /* 0x000000010a0a7824 */ /* 0x100fe400030e0600 */
[--C-:B------:R-:W-:Y:S02]  /*394f0*/  IMAD.X R17, R17, 0x1, R0.reuse, P1 ;  /* 0x0000000111117824 */ /* 0x100fe400008e0600 */
[--C-:B------:R-:W-:Y:S02]  /*39500*/  IMAD.X R18, R18, 0x1, R0.reuse, P2 ;  /* 0x0000000112127824 */ /* 0x100fe400010e0600 */
[----:B----4-:R-:W-:-:S05]  /*39510*/  IMAD.X R29, R29, 0x1, R0, P3 ;  /* 0x000000011d1d7824 */ /* 0x010fca00018e0600 */
[----:B------:R0:W-:Y:S02]  /*39520*/  STL [R1+0x1594], R29 ;  /* 0x0015941d01007387 */ /* 0x0001e40000100800 */
[----:B0-----:R-:W-:-:S04]  /*39530*/  IMAD.MOV.U32 R29, RZ, RZ, c[0x0][0x188] ;  /* 0x00006200ff1d7624 */ /* 0x001fc800078e00ff */
[----:B------:R-:W-:-:S04]  /*39540*/  IMAD.SHL.U32 R29, R29, 0x40, RZ ;  /* 0x000000401d1d7824 */ /* 0x000fc800078e00ff */
[----:B------:R-:W-:-:S05]  /*39550*/  IMAD.SHL.U32 R29, R29, 0x2, RZ ;  /* 0x000000021d1d7824 */ /* 0x000fca00078e00ff */
[-C--:B------:R-:W-:Y:S02]  /*39560*/  IADD3 R8, P3, R8, R29.reuse, RZ ;  /* 0x0000001d08087210 */ /* 0x080fe40007f7e0ff */
[-C--:B------:R-:W-:Y:S02]  /*39570*/  IADD3 R13, P4, R13, R29.reuse, RZ ;  /* 0x0000001d0d0d7210 */ /* 0x080fe40007f9e0ff */
[-C--:B------:R-:W-:Y:S02]  /*39580*/  IADD3 R11, P5, R11, R29.reuse, RZ ;  /* 0x0000001d0b0b7210 */ /* 0x080fe40007fbe0ff */
[-C--:B------:R-:W-:Y:S01]  /*39590*/  IADD3 R25, P1, R25, R29.reuse, RZ ;  /* 0x0000001d19197210 */ /* 0x080fe20007f3e0ff */
[----:B------:R-:W-:Y:S01]  /*395a0*/  STL [R1+0x1568], R8 ;  /* 0x0015680801007387 */ /* 0x000fe20000100800 */
[----:B------:R-:W-:Y:S02]  /*395b0*/  STL [R1+0x158c], R5 ;  /* 0x00158c0501007387 */ /* 0x000fe40000100800 */
[----:B------:R-:W-:Y:S01]  /*395c0*/  STL [R1+0x1560], R13 ;  /* 0x0015600d01007387 */ /* 0x000fe20000100800 */
[-C--:B------:R-:W-:Y:S01]  /*395d0*/  IADD3 R16, P6, R16, R29.reuse, RZ ;  /* 0x0000001d10107210 */ /* 0x080fe20007fde0ff */
[----:B------:R-:W-:Y:S01]  /*395e0*/  STL [R1+0x1584], R4 ;  /* 0x0015840401007387 */ /* 0x000fe20000100800 */
[----:B------:R-:W-:Y:S02]  /*395f0*/  STL [R1+0x1558], R11 ;  /* 0x0015580b01007387 */ /* 0x000fe40000100800 */
[----:B------:R-:W-:Y:S02]  /*39600*/  STL [R1+0x157c], R10 ;  /* 0x00157c0a01007387 */ /* 0x000fe40000100800 */
[----:B------:R0:W-:Y:S01]  /*39610*/  STL [R1+0x1548], R25 ;  /* 0x0015481901007387 */ /* 0x0001e20000100800 */
[-C--:B------:R-:W-:Y:S01]  /*39620*/  IADD3 R19, P2, R19, R29.reuse, RZ ;  /* 0x0000001d13137210 */ /* 0x080fe20007f5e0ff */
[----:B------:R-:W-:Y:S01]  /*39630*/  STL [R1+0x1550], R16 ;  /* 0x0015501001007387 */ /* 0x000fe20000100800 */
[--C-:B------:R-:W-:Y:S01]  /*39640*/  IMAD.X R7, R7, 0x1, R0.reuse, P3 ;  /* 0x0000000107077824 */ /* 0x100fe200018e0600 */
[-C--:B--2---:R-:W-:Y:S01]  /*39650*/  IADD3 R6, P3, R6, R29.reuse, RZ ;  /* 0x0000001d06067210 */ /* 0x084fe20007f7e0ff */
[--C-:B------:R-:W-:Y:S01]  /*39660*/  IMAD.X R12, R12, 0x1, R0.reuse, P4 ;  /* 0x000000010c0c7824 */ /* 0x100fe200020e0600 */
[-C--:B------:R-:W-:Y:S01]  /*39670*/  IADD3 R9, P4, R9, R29.reuse, RZ ;  /* 0x0000001d09097210 */ /* 0x080fe20007f9e0ff */
[--C-:B------:R-:W-:Y:S01]  /*39680*/  IMAD.X R14, R14, 0x1, R0.reuse, P5 ;  /* 0x000000010e0e7824 */ /* 0x100fe200028e0600 */
[----:B0-----:R-:W2:Y:S01]  /*39690*/  LDL.LU R25, [R1+0x1524] ;  /* 0x0015240001197983 */ /* 0x001ea20000300800 */
[----:B------:R-:W-:Y:S02]  /*396a0*/  STL [R1+0x1574], R17 ;  /* 0x0015741101007387 */ /* 0x000fe40000100800 */
[----:B------:R-:W-:Y:S02]  /*396b0*/  STL [R1+0x156c], R18 ;  /* 0x00156c1201007387 */ /* 0x000fe40000100800 */
[----:B------:R-:W-:Y:S02]  /*396c0*/  STL [R1+0x1540], R19 ;  /* 0x0015401301007387 */ /* 0x000fe40000100800 */
[--C-:B------:R-:W-:Y:S01]  /*396d0*/  IMAD.X R26, R26, 0x1, R0.reuse, P6 ;  /* 0x000000011a1a7824 */ /* 0x100fe200030e0600 */
[----:B------:R-:W-:Y:S01]  /*396e0*/  STL [R1+0x1564], R7 ;  /* 0x0015640701007387 */ /* 0x000fe20000100800 */
[-C--:B------:R-:W-:Y:S01]  /*396f0*/  IADD3 R2, P6, R2, R29.reuse, RZ ;  /* 0x0000001d02027210 */ /* 0x080fe20007fde0ff */
[----:B------:R-:W-:Y:S01]  /*39700*/  STL [R1+0x1538], R6 ;  /* 0x0015380601007387 */ /* 0x000fe20000100800 */
[-C--:B------:R-:W-:Y:S01]  /*39710*/  IADD3 R15, P5, R15, R29.reuse, RZ ;  /* 0x0000001d0f0f7210 */ /* 0x080fe20007fbe0ff */
[----:B------:R-:W-:Y:S01]  /*39720*/  STL [R1+0x155c], R12 ;  /* 0x00155c0c01007387 */ /* 0x000fe20000100800 */
[----:B------:R-:W-:Y:S02]  /*39730*/  STL [R1+0x1530], R9 ;  /* 0x0015300901007387 */ /* 0x000fe40000100800 */
[----:B------:R-:W-:Y:S02]  /*39740*/  STL [R1+0x1554], R14 ;  /* 0x0015540e01007387 */ /* 0x000fe40000100800 */
[--C-:B------:R-:W-:Y:S01]  /*39750*/  IMAD.X R27, R27, 0x1, R0.reuse, P1 ;  /* 0x000000011b1b7824 */ /* 0x100fe200008e0600 */
[----:B------:R0:W-:Y:S01]  /*39760*/  STL [R1+0x1520], R2 ;  /* 0x0015200201007387 */ /* 0x0001e20000100800 */
[-C--:B------:R-:W-:Y:S01]  /*39770*/  IADD3 R20, P1, R20, R29.reuse, RZ ;  /* 0x0000001d14147210 */ /* 0x080fe20007f3e0ff */
[----:B------:R-:W-:Y:S02]  /*39780*/  STL [R1+0x1528], R15 ;  /* 0x0015280f01007387 */ /* 0x000fe40000100800 */
[--C-:B------:R-:W-:Y:S01]  /*39790*/  IMAD.X R21, R21, 0x1, R0.reuse, P2 ;  /* 0x0000000115157824 */ /* 0x100fe200010e0600 */
[----:B---3--:R-:W-:Y:S01]  /*397a0*/  IADD3 R22, P2, R22, R29, RZ ;  /* 0x0000001d16167210 */ /* 0x008fe20007f5e0ff */
[----:B------:R-:W-:-:S02]  /*397b0*/  IMAD.X R24, R24, 0x1, R0, P4 ;  /* 0x0000000118187824 */ /* 0x000fc400020e0600 */
[--C-:B------:R-:W-:Y:S01]  /*397c0*/  IMAD.X R23, R23, 0x1, R0.reuse, P3 ;  /* 0x0000000117177824 */ /* 0x100fe200018e0600 */
[----:B0-----:R-:W3:Y:S01]  /*397d0*/  LDL.LU R2, [R1+0x14f8] ;  /* 0x0014f80001027983 */ /* 0x001ee20000300800 */
[----:B------:R-:W-:Y:S02]  /*397e0*/  STL [R1+0x154c], R26 ;  /* 0x00154c1a01007387 */ /* 0x000fe40000100800 */
[----:B------:R-:W-:Y:S02]  /*397f0*/  STL [R1+0x1544], R27 ;  /* 0x0015441b01007387 */ /* 0x000fe40000100800 */
[----:B------:R-:W-:Y:S01]  /*39800*/  STL [R1+0x1518], R20 ;  /* 0x0015181401007387 */ /* 0x000fe20000100800 */
[-C--:B------:R-:W-:Y:S01]  /*39810*/  IADD3 R3, P3, R3, R29.reuse, RZ ;  /* 0x0000001d03037210 */ /* 0x080fe20007f7e0ff */
[----:B------:R-:W-:Y:S01]  /*39820*/  STL [R1+0x153c], R21 ;  /* 0x00153c1501007387 */ /* 0x000fe20000100800 */
[----:B------:R-:W-:Y:S02]  /*39830*/  STL [R1+0x1510], R22 ;  /* 0x0015101601007387 */ /* 0x000fe40000100800 */
[----:B------:R0:W-:Y:S02]  /*39840*/  STL [R1+0x152c], R24 ;  /* 0x00152c1801007387 */ /* 0x0001e40000100800 */
[----:B------:R-:W-:Y:S01]  /*39850*/  STL [R1+0x1534], R23 ;  /* 0x0015341701007387 */ /* 0x000fe20000100800 */
[----:B0-----:R-:W4:Y:S01]  /*39860*/  LDL.LU R24, [R1+0x151c] ;  /* 0x00151c0001187983 */ /* 0x001f220000300800 */
[----:B------:R-:W-:Y:S02]  /*39870*/  STL [R1+0x1508], R3 ;  /* 0x0015080301007387 */ /* 0x000fe40000100800 */
[----:B------:R-:W2:Y:S01]  /*39880*/  LDL.LU R8, [R1+0x1514] ;  /* 0x0015140001087983 */ /* 0x000ea20000300800 */
[-C--:B------:R-:W-:Y:S01]  /*39890*/  IADD3 R28, P4, R28, R29.reuse, RZ ;  /* 0x0000001d1c1c7210 */ /* 0x080fe20007f9e0ff */
[----:B--2---:R0:W-:Y:S04]  /*398a0*/  STL [R1+0x1a5c], R8 ;  /* 0x001a5c0801007387 */ /* 0x0041e80000100800 */
[----:B0-----:R-:W2:Y:S01]  /*398b0*/  LDL.LU R8, [R1+0x14f0] ;  /* 0x0014f00001087983 */ /* 0x001ea20000300800 */
[----:B------:R0:W-:Y:S02]  /*398c0*/  STL [R1+0x1500], R28 ;  /* 0x0015001c01007387 */ /* 0x0001e40000100800 */
[----:B------:R-:W2:Y:S02]  /*398d0*/  LDL.LU R5, [R1+0x14e8] ;  /* 0x0014e80001057983 */ /* 0x000ea40000300800 */
[----:B------:R-:W2:Y:S01]  /*398e0*/  LDL.LU R13, [R1+0x150c] ;  /* 0x00150c00010d7983 */ /* 0x000ea20000300800 */
[----:B------:R-:W2:Y:S01]  /*398f0*/  LDL.LU R4, [R1+0x14e0] ;  /* 0x0014e00001047983 */ /* 0x000ea20000300800 */
[----:B------:R-:W2:Y:S02]  /*39900*/  LDL.LU R11, [R1+0x1504] ;  /* 0x00150400010b7983 */ /* 0x000ea40000300800 */
[----:B------:R-:W2:Y:S02]  /*39910*/  LDL.LU R10, [R1+0x14d8] ;  /* 0x0014d800010a7983 */ /* 0x000ea40000300800 */
[----:B------:R-:W2:Y:S02]  /*39920*/  LDL.LU R16, [R1+0x14fc] ;  /* 0x0014fc0001107983 */ /* 0x000ea40000300800 */
[--C-:B------:R-:W-:Y:S01]  /*39930*/  IMAD.X R25, R25, 0x1, R0.reuse, P5 ;  /* 0x0000000119197824 */ /* 0x100fe200028e0600 */
[----:B0-----:R-:W2:Y:S01]  /*39940*/  LDL.LU R28, [R1+0x14d0] ;  /* 0x0014d000011c7983 */ /* 0x001ea20000300800 */
[----:B------:R-:W2:Y:S02]  /*39950*/  LDL.LU R17, [R1+0x14f4] ;  /* 0x0014f40001117983 */ /* 0x000ea40000300800 */
[----:B------:R-:W2:Y:S02]  /*39960*/  LDL.LU R18, [R1+0x14c8] ;  /* 0x0014c80001127983 */ /* 0x000ea40000300800 */
[----:B------:R-:W2:Y:S01]  /*39970*/  LDL.LU R19, [R1+0x14ec] ;  /* 0x0014ec0001137983 */ /* 0x000ea20000300800 */
[----:B------:R0:W-:Y:S01]  /*39980*/  STL [R1+0x1524], R25 ;  /* 0x0015241901007387 */ /* 0x0001e20000100800 */
[----:B------:R-:W2:Y:S02]  /*39990*/  LDL.LU R7, [R1+0x14c0] ;  /* 0x0014c00001077983 */ /* 0x000ea40000300800 */
[----:B------:R-:W2:Y:S02]  /*399a0*/  LDL.LU R6, [R1+0x14e4] ;  /* 0x0014e40001067983 */ /* 0x000ea40000300800 */
[----:B------:R-:W2:Y:S01]  /*399b0*/  LDL.LU R12, [R1+0x14b8] ;  /* 0x0014b800010c7983 */ /* 0x000ea20000300800 */
[----:B------:R-:W2:Y:S01]  /*399c0*/  LDL.LU R9, [R1+0x14dc] ;  /* 0x0014dc0001097983 */ /* 0x000ea20000300800 */
[----:B------:R-:W2:Y:S02]  /*399d0*/  LDL.LU R14, [R1+0x14b0] ;  /* 0x0014b000010e7983 */ /* 0x000ea40000300800 */
[----:B------:R-:W2:Y:S01]  /*399e0*/  LDL.LU R15, [R1+0x14d4] ;  /* 0x0014d400010f7983 */ /* 0x000ea20000300800 */
[----:B---3--:R-:W-:Y:S01]  /*399f0*/  IADD3 R2, P5, R2, R29, RZ ;  /* 0x0000001d02027210 */ /* 0x008fe20007fbe0ff */
[----:B0-----:R-:W3:Y:S01]  /*39a00*/  LDL.LU R25, [R1+0x14a8] ;  /* 0x0014a80001197983 */ /* 0x001ee20000300800 */
[----:B------:R-:W3:Y:S02]  /*39a10*/  LDL.LU R26, [R1+0x14cc] ;  /* 0x0014cc00011a7983 */ /* 0x000ee40000300800 */
[----:B------:R-:W3:Y:S02]  /*39a20*/  LDL.LU R27, [R1+0x14a0] ;  /* 0x0014a000011b7983 */ /* 0x000ee40000300800 */
[----:B------:R-:W3:Y:S01]  /*39a30*/  LDL.LU R20, [R1+0x14c4] ;  /* 0x0014c40001147983 */ /* 0x000ee20000300800 */
[----:B------:R0:W-:Y:S01]  /*39a40*/  STL [R1+0x14f8], R2 ;  /* 0x0014f80201007387 */ /* 0x0001e20000100800 */
[----:B------:R-:W3:Y:S02]  /*39a50*/  LDL.LU R21, [R1+0x1498] ;  /* 0x0014980001157983 */ /* 0x000ee40000300800 */
[----:B----4-:R-:W-:-:S02]  /*39a60*/  IMAD.X R24, R24, 0x1, R0, P6 ;  /* 0x0000000118187824 */ /* 0x010fc400030e0600 */
[----:B------:R-:W4:Y:S01]  /*39a70*/  LDL.LU R22, [R1+0x14bc] ;  /* 0x0014bc0001167983 */ /* 0x000f220000300800 */
[----:B------:R-:W4:Y:S04]  /*39a80*/  LDL.LU R23, [R1+0x1490] ;  /* 0x0014900001177983 */ /* 0x000f280000300800 */
[----:B0-----:R-:W4:Y:S01]  /*39a90*/  LDL.LU R2, [R1+0x14b4] ;  /* 0x0014b40001027983 */ /* 0x001f220000300800 */
[----:B------:R-:W4:Y:S02]  /*39aa0*/  LDL.LU R3, [R1+0x1488] ;  /* 0x0014880001037983 */ /* 0x000f240000300800 */
[----:B------:R0:W-:Y:S02]  /*39ab0*/  STL [R1+0x151c], R24 ;  /* 0x00151c1801007387 */ /* 0x0001e40000100800 */
[----:B0-----:R-:W4:Y:S01]  /*39ac0*/  LDL.LU R24, [R1+0x14ac] ;  /* 0x0014ac0001187983 */ /* 0x001f220000300800 */
[----:B--2---:R-:W-:-:S05]  /*39ad0*/  IADD3 R8, P6, R8, R29, RZ ;  /* 0x0000001d08087210 */ /* 0x004fca0007fde0ff */
[----:B------:R0:W-:Y:S04]  /*39ae0*/  STL [R1+0x14f0], R8 ;  /* 0x0014f00801007387 */ /* 0x0001e80000100800 */
[----:B0-----:R-:W2:Y:S01]  /*39af0*/  LDL.LU R8, [R1+0x1a5c] ;  /* 0x001a5c0001087983 */ /* 0x001ea20000300800 */
        /* <DEDUP_REMOVED lines=12> */
[-C--:B---3--:R-:W-:Y:S02]  /*39bc0*/  IADD3 R25, P3, R25, R29.reuse, RZ ;  /* 0x0000001d19197210 */ /* 0x088fe40007f7e0ff */
[-C--:B------:R-:W-:Y:S01]  /*39bd0*/  IADD3 R14, P2, R14, R29.reuse, RZ ;  /* 0x0000001d0e0e7210 */ /* 0x080fe20007f5e0ff */
[--C-:B------:R-:W-:Y:S01]  /*39be0*/  IMAD.X R26, R26, 0x1, R0.reuse, P4 ;  /* 0x000000011a1a7824 */ /* 0x100fe200020e0600 */
[-C--:B------:R-:W-:Y:S01]  /*39bf0*/  IADD3 R27, P4, R27, R29.reuse, RZ ;  /* 0x0000001d1b1b7210 */ /* 0x080fe20007f9e0ff */
[--C-:B------:R-:W-:Y:S01]  /*39c00*/  IMAD.X R20, R20, 0x1, R0.reuse, P5 ;  /* 0x0000000114147824 */ /* 0x100fe200028e0600 */
[----:B------:R-:W-:Y:S01]  /*39c10*/  IADD3 R21, P5, R21, R29, RZ ;  /* 0x0000001d15157210 */ /* 0x000fe20007fbe0ff */
[----:B----4-:R-:W-:-:S02]  /*39c20*/  IMAD.X R22, R22, 0x1, R0, P6 ;  /* 0x0000000116167824 */ /* 0x010fc400030e0600 */
[----:B--2---:R-:W-:Y:S01]  /*39c30*/  IMAD.X R8, R8, 0x1, R0, P1 ;  /* 0x0000000108087824 */ /* 0x004fe200008e0600 */
        /* <DEDUP_REMOVED lines=1239> */
[----:B------:R-:W-:Y:S01]  /*3e9b0*/  STL [R1+0x17ac], R16 ;  /* 0x0017ac1001007387 */ /* 0x000fe20000100800 */
[-C--:B------:R-:W-:Y:S01]  /*3e9c0*/  IADD3 R19, P3, R19, R29.reuse, RZ ;  /* 0x0000001d13137210 */ /* 0x080fe20007f7e0ff */
[--C-:B------:R-:W-:Y:S01]  /*3e9d0*/  IMAD.X R7, R7, 0x1, R0.reuse, P4 ;  /* 0x0000000107077824 */ /* 0x100fe200020e0600 */
[-C--:B--2---:R-:W-:Y:S01]  /*3e9e0*/  IADD3 R6, P4, R6, R29.reuse, RZ ;  /* 0x0000001d06067210 */ /* 0x084fe20007f9e0ff */
[--C-:B------:R-:W-:Y:S01]  /*3e9f0*/  IMAD.X R12, R12, 0x1, R0.reuse, P5 ;  /* 0x000000010c0c7824 */ /* 0x100fe200028e0600 */
[----:B------:R-:W-:Y:S01]  /*3ea00*/  IADD3 R9, P5, R9, R29, RZ ;  /* 0x0000001d09097210 */ /* 0x000fe20007fbe0ff */
[----:B0-----:R-:W2:Y:S01]  /*3ea10*/  LDL.LU R24, [R1+0x17c8] ;  /* 0x0017c80001187983 */ /* 0x001ea20000300800 */
[----:B------:R-:W-:Y:S02]  /*3ea20*/  STL [R1+0x1778], R17 ;  /* 0x0017781101007387 */ /* 0x000fe40000100800 */
[----:B------:R-:W-:Y:S02]  /*3ea30*/  STL [R1+0x1780], R18 ;  /* 0x0017801201007387 */ /* 0x000fe40000100800 */
[----:B------:R-:W-:Y:S02]  /*3ea40*/  STL [R1+0x17bc], R19 ;  /* 0x0017bc1301007387 */ /* 0x000fe40000100800 */
[----:B------:R-:W-:-:S02]  /*3ea50*/  IMAD.X R14, R14, 0x1, R0, P6 ;  /* 0x000000010e0e7824 */ /* 0x000fc400030e0600 */
[--C-:B------:R-:W-:Y:S01]  /*3ea60*/  IMAD.X R26, R26, 0x1, R0.reuse, P1 ;  /* 0x000000011a1a7824 */ /* 0x100fe200008e0600 */
[----:B------:R-:W-:Y:S01]  /*3ea70*/  STL [R1+0x1788], R7 ;  /* 0x0017880701007387 */ /* 0x000fe20000100800 */
[-C--:B------:R-:W-:Y:S01]  /*3ea80*/  IADD3 R28, P1, R28, R29.reuse, RZ ;  /* 0x0000001d1c1c7210 */ /* 0x080fe20007f3e0ff */
[----:B------:R-:W-:Y:S01]  /*3ea90*/  STL [R1+0x17c4], R6 ;  /* 0x0017c40601007387 */ /* 0x000fe20000100800 */
[----:B------:R-:W-:Y:S01]  /*3eaa0*/  IADD3 R15, P6, R15, R29, RZ ;  /* 0x0000001d0f0f7210 */ /* 0x000fe20007fde0ff */
[----:B------:R-:W-:Y:S01]  /*3eab0*/  STL [R1+0x1790], R12 ;  /* 0x0017900c01007387 */ /* 0x000fe20000100800 */
[----:B------:R-:W-:Y:S02]  /*3eac0*/  STL [R1+0x17cc], R9 ;  /* 0x0017cc0901007387 */ /* 0x000fe40000100800 */
[----:B------:R-:W-:Y:S02]  /*3ead0*/  STL [R1+0x1798], R14 ;  /* 0x0017980e01007387 */ /* 0x000fe40000100800 */
[--C-:B------:R-:W-:Y:S01]  /*3eae0*/  IMAD.X R27, R27, 0x1, R0.reuse, P2 ;  /* 0x000000011b1b7824 */ /* 0x100fe200010e0600 */
[----:B------:R0:W-:Y:S01]  /*3eaf0*/  STL [R1+0x17dc], R28 ;  /* 0x0017dc1c01007387 */ /* 0x0001e20000100800 */
[----:B------:R-:W-:Y:S01]  /*3eb00*/  IADD3 R20, P2, R20, UR8, RZ ;  /* 0x0000000814147c10 */ /* 0x000fe2000ff5e0ff */
[----:B------:R-:W-:Y:S02]  /*3eb10*/  STL [R1+0x17d4], R15 ;  /* 0x0017d40f01007387 */ /* 0x000fe40000100800 */
[--C-:B------:R-:W-:Y:S01]  /*3eb20*/  IMAD.X R21, R21, 0x1, R0.reuse, P3 ;  /* 0x0000000115157824 */ /* 0x100fe200018e0600 */
[----:B---3--:R-:W-:Y:S01]  /*3eb30*/  IADD3 R22, P3, R22, UR8, RZ ;  /* 0x0000000816167c10 */ /* 0x008fe2000ff7e0ff */
[--C-:B------:R-:W-:Y:S01]  /*3eb40*/  IMAD.X R23, R23, 0x1, R0.reuse, P4 ;  /* 0x0000000117177824 */ /* 0x100fe200020e0600 */
[----:B------:R-:W-:Y:S01]  /*3eb50*/  IADD3 R3, P4, R3, UR8, RZ ;  /* 0x0000000803037c10 */ /* 0x000fe2000ff9e0ff */
[----:B0-----:R-:W3:Y:S01]  /*3eb60*/  LDL.LU R28, [R1+0x18f8] ;  /* 0x0018f800011c7983 */ /* 0x001ee20000300800 */
[----:B------:R-:W-:Y:S02]  /*3eb70*/  STL [R1+0x17a0], R26 ;  /* 0x0017a01a01007387 */ /* 0x000fe40000100800 */
[----:B------:R-:W-:Y:S02]  /*3eb80*/  STL [R1+0x17a8], R27 ;  /* 0x0017a81b01007387 */ /* 0x000fe40000100800 */
[----:B------:R-:W-:Y:S01]  /*3eb90*/  STL [R1+0x17f4], R20 ;  /* 0x0017f41401007387 */ /* 0x000fe20000100800 */
[----:B------:R-:W-:Y:S01]  /*3eba0*/  STL [R1+0x17b0], R21 ;  /* 0x0017b01501007387 */ /* 0x000fe20000100800 */
[----:B------:R-:W-:-:S02]  /*3ebb0*/  IMAD.X R25, R25, 0x1, R0, P5 ;  /* 0x0000000119197824 */ /* 0x000fc400028e0600 */
[----:B------:R-:W-:Y:S02]  /*3ebc0*/  STL [R1+0x1904], R22 ;  /* 0x0019041601007387 */ /* 0x000fe40000100800 */
[----:B------:R-:W4:Y:S01]  /*3ebd0*/  LDL.LU R29, [R1+0x17d0] ;  /* 0x0017d000011d7983 */ /* 0x000f220000300800 */
[----:B------:R-:W-:Y:S01]  /*3ebe0*/  STL [R1+0x17b8], R23 ;  /* 0x0017b81701007387 */ /* 0x000fe20000100800 */
[----:B------:R-:W-:Y:S01]  /*3ebf0*/  IADD3 R2, P5, R2, UR8, RZ ;  /* 0x0000000802027c10 */ /* 0x000fe2000ffbe0ff */
[----:B------:R-:W-:Y:S02]  /*3ec00*/  STL [R1+0x1900], R3 ;  /* 0x0019000301007387 */ /* 0x000fe40000100800 */
[----:B------:R-:W4:Y:S01]  /*3ec10*/  LDL.LU R8, [R1+0x18f4] ;  /* 0x0018f40001087983 */ /* 0x000f220000300800 */
[----:B------:R-:W-:Y:S01]  /*3ec20*/  STL [R1+0x17c0], R25 ;  /* 0x0017c01901007387 */ /* 0x000fe20000100800 */
[----:B------:R-:W4:Y:S02]  /*3ec30*/  LDL.LU R5, [R1+0x17d8] ;  /* 0x0017d80001057983 */ /* 0x000f240000300800 */
[----:B------:R-:W4:Y:S02]  /*3ec40*/  LDL.LU R13, [R1+0x18f0] ;  /* 0x0018f000010d7983 */ /* 0x000f240000300800 */
[----:B------:R0:W-:Y:S01]  /*3ec50*/  STL [R1+0x18fc], R2 ;  /* 0x0018fc0201007387 */ /* 0x0001e20000100800 */
[----:B------:R-:W4:Y:S01]  /*3ec60*/  LDL.LU R4, [R1+0x17f0] ;  /* 0x0017f00001047983 */ /* 0x000f220000300800 */
[----:B------:R-:W4:Y:S02]  /*3ec70*/  LDL.LU R11, [R1+0x18e8] ;  /* 0x0018e800010b7983 */ /* 0x000f240000300800 */
[----:B------:R-:W4:Y:S02]  /*3ec80*/  LDL.LU R10, [R1+0x17ec] ;  /* 0x0017ec00010a7983 */ /* 0x000f240000300800 */
[----:B------:R-:W4:Y:S01]  /*3ec90*/  LDL.LU R16, [R1+0x18e0] ;  /* 0x0018e00001107983 */ /* 0x000f220000300800 */
[----:B------:R-:W4:Y:S01]  /*3eca0*/  LDL.LU R17, [R1+0x17e8] ;  /* 0x0017e80001117983 */ /* 0x000f220000300800 */
[----:B------:R-:W4:Y:S03]  /*3ecb0*/  LDL.LU R18, [R1+0x18d8] ;  /* 0x0018d80001127983 */ /* 0x000f260000300800 */
[----:B0-----:R-:W4:Y:S01]  /*3ecc0*/  LDL.LU R2, [R1+0x17e4] ;  /* 0x0017e40001027983 */ /* 0x001f220000300800 */
[----:B------:R-:W4:Y:S02]  /*3ecd0*/  LDL.LU R19, [R1+0x18d0] ;  /* 0x0018d00001137983 */ /* 0x000f240000300800 */
[----:B------:R-:W4:Y:S02]  /*3ece0*/  LDL.LU R7, [R1+0x17e0] ;  /* 0x0017e00001077983 */ /* 0x000f240000300800 */
[----:B------:R-:W4:Y:S02]  /*3ecf0*/  LDL.LU R6, [R1+0x18c8] ;  /* 0x0018c80001067983 */ /* 0x000f240000300800 */
[----:B--2---:R-:W-:-:S05]  /*3ed00*/  IMAD.X R24, R24, 0x1, R0, P6 ;  /* 0x0000000118187824 */ /* 0x004fca00030e0600 */
        /* <DEDUP_REMOVED lines=10> */
[----:B------:R-:W2:Y:S01]  /*3edb0*/  LDL.LU R22, [R1+0x18a0] ;  /* 0x0018a00001167983 */ /* 0x000ea20000300800 */
[----:B---3--:R-:W-:-:S05]  /*3edc0*/  IADD3 R28, P6, R28, UR8, RZ ;  /* 0x000000081c1c7c10 */ /* 0x008fca000ffde0ff */
[----:B------:R0:W-:Y:S01]  /*3edd0*/  STL [R1+0x18f8], R28 ;  /* 0x0018f81c01007387 */ /* 0x0001e20000100800 */
[----:B------:R-:W3:Y:S02]  /*3ede0*/  LDL.LU R23, [R1+0x18c4] ;  /* 0x0018c40001177983 */ /* 0x000ee40000300800 */
[----:B------:R-:W3:Y:S02]  /*3edf0*/  LDL.LU R3, [R1+0x1898] ;  /* 0x0018980001037983 */ /* 0x000ee40000300800 */
[----:B------:R-:W3:Y:S02]  /*3ee00*/  LDL.LU R25, [R1+0x18bc] ;  /* 0x0018bc0001197983 */ /* 0x000ee40000300800 */
[----:B----4-:R-:W-:Y:S01]  /*3ee10*/  IMAD.X R29, R29, 0x1, R0, P1 ;  /* 0x000000011d1d7824 */ /* 0x010fe200008e0600 */
[----:B------:R-:W-:Y:S02]  /*3ee20*/  IADD3 R8, P1, R8, UR8, RZ ;  /* 0x0000000808087c10 */ /* 0x000fe4000ff3e0ff */
[----:B------:R-:W-:Y:S01]  /*3ee30*/  IADD3.X R5, R5, UR5, RZ, P2, !PT ;  /* 0x0000000505057c10 */ /* 0x000fe200097fe4ff */
[----:B0-----:R-:W4:Y:S01]  /*3ee40*/  LDL.LU R28, [R1+0x1890] ;  /* 0x00189000011c7983 */ /* 0x001f220000300800 */
[----:B------:R-:W-:Y:S01]  /*3ee50*/  IADD3 R13, P2, R13, UR8, RZ ;  /* 0x000000080d0d7c10 */ /* 0x000fe2000ff5e0ff */
[----:B------:R-:W-:Y:S01]  /*3ee60*/  STL [R1+0x1a40], R0 ;  /* 0x001a400001007387 */ /* 0x000fe20000100800 */
[----:B------:R-:W-:Y:S01]  /*3ee70*/  IADD3.X R4, R4, UR5, RZ, P3, !PT ;  /* 0x0000000504047c10 */ /* 0x000fe20009ffe4ff */
[----:B------:R-:W-:Y:S01]  /*3ee80*/  STL [R1+0x17d0], R29 ;  /* 0x0017d01d01007387 */ /* 0x000fe20000100800 */
        /* <DEDUP_REMOVED lines=8> */
[----:B------:R-:W-:Y:S01]  /*3ef10*/  IADD3.X R17, R17, UR5, RZ, P5, !PT ;  /* 0x0000000511117c10 */ /* 0x000fe2000affe4ff */
[----:B------:R-:W-:Y:S02]  /*3ef20*/  STL [R1+0x18e8], R11 ;  /* 0x0018e80b01007387 */ /* 0x000fe40000100800 */
[----:B------:R-:W-:Y:S01]  /*3ef30*/  STL [R1+0x17ec], R10 ;  /* 0x0017ec0a01007387 */ /* 0x000fe20000100800 */
[----:B------:R-:W-:Y:S01]  /*3ef40*/  STL [R1+0x18e0], R16 ;  /* 0x0018e01001007387 */ /* 0x000fe20000100800 */
[----:B------:R0:W-:Y:S02]  /*3ef50*/  STL [R1+0x17e4], R2 ;  /* 0x0017e40201007387 */ /* 0x0001e40000100800 */
[----:B------:R-:W-:Y:S01]  /*3ef60*/  STL [R1+0x17e8], R17 ;  /* 0x0017e81101007387 */ /* 0x000fe20000100800 */
[----:B0-----:R-:W4:Y:S01]  /*3ef70*/  LDL.LU R2, [R1+0x18b4] ;  /* 0x0018b40001027983 */ /* 0x001f220000300800 */
[----:B------:R-:W-:-:S02]  /*3ef80*/  IADD3 R18, P5, R18, UR8, RZ ;  /* 0x0000000812127c10 */ /* 0x000fc4000ffbe0ff */
[----:B------:R-:W-:Y:S02]  /*3ef90*/  IADD3 R19, P6, R19, UR8, RZ ;  /* 0x0000000813137c10 */ /* 0x000fe4000ffde0ff */
[----:B------:R-:W-:Y:S01]  /*3efa0*/  IADD3.X R7, R7, UR5, RZ, P1, !PT ;  /* 0x0000000507077c10 */ /* 0x000fe20008ffe4ff */
[----:B------:R-:W-:Y:S01]  /*3efb0*/  IADD3 R6, P1, R6, UR8, RZ ;  /* 0x0000000806067c10 */ /* 0x000fe2000ff3e0ff */
[----:B------:R-:W-:Y:S01]  /*3efc0*/  STL [R1+0x18d8], R18 ;  /* 0x0018d81201007387 */ /* 0x000fe20000100800 */
[----:B------:R-:W-:Y:S02]  /*3efd0*/  STL [R1+0x18d0], R19 ;  /* 0x0018d01301007387 */ /* 0x000fe40000100800 */
[----:B------:R-:W-:Y:S02]  /*3efe0*/  STL [R1+0x17e0], R7 ;  /* 0x0017e00701007387 */ /* 0x000fe40000100800 */
[----:B------:R-:W-:Y:S01]  /*3eff0*/  STL [R1+0x18c8], R6 ;  /* 0x0018c80601007387 */ /* 0x000fe20000100800 */
[----:B--2---:R-:W-:Y:S01]  /*3f000*/  IADD3.X R12, R12, UR5, RZ, P2, !PT ;  /* 0x000000050c0c7c10 */ /* 0x004fe200097fe4ff */
[----:B------:R-:W-:Y:S01]  /*3f010*/  IADD3 R9, P2, R9, UR8, RZ ;  /* 0x0000000809097c10 */ /* 0x000fe2000ff5e0ff */
[----:B------:R-:W-:Y:S01]  /*3f020*/  IADD3.X R14, R14, UR5, RZ, P3, !PT ;  /* 0x000000050e0e7c10 */ /* 0x000fe20009ffe4ff */
[----:B------:R-:W-:Y:S01]  /*3f030*/  IADD3 R15, P3, R15, UR8, RZ ;  /* 0x000000080f0f7c10 */ /* 0x000fe2000ff7e0ff */
[----:B------:R-:W-:Y:S01]  /*3f040*/  IADD3.X R26, R26, UR5, RZ, P4, !PT ;  /* 0x000000051a1a7c10 */ /* 0x000fe2000a7fe4ff */
[----:B------:R-:W-:Y:S01]  /*3f050*/  STL [R1+0x18ec], R12 ;  /* 0x0018ec0c01007387 */ /* 0x000fe20000100800 */
[----:B------:R-:W-:Y:S01]  /*3f060*/  STL [R1+0x18c0], R9 ;  /* 0x0018c00901007387 */ /* 0x000fe20000100800 */
[----:B------:R-:W-:-:S02]  /*3f070*/  IADD3.X R24, R24, UR5, RZ, P5, !PT ;  /* 0x0000000518187c10 */ /* 0x000fc4000affe4ff */
[----:B------:R-:W-:Y:S01]  /*3f080*/  IADD3 R27, P4, R27, UR8, RZ ;  /* 0x000000081b1b7c10 */ /* 0x000fe2000ff9e0ff */
[----:B------:R-:W-:Y:S01]  /*3f090*/  STL [R1+0x18e4], R14 ;  /* 0x0018e40e01007387 */ /* 0x000fe20000100800 */
[----:B------:R-:W-:Y:S01]  /*3f0a0*/  STL [R1+0x18b8], R15 ;  /* 0x0018b80f01007387 */ /* 0x000fe20000100800 */
[----:B------:R-:W-:Y:S01]  /*3f0b0*/  IADD3 R20, P5, R20, UR8, RZ ;  /* 0x0000000814147c10 */ /* 0x000fe2000ffbe0ff */
[----:B------:R0:W-:Y:S01]  /*3f0c0*/  STL [R1+0x18d4], R24 ;  /* 0x0018d41801007387 */ /* 0x0001e20000100800 */
[----:B------:R-:W-:Y:S01]  /*3f0d0*/  IADD3.X R21, R21, UR5, RZ, P6, !PT ;  /* 0x0000000515157c10 */ /* 0x000fe2000b7fe4ff */
[----:B------:R-:W-:Y:S01]  /*3f0e0*/  STL [R1+0x18dc], R26 ;  /* 0x0018dc1a01007387 */ /* 0x000fe20000100800 */
[----:B------:R-:W-:-:S03]  /*3f0f0*/  IADD3 R22, P6, R22, UR8, RZ ;  /* 0x0000000816167c10 */ /* 0x000fc6000ffde0ff */
[----:B0-----:R-:W2:Y:S01]  /*3f100*/  LDL.LU R24, [R1+0x1888] ;  /* 0x0018880001187983 */ /* 0x001ea20000300800 */
[----:B---3--:R-:W-:Y:S01]  /*3f110*/  IADD3.X R23, R23, UR5, RZ, P1, !PT ;  /* 0x0000000517177c10 */ /* 0x008fe20008ffe4ff */
[----:B------:R-:W-:Y:S02]  /*3f120*/  STL [R1+0x18b0], R27 ;  /* 0x0018b01b01007387 */ /* 0x000fe40000100800 */
[----:B------:R-:W-:Y:S01]  /*3f130*/  STL [R1+0x18a8], R20 ;  /* 0x0018a81401007387 */ /* 0x000fe20000100800 */
[----:B------:R-:W-:Y:S01]  /*3f140*/  IADD3 R3, P1, R3, UR8, RZ ;  /* 0x0000000803037c10 */ /* 0x000fe2000ff3e0ff */
[----:B------:R-:W-:Y:S01]  /*3f150*/  STL [R1+0x18cc], R21 ;  /* 0x0018cc1501007387 */ /* 0x000fe20000100800 */
[----:B------:R-:W-:Y:S01]  /*3f160*/  IADD3.X R25, R25, UR5, RZ, P2, !PT ;  /* 0x0000000519197c10 */ /* 0x000fe200097fe4ff */
[----:B------:R-:W-:Y:S02]  /*3f170*/  STL [R1+0x18a0], R22 ;  /* 0x0018a01601007387 */ /* 0x000fe40000100800 */
[----:B------:R-:W-:Y:S01]  /*3f180*/  STL [R1+0x18c4], R23 ;  /* 0x0018c41701007387 */ /* 0x000fe20000100800 */
[----:B----4-:R-:W-:Y:S01]  /*3f190*/  IADD3 R28, P2, R28, UR8, RZ ;  /* 0x000000081c1c7c10 */ /* 0x010fe2000ff5e0ff */
[----:B------:R-:W3:Y:S01]  /*3f1a0*/  LDL.LU R0, [R1+0x18ac] ;  /* 0x0018ac0001007983 */ /* 0x000ee20000300800 */
[----:B------:R-:W-:Y:S02]  /*3f1b0*/  STL [R1+0x1898], R3 ;  /* 0x0018980301007387 */ /* 0x000fe40000100800 */
        /* <DEDUP_REMOVED lines=12> */
[----:B0-----:R-:W4:Y:S02]  /*3f280*/  LDL.LU R28, [R1+0x1858] ;  /* 0x00185800011c7983 */ /* 0x001f240000300800 */
[----:B------:R-:W4:Y:S01]  /*3f290*/  LDL.LU R19, [R1+0x187c] ;  /* 0x00187c0001137983 */ /* 0x000f220000300800 */
[----:B------:R-:W4:Y:S01]  /*3f2a0*/  LDL.LU R7, [R1+0x1850] ;  /* 0x0018500001077983 */ /* 0x000f220000300800 */
[----:B------:R-:W4:Y:S01]  /*3f2b0*/  LDL.LU R6, [R1+0x1874] ;  /* 0x0018740001067983 */ /* 0x000f220000300800 */
[----:B------:R-:W-:-:S05]  /*3f2c0*/  IADD3.X R2, R2, UR5, RZ, P3, !PT ;  /* 0x0000000502027c10 */ /* 0x000fca0009ffe4ff */
[----:B------:R0:W-:Y:S01]  /*3f2d0*/  STL [R1+0x18b4], R2 ;  /* 0x0018b40201007387 */ /* 0x0001e20000100800 */
[----:B------:R-:W4:Y:S02]  /*3f2e0*/  LDL.LU R12, [R1+0x1848] ;  /* 0x00184800010c7983 */ /* 0x000f240000300800 */
        /* <DEDUP_REMOVED lines=9> */
[----:B--2---:R-:W-:-:S05]  /*3f380*/  IADD3 R24, P3, R24, UR8, RZ ;  /* 0x0000000818187c10 */ /* 0x004fca000ff7e0ff */
[----:B------:R0:W-:Y:S01]  /*3f390*/  STL [R1+0x1888], R24 ;  /* 0x0018881801007387 */ /* 0x0001e20000100800 */
[----:B------:R-:W2:Y:S02]  /*3f3a0*/  LDL.LU R23, [R1+0x1820] ;  /* 0x0018200001177983 */ /* 0x000ea40000300800 */
[----:B------:R-:W2:Y:S02]  /*3f3b0*/  LDL.LU R3, [R1+0x1844] ;  /* 0x0018440001037983 */ /* 0x000ea40000300800 */
[----:B------:R-:W2:Y:S01]  /*3f3c0*/  LDL.LU R25, [R1+0x1818] ;  /* 0x0018180001197983 */ /* 0x000ea20000300800 */
[----:B---3--:R-:W-:Y:S02]  /*3f3d0*/  IADD3.X R0, R0, UR5, RZ, P4, !PT ;  /* 0x0000000500007c10 */ /* 0x008fe4000a7fe4ff */
[----:B----4-:R-:W-:Y:S02]  /*3f3e0*/  IADD3 R29, P4, R29, UR8, RZ ;  /* 0x000000081d1d7c10 */ /* 0x010fe4000ff9e0ff */
[----:B------:R-:W-:Y:S01]  /*3f3f0*/  IADD3.X R8, R8, UR5, RZ, P5, !PT ;  /* 0x0000000508087c10 */ /* 0x000fe2000affe4ff */
[----:B0-----:R-:W3:Y:S01]  /*3f400*/  LDL.LU R24, [R1+0x183c] ;  /* 0x00183c0001187983 */ /* 0x001ee20000300800 */
[----:B------:R-:W-:-:S02]  /*3f410*/  IADD3 R5, P5, R5, UR8, RZ ;  /* 0x0000000805057c10 */ /* 0x000fc4000ffbe0ff */
        /* <DEDUP_REMOVED lines=8> */
[----:B------:R-:W-:Y:S02]  /*3f4a0*/  IADD3.X R16, R16, UR5, RZ, P2, !PT ;  /* 0x0000000510107c10 */ /* 0x000fe400097fe4ff */
[----:B------:R-:W-:Y:S01]  /*3f4b0*/  IADD3.X R18, R18, UR5, RZ, P3, !PT ;  /* 0x0000000512127c10 */ /* 0x000fe20009ffe4ff */
[----:B------:R-:W-:Y:S01]  /*3f4c0*/  STL [R1+0x189c], R13 ;  /* 0x00189c0d01007387 */ /* 0x000fe20000100800 */
[----:B------:R-:W-:Y:S01]  /*3f4d0*/  IADD3 R28, P3, R28, UR8, RZ ;  /* 0x000000081c1c7c10 */ /* 0x000fe2000ff7e0ff */
[----:B------:R-:W-:Y:S01]  /*3f4e0*/  STL [R1+0x1870], R4 ;  /* 0x0018700401007387 */ /* 0x000fe20000100800 */
[----:B------:R-:W-:Y:S01]  /*3f4f0*/  IADD3 R17, P2, R17, UR8, RZ ;  /* 0x0000000811117c10 */ /* 0x000fe2000ff5e0ff */
[----:B------:R-:W-:Y:S02]  /*3f500*/  STL [R1+0x1894], R11 ;  /* 0x0018940b01007387 */ /* 0x000fe40000100800 */
[----:B------:R-:W-:Y:S01]  /*3f510*/  STL [R1+0x1868], R10 ;  /* 0x0018680a01007387 */ /* 0x000fe20000100800 */
[----:B------:R-:W-:Y:S01]  /*3f520*/  STL [R1+0x188c], R16 ;  /* 0x00188c1001007387 */ /* 0x000fe20000100800 */
[----:B------:R0:W-:Y:S02]  /*3f530*/  STL [R1+0x1858], R28 ;  /* 0x0018581c01007387 */ /* 0x0001e40000100800 */
[----:B------:R-:W-:Y:S01]  /*3f540*/  STL [R1+0x1860], R17 ;  /* 0x0018601101007387 */ /* 0x000fe20000100800 */
[----:B------:R-:W-:Y:S01]  /*3f550*/  IADD3.X R19, R19, UR5, RZ, P4, !PT ;  /* 0x0000000513137c10 */ /* 0x000fe2000a7fe4ff */
[----:B------:R-:W-:Y:S01]  /*3f560*/  IADD3 R7, P4, R7, UR8, RZ ;  /* 0x0000000807077c10 */ /* 0x000fe2000ff9e0ff */
[----:B------:R-:W-:-:S02]  /*3f570*/  IADD3.X R6, R6, UR5, RZ, P5, !PT ;  /* 0x0000000506067c10 */ /* 0x000fc4000affe4ff */
[----:B------:R-:W-:Y:S01]  /*3f580*/  IADD3 R12, P5, R12, UR8, RZ ;  /* 0x000000080c0c7c10 */ /* 0x000fe2000ffbe0ff */
[----:B0-----:R-:W4:Y:S01]  /*3f590*/  LDL.LU R28, [R1+0x190c] ;  /* 0x00190c00011c7983 */ /* 0x001f220000300800 */
        /* <DEDUP_REMOVED lines=16> */
[----:B0-----:R-:W4:Y:S01]  /*3f6a0*/  LDL.LU R2, [R1+0x1834] ;  /* 0x0018340001027983 */ /* 0x001f220000300800 */
[----:B------:R-:W-:Y:S01]  /*3f6b0*/  IADD3.X R20, R20, UR5, RZ, P3, !PT ;  /* 0x0000000514147c10 */ /* 0x000fe20009ffe4ff */
[----:B------:R-:W-:Y:S01]  /*3f6c0*/  IADD3 R21, P3, R21, UR8, RZ ;  /* 0x0000000815157c10 */ /* 0x000fe2000ff7e0ff */
[----:B------:R-:W-:Y:S01]  /*3f6d0*/  IADD3.X R22, R22, UR5, RZ, P4, !PT ;  /* 0x0000000516167c10 */ /* 0x000fe2000a7fe4ff */
[----:B------:R-:W-:Y:S02]  /*3f6e0*/  STL [R1+0x185c], R27 ;  /* 0x00185c1b01007387 */ /* 0x000fe40000100800 */
[----:B------:R-:W-:Y:S02]  /*3f6f0*/  STL [R1+0x1854], R20 ;  /* 0x0018541401007387 */ /* 0x000fe40000100800 */
[----:B------:R-:W-:Y:S01]  /*3f700*/  STL [R1+0x1828], R21 ;  /* 0x0018281501007387 */ /* 0x000fe20000100800 */
[----:B------:R0:W-:Y:S01]  /*3f710*/  STL [R1+0x184c], R22 ;  /* 0x00184c1601007387 */ /* 0x0001e20000100800 */
[----:B--2---:R-:W-:-:S02]  /*3f720*/  IADD3 R23, P4, R23, UR8, RZ ;  /* 0x0000000817177c10 */ /* 0x004fc4000ff9e0ff */
[----:B------:R-:W-:Y:S01]  /*3f730*/  IADD3.X R3, R3, UR5, RZ, P5, !PT ;  /* 0x0000000503037c10 */ /* 0x000fe2000affe4ff */
[----:B------:R-:W-:Y:S02]  /*3f740*/  IADD3 R25, P5, R25, UR8, RZ ;  /* 0x0000000819197c10 */ /* 0x000fe4000ffbe0ff */
[----:B------:R1:W-:Y:S01]  /*3f750*/  STL [R1+0x1820], R23 ;  /* 0x0018201701007387 */ /* 0x0003e20000100800 */
[----:B------:R-:W2:Y:S02]  /*3f760*/  LDL.LU R0, [R1+0x1914] ;  /* 0x0019140001007983 */ /* 0x000ea40000300800 */
[----:B------:R0:W-:Y:S02]  /*3f770*/  STL [R1+0x1844], R3 ;  /* 0x0018440301007387 */ /* 0x0001e40000100800 */
[----:B------:R-:W2:Y:S01]  /*3f780*/  LDL.LU R29, [R1+0x182c] ;  /* 0x00182c00011d7983 */ /* 0x000ea20000300800 */
[----:B---3--:R-:W-:Y:S01]  /*3f790*/  IADD3.X R24, R24, UR5, RZ, P6, !PT ;  /* 0x0000000518187c10 */ /* 0x008fe2000b7fe4ff */
[----:B------:R3:W-:Y:S01]  /*3f7a0*/  STL [R1+0x1818], R25 ;  /* 0x0018181901007387 */ /* 0x0007e20000100800 */
[----:B------:R-:W2:Y:S03]  /*3f7b0*/  LDL.LU R8, [R1+0x191c] ;  /* 0x00191c0001087983 */ /* 0x000ea60000300800 */
[----:B------:R1:W-:Y:S01]  /*3f7c0*/  STL [R1+0x183c], R24 ;  /* 0x00183c1801007387 */ /* 0x0003e20000100800 */
        /* <DEDUP_REMOVED lines=8> */
[----:B0-----:R-:W2:Y:S02]  /*3f850*/  LDL.LU R22, [R1+0x180c] ;  /* 0x00180c0001167983 */ /* 0x001ea40000300800 */
[----:B------:R-:W2:Y:S02]  /*3f860*/  LDL.LU R19, [R1+0x1944] ;  /* 0x0019440001137983 */ /* 0x000ea40000300800 */
[----:B------:R-:W2:Y:S01]  /*3f870*/  LDL.LU R7, [R1+0x1808] ;  /* 0x0018080001077983 */ /* 0x000ea20000300800 */
[----:B------:R-:W2:Y:S01]  /*3f880*/  LDL.LU R6, [R1+0x194c] ;  /* 0x00194c0001067983 */ /* 0x000ea20000300800 */
[----:B----4-:R-:W-:-:S05]  /*3f890*/  IADD3 R28, P6, R28, UR8, RZ ;  /* 0x000000081c1c7c10 */ /* 0x010fca000ffde0ff */
[----:B------:R0:W-:Y:S01]  /*3f8a0*/  STL [R1+0x190c], R28 ;  /* 0x00190c1c01007387 */ /* 0x0001e20000100800 */
[----:B------:R-:W4:Y:S02]  /*3f8b0*/  LDL.LU R12, [R1+0x1804] ;  /* 0x00180400010c7983 */ /* 0x000f240000300800 */
[----:B------:R-:W4:Y:S02]  /*3f8c0*/  LDL.LU R9, [R1+0x1954] ;  /* 0x0019540001097983 */ /* 0x000f240000300800 */
[----:B------:R-:W4:Y:S01]  /*3f8d0*/  LDL.LU R14, [R1+0x1800] ;  /* 0x00180000010e7983 */ /* 0x000f220000300800 */
[----:B------:R-:W4:Y:S01]  /*3f8e0*/  LDL.LU R15, [R1+0x195c] ;  /* 0x00195c00010f7983 */ /* 0x000f220000300800 */
[----:B------:R-:W4:Y:S02]  /*3f8f0*/  LDL.LU R26, [R1+0x17fc] ;  /* 0x0017fc00011a7983 */ /* 0x000f240000300800 */
[----:B------:R-:W4:Y:S02]  /*3f900*/  LDL.LU R27, [R1+0x1964] ;  /* 0x00196400011b7983 */ /* 0x000f240000300800 */
[----:B-1----:R-:W4:Y:S01]  /*3f910*/  LDL.LU R23, [R1+0x17f8] ;  /* 0x0017f80001177983 */ /* 0x002f220000300800 */
[----:B------:R-:W4:Y:S01]  /*3f920*/  LDL.LU R20, [R1+0x196c] ;  /* 0x00196c0001147983 */ /* 0x000f220000300800 */
[----:B------:R-:W4:Y:S02]  /*3f930*/  LDL.LU R21, [R1+0x1908] ;  /* 0x0019080001157983 */ /* 0x000f240000300800 */
[----:B------:R-:W4:Y:S01]  /*3f940*/  LDL.LU R3, [R1+0x1974] ;  /* 0x0019740001037983 */ /* 0x000f220000300800 */
[----:B------:R-:W-:-:S05]  /*3f950*/  IADD3.X R2, R2, UR5, RZ, P1, !PT ;  /* 0x0000000502027c10 */ /* 0x000fca0008ffe4ff */
[----:B------:R1:W-:Y:S01]  /*3f960*/  STL [R1+0x1834], R2 ;  /* 0x0018340201007387 */ /* 0x0003e20000100800 */
[----:B---3--:R-:W3:Y:S02]  /*3f970*/  LDL.LU R25, [R1+0x1910] ;  /* 0x0019100001197983 */ /* 0x008ee40000300800 */
[----:B------:R-:W3:Y:S02]  /*3f980*/  LDL.LU R24, [R1+0x197c] ;  /* 0x00197c0001187983 */ /* 0x000ee40000300800 */
[----:B0-----:R-:W3:Y:S01]  /*3f990*/  LDL.LU R28, [R1+0x1918] ;  /* 0x00191800011c7983 */ /* 0x001ee20000300800 */
[----:B-1----:R-:W3:Y:S01]  /*3f9a0*/  LDL.LU R2, [R1+0x1984] ;  /* 0x0019840001027983 */ /* 0x002ee20000300800 */
[----:B--2---:R-:W-:Y:S02]  /*3f9b0*/  IADD3 R0, P1, R0, UR8, RZ ;  /* 0x0000000800007c10 */ /* 0x004fe4000ff3e0ff */
[----:B------:R-:W-:Y:S02]  /*3f9c0*/  IADD3.X R29, R29, UR5, RZ, P2, !PT ;  /* 0x000000051d1d7c10 */ /* 0x000fe400097fe4ff */
[----:B------:R-:W-:Y:S01]  /*3f9d0*/  IADD3 R8, P2, R8, UR8, RZ ;  /* 0x0000000808087c10 */ /* 0x000fe2000ff5e0ff */
[----:B------:R-:W-:Y:S01]  /*3f9e0*/  STL [R1+0x1914], R0 ;  /* 0x0019140001007387 */ /* 0x000fe20000100800 */
[----:B------:R-:W-:Y:S01]  /*3f9f0*/  IADD3.X R5, R5, UR5, RZ, P3, !PT ;  /* 0x0000000505057c10 */ /* 0x000fe20009ffe4ff */
[----:B------:R-:W-:Y:S01]  /*3fa00*/  IADD3 R13, P3, R13, UR8, RZ ;  /* 0x000000080d0d7c10 */ /* 0x000fe2000ff7e0ff */
        /* <DEDUP_REMOVED lines=11> */
[----:B------:R-:W-:Y:S01]  /*3fac0*/  STL [R1+0x192c], R11 ;  /* 0x00192c0b01007387 */ /* 0x000fe20000100800 */
        /* <DEDUP_REMOVED lines=9> */
[----:B----4-:R-:W-:-:S03]  /*3fb60*/  IADD3.X R12, R12, UR5, RZ, P3, !PT ;  /* 0x000000050c0c7c10 */ /* 0x010fc60009ffe4ff */
[----:B------:R-:W-:Y:S01]  /*3fb70*/  STL [R1+0x193c], R18 ;  /* 0x00193c1201007387 */ /* 0x000fe20000100800 */
[----:B------:R-:W-:-:S03]  /*3fb80*/  IADD3 R9, P3, R9, UR8, RZ ;  /* 0x0000000809097c10 */ /* 0x000fc6000ff7e0ff */
        /* <DEDUP_REMOVED lines=10> */
[----:B------:R-:W-:Y:S02]  /*3fc30*/  STL [R1+0x1800], R14 ;  /* 0x0018000e01007387 */ /* 0x000fe40000100800 */
[----:B------:R-:W-:Y:S01]  /*3fc40*/  STL [R1+0x195c], R15 ;  /* 0x00195c0f01007387 */ /* 0x000fe20000100800 */
[----:B------:R-:W-:Y:S01]  /*3fc50*/  IADD3 R20, P6, R20, UR8, RZ ;  /* 0x0000000814147c10 */ /* 0x000fe2000ffde0ff */
[----:B------:R0:W-:Y:S01]  /*3fc60*/  STL [R1+0x17f8], R23 ;  /* 0x0017f81701007387 */ /* 0x0001e20000100800 */
[----:B------:R-:W-:Y:S01]  /*3fc70*/  IADD3.X R21, R21, UR5, RZ, P1, !PT ;  /* 0x0000000515157c10 */ /* 0x000fe20008ffe4ff */
[----:B------:R-:W-:Y:S01]  /*3fc80*/  STL [R1+0x17fc], R26 ;  /* 0x0017fc1a01007387 */ /* 0x000fe20000100800 */
[----:B------:R-:W-:-:S02]  /*3fc90*/  IADD3 R3, P1, R3, UR8, RZ ;  /* 0x0000000803037c10 */ /* 0x000fc4000ff3e0ff */
[----:B---3--:R-:W-:Y:S01]  /*3fca0*/  IADD3.X R25, R25, UR5, RZ, P2, !PT ;  /* 0x0000000519197c10 */ /* 0x008fe200097fe4ff */
[----:B0-----:R-:W3:Y:S01]  /*3fcb0*/  LDL.LU R23, [R1+0x198c] ;  /* 0x00198c0001177983 */ /* 0x001ee20000300800 */
[----:B------:R-:W-:Y:S02]  /*3fcc0*/  STL [R1+0x1964], R27 ;  /* 0x0019641b01007387 */ /* 0x000fe40000100800 */
[----:B------:R-:W-:Y:S01]  /*3fcd0*/  STL [R1+0x196c], R20 ;  /* 0x00196c1401007387 */ /* 0x000fe20000100800 */
[----:B------:R-:W-:Y:S01]  /*3fce0*/  IADD3 R24, P2, R24, UR8, RZ ;  /* 0x0000000818187c10 */ /* 0x000fe2000ff5e0ff */
[----:B------:R-:W-:Y:S01]  /*3fcf0*/  STL [R1+0x1908], R21 ;  /* 0x0019081501007387 */ /* 0x000fe20000100800 */
[----:B------:R-:W-:Y:S01]  /*3fd00*/  IADD3.X R28, R28, UR5, RZ, P3, !PT ;  /* 0x000000051c1c7c10 */ /* 0x000fe20009ffe4ff */
[----:B------:R0:W-:Y:S02]  /*3fd10*/  STL [R1+0x1974], R3 ;  /* 0x0019740301007387 */ /* 0x0001e40000100800 */
[----:B------:R1:W-:Y:S01]  /*3fd20*/  STL [R1+0x1910], R25 ;  /* 0x0019101901007387 */ /* 0x0003e20000100800 */
[----:B------:R-:W-:Y:S01]  /*3fd30*/  IADD3 R2, P3, R2, UR8, RZ ;  /* 0x0000000802027c10 */ /* 0x000fe2000ff7e0ff */
[----:B------:R-:W4:Y:S01]  /*3fd40*/  LDL.LU R0, [R1+0x1928] ;  /* 0x0019280001007983 */ /* 0x000f220000300800 */
[----:B------:R1:W-:Y:S02]  /*3fd50*/  STL [R1+0x197c], R24 ;  /* 0x00197c1801007387 */ /* 0x0003e40000100800 */
[----:B------:R-:W4:Y:S02]  /*3fd60*/  LDL.LU R10, [R1+0x1994] ;  /* 0x00199400010a7983 */ /* 0x000f240000300800 */
[----:B------:R1:W-:Y:S01]  /*3fd70*/  STL [R1+0x1918], R28 ;  /* 0x0019181c01007387 */ /* 0x0003e20000100800 */
[----:B------:R-:W4:Y:S01]  /*3fd80*/  LDL.LU R11, [R1+0x1930] ;  /* 0x00193000010b7983 */ /* 0x000f220000300800 */
[----:B------:R1:W-:Y:S02]  /*3fd90*/  STL [R1+0x1984], R2 ;  /* 0x0019840201007387 */ /* 0x0003e40000100800 */
[----:B------:R-:W4:Y:S02]  /*3fda0*/  LDL.LU R7, [R1+0x199c] ;  /* 0x00199c0001077983 */ /* 0x000f240000300800 */
[----:B------:R-:W4:Y:S01]  /*3fdb0*/  LDL.LU R6, [R1+0x1938] ;  /* 0x0019380001067983 */ /* 0x000f220000300800 */
[----:B------:R-:W4:Y:S01]  /*3fdc0*/  LDL.LU R12, [R1+0x19a4] ;  /* 0x0019a400010c7983 */ /* 0x000f220000300800 */
[----:B------:R-:W4:Y:S02]  /*3fdd0*/  LDL.LU R9, [R1+0x1940] ;  /* 0x0019400001097983 */ /* 0x000f240000300800 */
[----:B0-----:R-:W4:Y:S02]  /*3fde0*/  LDL.LU R3, [R1+0x19ac] ;  /* 0x0019ac0001037983 */ /* 0x001f240000300800 */
[----:B-1----:R-:W4:Y:S01]  /*3fdf0*/  LDL.LU R25, [R1+0x1948] ;  /* 0x0019480001197983 */ /* 0x002f220000300800 */
[----:B------:R-:W4:Y:S01]  /*3fe00*/  LDL.LU R24, [R1+0x19b4] ;  /* 0x0019b40001187983 */ /* 0x000f220000300800 */
[----:B------:R-:W4:Y:S02]  /*3fe10*/  LDL.LU R28, [R1+0x1950] ;  /* 0x00195000011c7983 */ /* 0x000f240000300800 */
[----:B------:R-:W4:Y:S02]  /*3fe20*/  LDL.LU R2, [R1+0x19bc] ;  /* 0x0019bc0001027983 */ /* 0x000f240000300800 */
[----:B------:R-:W4:Y:S01]  /*3fe30*/  LDL.LU R29, [R1+0x19d8] ;  /* 0x0019d800011d7983 */ /* 0x000f220000300800 */
[----:B------:R-:W4:Y:S01]  /*3fe40*/  LDL.LU R8, [R1+0x1960] ;  /* 0x0019600001087983 */ /* 0x000f220000300800 */
[----:B------:R-:W4:Y:S01]  /*3fe50*/  LDL.LU R5, [R1+0x19d4] ;  /* 0x0019d40001057983 */ /* 0x000f220000300800 */
[----:B--2---:R-:W-:-:S05]  /*3fe60*/  IADD3.X R22, R22, UR5, RZ, P4, !PT ;  /* 0x0000000516167c10 */ /* 0x004fca000a7fe4ff */
        /* <DEDUP_REMOVED lines=10> */
[----:B------:R-:W2:Y:S01]  /*3ff10*/  LDL.LU R27, [R1+0x1990] ;  /* 0x00199000011b7983 */ /* 0x000ea20000300800 */
[----:B---3--:R-:W-:-:S05]  /*3ff20*/  IADD3 R23, P4, R23, UR8, RZ ;  /* 0x0000000817177c10 */ /* 0x008fca000ff9e0ff */
[----:B------:R1:W-:Y:S01]  /*3ff30*/  STL [R1+0x198c], R23 ;  /* 0x00198c1701007387 */ /* 0x0003e20000100800 */
[----:B------:R-:W3:Y:S02]  /*3ff40*/  LDL.LU R20, [R1+0x1998] ;  /* 0x0019980001147983 */ /* 0x000ee40000300800 */
[----:B------:R-:W2:Y:S02]  /*3ff50*/  LDL.LU R21, [R1+0x19a0] ;  /* 0x0019a00001157983 */ /* 0x000ea40000300800 */
[----:B0-----:R-:W2:Y:S01]  /*3ff60*/  LDL.LU R22, [R1+0x19a8] ;  /* 0x0019a80001167983 */ /* 0x001ea20000300800 */
[----:B----4-:R-:W-:Y:S02]  /*3ff70*/  IADD3.X R0, R0, UR5, RZ, P5, !PT ;  /* 0x0000000500007c10 */ /* 0x010fe4000affe4ff */
[----:B------:R-:W-:Y:S02]  /*3ff80*/  IADD3 R10, P5, R10, UR8, RZ ;  /* 0x000000080a0a7c10 */ /* 0x000fe4000ffbe0ff */
[----:B------:R-:W-:Y:S01]  /*3ff90*/  IADD3.X R11, R11, UR5, RZ, P6, !PT ;  /* 0x000000050b0b7c10 */ /* 0x000fe2000b7fe4ff */
[----:B-1----:R-:W4:Y:S01]  /*3ffa0*/  LDL.LU R23, [R1+0x19b0] ;  /* 0x0019b00001177983 */ /* 0x002f220000300800 */
[----:B------:R0:W-:Y:S01]  /*3ffb0*/  STL [R1+0x1928], R0 ;  /* 0x0019280001007387 */ /* 0x0001e20000100800 */
[----:B------:R-:W-:-:S02]  /*3ffc0*/  IADD3 R7, P6, R7, UR8, RZ ;  /* 0x0000000807077c10 */ /* 0x000fc4000ffde0ff */
[----:B------:R-:W-:Y:S01]  /*3ffd0*/  IADD3.X R6, R6, UR5, RZ, P1, !PT ;  /* 0x0000000506067c10 */ /* 0x000fe20008ffe4ff */
[----:B------:R-:W-:Y:S01]  /*3ffe0*/  IADD3 R12, P1, R12, UR8, RZ ;  /* 0x000000080c0c7c10 */ /* 0x000fe2000ff3e0ff */
[----:B------:R-:W-:Y:S01]  /*3fff0*/  IADD3.X R9, R9, UR5, RZ, P2, !PT ;  /* 0x0000000509097c10 */ /* 0x000fe200097fe4ff */
[----:B0-----:R0:W5:Y:S01]  /*40000*/  LDL.LU R0, [R1+0x1a40] ;  /* 0x001a400001007983 */ /* 0x0011620000300800 */
[----:B------:R1:W-:Y:S01]  /*40010*/  STL [R1+0x1994], R10 ;  /* 0x0019940a01007387 */ /* 0x0003e20000100800 */
[----:B------:R-:W-:Y:S02]  /*40020*/  IADD3 R3, P2, R3, UR8, RZ ;  /* 0x0000000803037c10 */ /* 0x000fe4000ff5e0ff */
[----:B------:R-:W-:Y:S01]  /*40030*/  IADD3.X R25, R25, UR5, RZ, P3, !PT ;  /* 0x0000000519197c10 */ /* 0x000fe20009ffe4ff */
[----:B-1----:R0:W5:Y:S01]  /*40040*/  LDL.LU R10, [R1+0x1a3c] ;  /* 0x001a3c00010a7983 */ /* 0x0021620000300800 */
[----:B------:R1:W-:Y:S01]  /*40050*/  STL [R1+0x1930], R11 ;  /* 0x0019300b01007387 */ /* 0x0003e20000100800 */
[----:B------:R-:W-:-:S02]  /*40060*/  IADD3 R24, P3, R24, UR8, RZ ;  /* 0x0000000818187c10 */ /* 0x000fc4000ff7e0ff */
[----:B-1----:R0:W5:Y:S01]  /*40070*/  LDL.LU R11, [R1+0x1a38] ;  /* 0x001a3800010b7983 */ /* 0x0021620000300800 */
[----:B------:R1:W-:Y:S01]  /*40080*/  STL [R1+0x199c], R7 ;  /* 0x00199c0701007387 */ /* 0x0003e20000100800 */
[----:B------:R-:W-:Y:S02]  /*40090*/  IADD3.X R28, R28, UR5, RZ, P4, !PT ;  /* 0x000000051c1c7c10 */ /* 0x000fe4000a7fe4ff */
[----:B-1----:R-:W2:Y:S01]  /*400a0*/  LDL.LU R7, [R1+0x1a34] ;  /* 0x001a340001077983 */ /* 0x002ea20000300800 */
[----:B------:R1:W-:Y:S01]  /*400b0*/  STL [R1+0x1938], R6 ;  /* 0x0019380601007387 */ /* 0x0003e20000100800 */
[----:B------:R-:W-:Y:S02]  /*400c0*/  IADD3 R2, P4, R2, UR8, RZ ;  /* 0x0000000802027c10 */ /* 0x000fe4000ff9e0ff */
[----:B-1----:R-:W2:Y:S01]  /*400d0*/  LDL.LU R6, [R1+0x1a30] ;  /* 0x001a300001067983 */ /* 0x002ea20000300800 */
[----:B------:R1:W-:Y:S03]  /*400e0*/  STL [R1+0x19a4], R12 ;  /* 0x0019a40c01007387 */ /* 0x0003e60000100800 */
[----:B-1----:R-:W2:Y:S01]  /*400f0*/  LDL.LU R12, [R1+0x1a2c] ;  /* 0x001a2c00010c7983 */ /* 0x002ea20000300800 */
[----:B------:R1:W-:Y:S03]  /*40100*/  STL [R1+0x1940], R9 ;  /* 0x0019400901007387 */ /* 0x0003e60000100800 */
[----:B-1----:R-:W2:Y:S01]  /*40110*/  LDL.LU R9, [R1+0x1a28] ;  /* 0x001a280001097983 */ /* 0x002ea20000300800 */
[----:B------:R1:W-:Y:S03]  /*40120*/  STL [R1+0x19ac], R3 ;  /* 0x0019ac0301007387 */ /* 0x0003e60000100800 */
[----:B-1----:R0:W5:Y:S01]  /*40130*/  LDL.LU R3, [R1+0x1a24] ;  /* 0x001a240001037983 */ /* 0x0021620000300800 */
[----:B------:R1:W-:Y:S03]  /*40140*/  STL [R1+0x1948], R25 ;  /* 0x0019481901007387 */ /* 0x0003e60000100800 */
[----:B-1----:R0:W5:Y:S01]  /*40150*/  LDL.LU R25, [R1+0x1a20] ;  /* 0x001a200001197983 */ /* 0x0021620000300800 */
[----:B------:R1:W-:Y:S03]  /*40160*/  STL [R1+0x19b4], R24 ;  /* 0x0019b41801007387 */ /* 0x0003e60000100800 */
[----:B-1----:R0:W5:Y:S01]  /*40170*/  LDL.LU R24, [R1+0x1a1c] ;  /* 0x001a1c0001187983 */ /* 0x0021620000300800 */
[----:B------:R1:W-:Y:S03]  /*40180*/  STL [R1+0x1950], R28 ;  /* 0x0019501c01007387 */ /* 0x0003e60000100800 */
[----:B-1----:R0:W5:Y:S01]  /*40190*/  LDL.LU R28, [R1+0x1a18] ;  /* 0x001a1800011c7983 */ /* 0x0021620000300800 */
[----:B------:R1:W-:Y:S03]  /*401a0*/  STL [R1+0x19bc], R2 ;  /* 0x0019bc0201007387 */ /* 0x0003e60000100800 */
[----:B-1----:R-:W2:Y:S01]  /*401b0*/  LDL.LU R2, [R1+0x1a14] ;  /* 0x001a140001027983 */ /* 0x002ea20000300800 */
[----:B------:R-:W-:-:S02]  /*401c0*/  IADD3.X R8, R8, UR5, RZ, P6, !PT ;  /* 0x0000000508087c10 */ /* 0x000fc4000b7fe4ff */
[----:B--2---:R-:W-:-:S05]  /*401d0*/  IADD3.X R2, R2, UR5, RZ, P5, !PT ;  /* 0x0000000502027c10 */ /* 0x004fca000affe4ff */
[----:B------:R1:W-:Y:S04]  /*401e0*/  STL [R1+0x1958], R2 ;  /* 0x0019580201007387 */ /* 0x0003e80000100800 */
[----:B-1----:R-:W2:Y:S01]  /*401f0*/  LDL.LU R2, [R1+0x1a10] ;  /* 0x001a100001027983 */ /* 0x002ea20000300800 */
[----:B------:R-:W-:Y:S02]  /*40200*/  IADD3 R29, P5, R29, UR8, RZ ;  /* 0x000000081d1d7c10 */ /* 0x000fe4000ffbe0ff */
[----:B------:R-:W-:Y:S02]  /*40210*/  IADD3 R5, P6, R5, UR8, RZ ;  /* 0x0000000805057c10 */ /* 0x000fe4000ffde0ff */
[----:B------:R-:W-:Y:S01]  /*40220*/  IADD3.X R13, R13, UR5, RZ, P1, !PT ;  /* 0x000000050d0d7c10 */ /* 0x000fe20008ffe4ff */
[----:B------:R-:W-:Y:S01]  /*40230*/  IADD3 R4, P1, R4, UR8, RZ ;  /* 0x0000000804047c10 */ /* 0x000fe2000ff3e0ff */
[----:B------:R-:W-:Y:S01]  /*40240*/  IADD3.X R16, R16, UR5, RZ, P2, !PT ;  /* 0x0000000510107c10 */ /* 0x000fe200097fe4ff */
[----:B------:R-:W-:Y:S01]  /*40250*/  STL [R1+0x19d8], R29 ;  /* 0x0019d81d01007387 */ /* 0x000fe20000100800 */
[----:B------:R-:W-:Y:S01]  /*40260*/  STL [R1+0x1960], R8 ;  /* 0x0019600801007387 */ /* 0x000fe20000100800 */
[----:B------:R-:W-:Y:S01]  /*40270*/  IADD3 R17, P2, R17, UR8, RZ ;  /* 0x0000000811117c10 */ /* 0x000fe2000ff5e0ff */
[----:B------:R-:W-:Y:S01]  /*40280*/  STL [R1+0x19d4], R5 ;  /* 0x0019d40501007387 */ /* 0x000fe20000100800 */
[----:B------:R-:W-:-:S02]  /*40290*/  IADD3.X R18, R18, UR5, RZ, P3, !PT ;  /* 0x0000000512127c10 */ /* 0x000fc40009ffe4ff */
[----:B------:R-:W-:Y:S01]  /*402a0*/  IADD3.X R14, R14, UR5, RZ, P4, !PT ;  /* 0x000000050e0e7c10 */ /* 0x000fe2000a7fe4ff */
[----:B------:R-:W-:Y:S01]  /*402b0*/  STL [R1+0x1968], R13 ;  /* 0x0019680d01007387 */ /* 0x000fe20000100800 */
[----:B------:R-:W-:Y:S01]  /*402c0*/  STL [R1+0x19d0], R4 ;  /* 0x0019d00401007387 */ /* 0x000fe20000100800 */
[----:B------:R-:W-:Y:S01]  /*402d0*/  IADD3 R19, P3, R19, UR8, RZ ;  /* 0x0000000813137c10 */ /* 0x000fe2000ff7e0ff */
[----:B------:R-:W-:Y:S01]  /*402e0*/  STL [R1+0x1970], R16 ;  /* 0x0019701001007387 */ /* 0x000fe20000100800 */
[----:B------:R-:W-:Y:S01]  /*402f0*/  STL [R1+0x19cc], R17 ;  /* 0x0019cc1101007387 */ /* 0x000fe20000100800 */
[----:B------:R-:W-:Y:S01]  /*40300*/  STL [R1+0x1978], R18 ;  /* 0x0019781201007387 */ /* 0x000fe20000100800 */
[----:B--2---:R-:W-:-:S05]  /*40310*/  IADD3 R2, P4, R2, UR8, RZ ;  /* 0x0000000802027c10 */ /* 0x004fca000ff9e0ff */
[----:B------:R1:W-:Y:S01]  /*40320*/  STL [R1+0x19c4], R2 ;  /* 0x0019c40201007387 */ /* 0x0003e20000100800 */
[----:B------:R-:W-:Y:S03]  /*40330*/  STL [R1+0x19c8], R19 ;  /* 0x0019c81301007387 */ /* 0x000fe60000100800 */
[----:B-1----:R-:W2:Y:S01]  /*40340*/  LDL.LU R2, [R1+0x1a0c] ;  /* 0x001a0c0001027983 */ /* 0x002ea20000300800 */
[----:B------:R-:W-:Y:S01]  /*40350*/  IADD3.X R15, R15, UR5, RZ, P5, !PT ;  /* 0x000000050f0f7c10 */ /* 0x000fe2000affe4ff */
[----:B------:R-:W-:Y:S01]  /*40360*/  IADD3 R26, P5, R26, UR8, RZ ;  /* 0x000000081a1a7c10 */ /* 0x000fe2000ffbe0ff */
[----:B------:R-:W-:Y:S02]  /*40370*/  IADD3.X R27, R27, UR5, RZ, P6, !PT ;  /* 0x000000051b1b7c10 */ /* 0x000fe4000b7fe4ff */
[----:B---3--:R-:W-:Y:S01]  /*40380*/  IADD3.X R20, R20, UR5, RZ, P1, !PT ;  /* 0x0000000514147c10 */ /* 0x008fe20008ffe4ff */
[----:B------:R-:W-:Y:S01]  /*40390*/  STL [R1+0x1980], R14 ;  /* 0x0019800e01007387 */ /* 0x000fe20000100800 */
[----:B------:R-:W-:Y:S01]  /*403a0*/  IADD3.X R21, R21, UR5, RZ, P2, !PT ;  /* 0x0000000515157c10 */ /* 0x000fe200097fe4ff */
[----:B------:R-:W-:Y:S02]  /*403b0*/  STL [R1+0x1988], R15 ;  /* 0x0019880f01007387 */ /* 0x000fe40000100800 */
[----:B------:R-:W-:Y:S01]  /*403c0*/  STL [R1+0x19c0], R26 ;  /* 0x0019c01a01007387 */ /* 0x000fe20000100800 */
[----:B------:R-:W-:Y:S01]  /*403d0*/  STL [R1+0x1990], R27 ;  /* 0x0019901b01007387 */ /* 0x000fe20000100800 */
[----:B------:R-:W-:Y:S02]  /*403e0*/  STL [R1+0x1998], R20 ;  /* 0x0019981401007387 */ /* 0x000fe40000100800 */
[----:B------:R-:W-:Y:S01]  /*403f0*/  STL [R1+0x19a0], R21 ;  /* 0x0019a01501007387 */ /* 0x000fe20000100800 */
[----:B------:R-:W-:-:S02]  /*40400*/  IADD3.X R22, R22, UR5, RZ, P3, !PT ;  /* 0x0000000516167c10 */ /* 0x000fc40009ffe4ff */
[----:B----4-:R-:W-:Y:S01]  /*40410*/  IADD3.X R23, R23, UR5, RZ, P4, !PT ;  /* 0x0000000517177c10 */ /* 0x010fe2000a7fe4ff */
[----:B------:R-:W-:Y:S02]  /*40420*/  IMAD.MOV.U32 R8, RZ, RZ, R9 ;  /* 0x000000ffff087224 */ /* 0x000fe400078e0009 */
[----:B------:R-:W-:Y:S02]  /*40430*/  IMAD.MOV.U32 R4, RZ, RZ, R12 ;  /* 0x000000ffff047224 */ /* 0x000fe400078e000c */
[----:B------:R-:W-:Y:S02]  /*40440*/  IMAD.MOV.U32 R5, RZ, RZ, R7 ;  /* 0x000000ffff057224 */ /* 0x000fe400078e0007 */
[----:B------:R-:W-:Y:S02]  /*40450*/  IMAD.MOV.U32 R9, RZ, RZ, R6 ;  /* 0x000000ffff097224 */ /* 0x000fe400078e0006 */
[----:B------:R-:W-:-:S04]  /*40460*/  IMAD.MOV.U32 R29, RZ, RZ, c[0x0][0x188] ;  /* 0x00006200ff1d7624 */ /* 0x000fc800078e00ff */
[----:B------:R-:W-:-:S04]  /*40470*/  IMAD.SHL.U32 R29, R29, 0x40, RZ ;  /* 0x000000401d1d7824 */ /* 0x000fc800078e00ff */
[----:B------:R-:W-:Y:S01]  /*40480*/  IMAD.SHL.U32 R29, R29, 0x2, RZ ;  /* 0x000000021d1d7824 */ /* 0x000fe200078e00ff */
[----:B--2---:R-:W-:-:S05]  /*40490*/  IADD3.X R2, R2, UR5, RZ, P5, !PT ;  /* 0x0000000502027c10 */ /* 0x004fca000affe4ff */
[----:B------:R1:W-:Y:S01]  /*404a0*/  STL [R1+0x19b8], R2 ;  /* 0x0019b80201007387 */ /* 0x0003e20000100800 */
[----:B------:R0:W-:Y:S02]  /*404b0*/  STL [R1+0x19a8], R22 ;  /* 0x0019a81601007387 */ /* 0x0001e40000100800 */
[----:B------:R0:W-:Y:S01]  /*404c0*/  STL [R1+0x19b0], R23 ;  /* 0x0019b01701007387 */ /* 0x0001e20000100800 */
[----:B-1----:R-:W1:Y:S01]  /*404d0*/  S2R R2, SR_TID.X ;  /* 0x0000000000027919 */ /* 0x002e620000002100 */
[----:B------:R0:W-:Y:S02]  /*404e0*/  STL.64 [R1+0xee8], R4 ;  /* 0x000ee80401007387 */ /* 0x0001e40000100a00 */
[----:B------:R0:W-:Y:S01]  /*404f0*/  STL.64 [R1+0xfd0], R8 ;  /* 0x000fd00801007387 */ /* 0x0001e20000100a00 */
[----:B-1----:R-:W-:-:S05]  /*40500*/  LOP3.LUT R2, R2, 0x7f, RZ, 0xc0, !PT ;  /* 0x0000007f02027812 */ /* 0x002fca00078ec0ff */
[----:B------:R-:W-:Y:S01]  /*40510*/  IMAD.SHL.U32 R2, R2, 0x2, RZ ;  /* 0x0000000202027824 */ /* 0x000fe200078e00ff */
[----:B0-----:R-:W-:Y:S01]  /*40520*/  @!P0 CALL.REL.NOINC `(.L_x_1) ;  /* 0x0000001000008944 */ /* 0x001fe20003c00000 */
[----:B------:R-:W-:Y:S05]  /*40530*/  BRA `(.L_x_2) ;  /* 0xfffccba000007947 */ /* 0x000fea000383ffff */
.L_x_1:
[----:B-----5:R-:W2:Y:S04]  /*40540*/  LDL.LU R28, [R1+0x978] ;  /* 0x00097800011c7983 */ /* 0x020ea80000300800 */
[----:B--2---:R0:W-:Y:S04]  /*40550*/  STL [R1+0x1df8], R28 ;  /* 0x001df81c01007387 */ /* 0x0041e80000100800 */
[----:B0-----:R-:W2:Y:S04]  /*40560*/  LDL.LU R28, [R1+0x96c] ;  /* 0x00096c00011c7983 */ /* 0x001ea80000300800 */
        /* <DEDUP_REMOVED lines=17> */
[----:B------:R-:W2:Y:S01]  /*40680*/  LDL.LU R3, [R1+0x98c] ;  /* 0x00098c0001037983 */ /* 0x000ea20000300800 */
[----:B0-----:R-:W-:-:S03]  /*40690*/  IMAD.MOV.U32 R28, RZ, RZ, R11 ;  /* 0x000000ffff1c7224 */ /* 0x001fc600078e000b */
        /* <DEDUP_REMOVED lines=17> */
[----:B------:R-:W2:Y:S04]  /*407b0*/  LDL.LU R2, [R1+0x988] ;  /* 0x0009880001027983 */ /* 0x000ea80000300800 */
[----:B------:R-:W3:Y:S04]  /*407c0*/  LDL.LU R0, [R1+0x8f4] ;  /* 0x0008f40001007983 */ /* 0x000ee80000300800 */
[----:B------:R-:W3:Y:S04]  /*407d0*/  LDL.LU R29, [R1+0x8f0] ;  /* 0x0008f000011d7983 */ /* 0x000ee80000300800 */
[----:B------:R-:W4:Y:S04]  /*407e0*/  LDL.LU R12, [R1+0x964] ;  /* 0x00096400010c7983 */ /* 0x000f280000300800 */
[----:B------:R-:W4:Y:S04]  /*407f0*/  LDL.LU R7, [R1+0x960] ;  /* 0x0009600001077983 */ /* 0x000f280000300800 */
[----:B------:R-:W2:Y:S04]  /*40800*/  LDL.LU R9, [R1+0x974] ;  /* 0x0009740001097983 */ /* 0x000ea80000300800 */
[----:B------:R-:W2:Y:S04]  /*40810*/  LDL.LU R6, [R1+0x970] ;  /* 0x0009700001067983 */ /* 0x000ea80000300800 */
[----:B------:R-:W2:Y:S04]  /*40820*/  LDL.LU R8, [R1+0x984] ;  /* 0x0009840001087983 */ /* 0x000ea80000300800 */
[----:B------:R-:W2:Y:S04]  /*40830*/  LDL.LU R5, [R1+0x980] ;  /* 0x0009800001057983 */ /* 0x000ea80000300800 */
[----:B------:R-:W2:Y:S04]  /*40840*/  LDL.LU R13, [R1+0x93c] ;  /* 0x00093c00010d7983 */ /* 0x000ea80000300800 */
[----:B------:R-:W2:Y:S01]  /*40850*/  LDL.LU R4, [R1+0x938] ;  /* 0x0009380001047983 */ /* 0x000ea20000300800 */
[----:B0-----:R-:W-:-:S03]  /*40860*/  IMAD.MOV.U32 R3, RZ, RZ, R10 ;  /* 0x000000ffff037224 */ /* 0x001fc600078e000a */
[----:B------:R-:W2:Y:S04]  /*40870*/  LDL.LU R16, [R1+0x9ec] ;  /* 0x0009ec0001107983 */ /* 0x000ea80000300800 */
        /* <DEDUP_REMOVED lines=9> */
[----:B------:R-:W2:Y:S01]  /*40910*/  LDL.LU R20, [R1+0x9f4] ;  /* 0x0009f40001147983 */ /* 0x000ea20000300800 */
[----:B------:R-:W-:-:S03]  /*40920*/  F2FP.PACK_AB R28, R3, R28 ;  /* 0x0000001c031c723e */ /* 0x000fc600000000ff */
[----:B------:R-:W2:Y:S04]  /*40930*/  LDL.LU R21, [R1+0x9f0] ;  /* 0x0009f00001157983 */ /* 0x000ea80000300800 */
[----:B------:R-:W2:Y:S04]  /*40940*/  LDL.LU R22, [R1+0xa04] ;  /* 0x000a040001167983 */ /* 0x000ea80000300800 */
[----:B------:R-:W2:Y:S04]  /*40950*/  LDL.LU R23, [R1+0xa00] ;  /* 0x000a000001177983 */ /* 0x000ea80000300800 */
[----:B------:R0:W-:Y:S04]  /*40960*/  STL [R1+0x1b90], R25 ;  /* 0x001b901901007387 */ /* 0x0001e80000100800 */
[----:B0-----:R-:W2:Y:S04]  /*40970*/  LDL.LU R25, [R1+0x97c] ;  /* 0x00097c0001197983 */ /* 0x001ea80000300800 */
[----:B------:R0:W-:Y:S04]  /*40980*/  STL [R1+0x1b8c], R24 ;  /* 0x001b8c1801007387 */ /* 0x0001e80000100800 */
[----:B0-----:R-:W2:Y:S04]  /*40990*/  LDL.LU R24, [R1+0x968] ;  /* 0x0009680001187983 */ /* 0x001ea80000300800 */
[----:B------:R-:W2:Y:S04]  /*409a0*/  LDL.LU R3, [R1+0x1e40] ;  /* 0x001e400001037983 */ /* 0x000ea80000300800 */
[----:B------:R0:W-:Y:S04]  /*409b0*/  STL [R1+0x39c], R28 ;  /* 0x00039c1c01007387 */ /* 0x0001e80000100800 */
[----:B0-----:R-:W2:Y:S02]  /*409c0*/  LDL.LU R28, [R1+0x1e3c] ;  /* 0x001e3c00011c7983 */ /* 0x001ea40000300800 */
[----:B--2---:R-:W-:-:S02]  /*409d0*/  F2FP.PACK_AB R28, R3, R28 ;  /* 0x0000001c031c723e */ /* 0x004fc400000000ff */
        /* <DEDUP_REMOVED lines=33> */
[----:B------:R0:W-:Y:S02]  /*40bf0*/  STL [R1+0x378], R24 ;  /* 0x0003781801007387 */ /* 0x0001e40000100800 */
[----:B0-----:R-:W-:Y:S02]  /*40c00*/  F2FP.PACK_AB R24, R3, R2 ;  /* 0x000000020318723e */ /* 0x001fe400000000ff */
[----:B---3--:R-:W-:Y:S02]  /*40c10*/  F2FP.PACK_AB R3, R0, R29 ;  /* 0x0000001d0003723e */ /* 0x008fe400000000ff */
[----:B----4-:R-:W-:-:S02]  /*40c20*/  F2FP.PACK_AB R2, R12, R7 ;  /* 0x000000070c02723e */ /* 0x010fc400000000ff */
[----:B------:R-:W-:Y:S02]  /*40c30*/  F2FP.PACK_AB R0, R9, R6 ;  /* 0x000000060900723e */ /* 0x000fe400000000ff */
[----:B--2---:R-:W-:-:S05]  /*40c40*/  F2FP.PACK_AB R25, R25, R28 ;  /* 0x0000001c1919723e */ /* 0x004fca00000000ff */
[----:B------:R-:W-:Y:S04]  /*40c50*/  STL [R1+0x374], R25 ;  /* 0x0003741901007387 */ /* 0x000fe80000100800 */
[----:B------:R-:W-:Y:S04]  /*40c60*/  STL [R1+0x370], R24 ;  /* 0x0003701801007387 */ /* 0x000fe80000100800 */
[----:B------:R0:W-:Y:S04]  /*40c70*/  STL [R1+0x36c], R3 ;  /* 0x00036c0301007387 */ /* 0x0001e80000100800 */
[----:B------:R1:W-:Y:S01]  /*40c80*/  STL [R1+0x368], R2 ;  /* 0x0003680201007387 */ /* 0x0003e20000100800 */
[----:B0-----:R-:W-:-:S03]  /*40c90*/  F2FP.PACK_AB R3, R8, R5 ;  /* 0x000000050803723e */ /* 0x001fc600000000ff */
[----:B------:R0:W-:Y:S01]  /*40ca0*/  STL [R1+0x364], R0 ;  /* 0x0003640001007387 */ /* 0x0001e20000100800 */
[----:B-1----:R-:W-:-:S03]  /*40cb0*/  F2FP.PACK_AB R2, R13, R4 ;  /* 0x000000040d02723e */ /* 0x002fc600000000ff */
[----:B------:R1:W-:Y:S01]  /*40cc0*/  STL [R1+0x360], R3 ;  /* 0x0003600301007387 */ /* 0x0003e20000100800 */
[----:B0-----:R-:W-:-:S03]  /*40cd0*/  F2FP.PACK_AB R0, R16, R17 ;  /* 0x000000111000723e */ /* 0x001fc600000000ff */
[----:B------:R0:W-:Y:S01]  /*40ce0*/  STL [R1+0x35c], R2 ;  /* 0x00035c0201007387 */ /* 0x0001e20000100800 */
[----:B-1----:R-:W-:-:S03]  /*40cf0*/  F2FP.PACK_AB R3, R18, R19 ;  /* 0x000000131203723e */ /* 0x002fc600000000ff */
[----:B------:R1:W-:Y:S04]  /*40d00*/  STL [R1+0x358], R0 ;  /* 0x0003580001007387 */ /* 0x0003e80000100800 */
[----:B------:R2:W-:Y:S01]  /*40d10*/  STL [R1+0x354], R3 ;  /* 0x0003540301007387 */ /* 0x0005e20000100800 */
[----:B0-----:R-:W-:Y:S02]  /*40d20*/  F2FP.PACK_AB R2, R10, R11 ;  /* 0x0000000b0a02723e */ /* 0x001fe400000000ff */
[----:B-1----:R-:W-:-:S03]  /*40d30*/  F2FP.PACK_AB R0, R14, R15 ;  /* 0x0000000f0e00723e */ /* 0x002fc600000000ff */
[----:B------:R0:W-:Y:S01]  /*40d40*/  STL [R1+0x350], R2 ;  /* 0x0003500201007387 */ /* 0x0001e20000100800 */
[----:B--2---:R-:W-:-:S03]  /*40d50*/  F2FP.PACK_AB R3, R26, R27 ;  /* 0x0000001b1a03723e */ /* 0x004fc600000000ff */
[----:B------:R1:W-:Y:S04]  /*40d60*/  STL [R1+0x34c], R0 ;  /* 0x00034c0001007387 */ /* 0x0003e80000100800 */
[----:B------:R-:W-:Y:S04]  /*40d70*/  STL [R1+0x348], R3 ;  /* 0x0003480301007387 */ /* 0x000fe80000100800 */
[----:B------:R-:W2:Y:S01]  /*40d80*/  LDL.LU R24, [R1+0xb88] ;  /* 0x000b880001187983 */ /* 0x000ea20000300800 */
[----:B0-----:R-:W-:Y:S02]  /*40d90*/  F2FP.PACK_AB R2, R20, R21 ;  /* 0x000000151402723e */ /* 0x001fe400000000ff */
[----:B-1----:R-:W-:-:S03]  /*40da0*/  F2FP.PACK_AB R0, R22, R23 ;  /* 0x000000171600723e */ /* 0x002fc600000000ff */
        /* <DEDUP_REMOVED lines=36> */
[----:B------:R-:W3:Y:S04]  /*40ff0*/  LDL.LU R25, [R1+0xb9c] ;  /* 0x000b9c0001197983 */ /* 0x000ee80000300800 */
[----:B---3--:R0:W-:Y:S04]  /*41000*/  STL [R1+0x1d6c], R25 ;  /* 0x001d6c1901007387 */ /* 0x0081e80000100800 */
[----:B0-----:R-:W3:Y:S04]  /*41010*/  LDL.LU R25, [R1+0xb8c] ;  /* 0x000b8c0001197983 */ /* 0x001ee80000300800 */
        /* <DEDUP_REMOVED lines=33> */
[----:B0-----:R-:W2:Y:S04]  /*41230*/  LDL.LU R25, [R1+0x55c] ;  /* 0x00055c0001197983 */ /* 0x001ea80000300800 */
[----:B------:R-:W3:Y:S04]  /*41240*/  LDL.LU R28, [R1+0xb98] ;  /* 0x000b9800011c7983 */ /* 0x000ee80000300800 */
[----:B------:R-:W4:Y:S04]  /*41250*/  LDL.LU R3, [R1+0xbac] ;  /* 0x000bac0001037983 */ /* 0x000f280000300800 */
        /* <DEDUP_REMOVED lines=25> */
[----:B--2---:R-:W-:-:S03]  /*413f0*/  F2FP.PACK_AB R24, R25, R24 ;  /* 0x000000181918723e */ /* 0x004fc600000000ff */
        /* <DEDUP_REMOVED lines=70> */
[----:B----4-:R-:W-:Y:S02]  /*41860*/  F2FP.PACK_AB R24, R3, R2 ;  /* 0x000000020318723e */ /* 0x010fe400000000ff */
[----:B---3--:R-:W-:Y:S02]  /*41870*/  F2FP.PACK_AB R3, R0, R29 ;  /* 0x0000001d0003723e */ /* 0x008fe400000000ff */
[----:B------:R-:W-:-:S02]  /*41880*/  F2FP.PACK_AB R2, R12, R7 ;  /* 0x000000070c02723e */ /* 0x000fc400000000ff */
        /* <DEDUP_REMOVED lines=699> */
[----:B------:R-:W3:Y:S04]  /*44440*/  LDL.LU R24, [R1+0x1b94] ;  /* 0x001b940001187983 */ /* 0x000ee80000300800 */
[----:B------:R0:W-:Y:S04]  /*44450*/  STL [R1+0x124], R25 ;  /* 0x0001241901007387 */ /* 0x0001e80000100800 */
[----:B0-----:R-:W2:Y:S01]  /*44460*/  LDL.LU R25, [R1+0x1b90] ;  /* 0x001b900001197983 */ /* 0x001ea20000300800 */
[----:B---3--:R-:W-:-:S03]  /*44470*/  F2FP.PACK_AB R28, R24, R28 ;  /* 0x0000001c181c723e */ /* 0x008fc600000000ff */
[----:B------:R-:W3:Y:S01]  /*44480*/  LDL.LU R24, [R1+0x1b8c] ;  /* 0x001b8c0001187983 */ /* 0x000ee20000300800 */
[----:B----4-:R-:W-:Y:S02]  /*44490*/  F2FP.PACK_AB R27, R3, R27 ;  /* 0x0000001b031b723e */ /* 0x010fe400000000ff */
[----:B------:R-:W-:Y:S02]  /*444a0*/  F2FP.PACK_AB R26, R2, R26 ;  /* 0x0000001a021a723e */ /* 0x000fe400000000ff */
[----:B------:R-:W-:Y:S01]  /*444b0*/  F2FP.PACK_AB R23, R12, R23 ;  /* 0x000000170c17723e */ /* 0x000fe200000000ff */
[----:B------:R-:W-:Y:S01]  /*444c0*/  STL [R1+0x1a0c], R27 ;  /* 0x001a0c1b01007387 */ /* 0x000fe20000100800 */
[----:B------:R-:W-:Y:S02]  /*444d0*/  F2FP.PACK_AB R22, R7, R22 ;  /* 0x000000160716723e */ /* 0x000fe400000000ff */
[----:B--2---:R-:W-:Y:S01]  /*444e0*/  F2FP.PACK_AB R25, R0, R25 ;  /* 0x000000190019723e */ /* 0x004fe200000000ff */
[----:B------:R-:W-:Y:S01]  /*444f0*/  STL [R1+0x120], R28 ;  /* 0x0001201c01007387 */ /* 0x000fe20000100800 */
[----:B------:R-:W-:-:S02]  /*44500*/  F2FP.PACK_AB R21, R9, R21 ;  /* 0x000000150915723e */ /* 0x000fc400000000ff */
[----:B------:R-:W-:Y:S01]  /*44510*/  F2FP.PACK_AB R20, R6, R20 ;  /* 0x000000140614723e */ /* 0x000fe200000000ff */
[----:B------:R-:W-:Y:S01]  /*44520*/  STL [R1+0x1a10], R26 ;  /* 0x001a101a01007387 */ /* 0x000fe20000100800 */
[----:B------:R-:W-:-:S03]  /*44530*/  F2FP.PACK_AB R19, R8, R19 ;  /* 0x000000130813723e */ /* 0x000fc600000000ff */
[----:B------:R-:W-:Y:S01]  /*44540*/  STL [R1+0x1a14], R25 ;  /* 0x001a141901007387 */ /* 0x000fe20000100800 */
[----:B------:R-:W-:Y:S02]  /*44550*/  F2FP.PACK_AB R18, R5, R18 ;  /* 0x000000120512723e */ /* 0x000fe400000000ff */
[----:B------:R-:W-:Y:S02]  /*44560*/  F2FP.PACK_AB R17, R13, R17 ;  /* 0x000000110d11723e */ /* 0x000fe400000000ff */
[----:B------:R-:W-:Y:S02]  /*44570*/  F2FP.PACK_AB R16, R4, R16 ;  /* 0x000000100410723e */ /* 0x000fe400000000ff */
[----:B---3--:R-:W-:-:S05]  /*44580*/  F2FP.PACK_AB R24, R29, R24 ;  /* 0x000000181d18723e */ /* 0x008fca00000000ff */
        /* <DEDUP_REMOVED lines=9> */
[----:B0-----:R-:W2:Y:S01]  /*44620*/  LDL.LU R16, [R1+0xdc8] ;  /* 0x000dc80001107983 */ /* 0x001ea20000300800 */
[----:B------:R-:W-:-:S02]  /*44630*/  F2FP.PACK_AB R2, R10, R11 ;  /* 0x0000000b0a02723e */ /* 0x000fc400000000ff */
[----:B------:R-:W-:-:S03]  /*44640*/  F2FP.PACK_AB R0, R14, R15 ;  /* 0x0000000f0e00723e */ /* 0x000fc600000000ff */
        /* <DEDUP_REMOVED lines=114> */
[----:B------:R0:W-:Y:S01]  /*44d70*/  STL [R1+0x10c], R16 ;  /* 0x00010c1001007387 */ /* 0x0001e20000100800 */
[----:B---3--:R-:W-:Y:S02]  /*44d80*/  F2FP.PACK_AB R15, R0, R15 ;  /* 0x0000000f000f723e */ /* 0x008fe400000000ff */
[----:B0-----:R-:W-:Y:S02]  /*44d90*/  F2FP.PACK_AB R16, R21, R22 ;  /* 0x000000161510723e */ /* 0x001fe400000000ff */
[----:B------:R-:W-:Y:S02]  /*44da0*/  F2FP.PACK_AB R2, R3, R2 ;  /* 0x000000020302723e */ /* 0x000fe400000000ff */
[----:B------:R-:W-:-:S02]  /*44db0*/  F2FP.PACK_AB R14, R29, R14 ;  /* 0x0000000e1d0e723e */ /* 0x000fc400000000ff */
[----:B------:R-:W-:Y:S02]  /*44dc0*/  F2FP.PACK_AB R13, R12, R13 ;  /* 0x0000000d0c0d723e */ /* 0x000fe400000000ff */
[----:B------:R-:W-:Y:S02]  /*44dd0*/  F2FP.PACK_AB R12, R7, R9 ;  /* 0x00000009070c723e */ /* 0x000fe400000000ff */
[----:B------:R-:W-:Y:S02]  /*44de0*/  F2FP.PACK_AB R11, R6, R11 ;  /* 0x0000000b060b723e */ /* 0x000fe400000000ff */
[----:B------:R-:W-:Y:S02]  /*44df0*/  F2FP.PACK_AB R10, R8, R10 ;  /* 0x0000000a080a723e */ /* 0x000fe400000000ff */
[----:B--2---:R-:W-:Y:S02]  /*44e00*/  F2FP.PACK_AB R18, R17, R18 ;  /* 0x000000121112723e */ /* 0x004fe400000000ff */
[----:B----4-:R-:W-:-:S03]  /*44e10*/  F2FP.PACK_AB R17, R19, R20 ;  /* 0x000000141311723e */ /* 0x010fc600000000ff */
[----:B------:R0:W-:Y:S04]  /*44e20*/  STL [R1+0x108], R18 ;  /* 0x0001081201007387 */ /* 0x0001e80000100800 */
[----:B------:R1:W-:Y:S04]  /*44e30*/  STL [R1+0x104], R17 ;  /* 0x0001041101007387 */ /* 0x0003e80000100800 */
[----:B------:R2:W-:Y:S01]  /*44e40*/  STL [R1+0x100], R16 ;  /* 0x0001001001007387 */ /* 0x0005e20000100800 */
[----:B0-----:R-:W-:Y:S02]  /*44e50*/  F2FP.PACK_AB R18, R23, R24 ;  /* 0x000000181712723e */ /* 0x001fe400000000ff */
[----:B-1----:R-:W-:-:S03]  /*44e60*/  F2FP.PACK_AB R17, R25, R26 ;  /* 0x0000001a1911723e */ /* 0x002fc600000000ff */
[----:B------:R-:W-:Y:S01]  /*44e70*/  STL [R1+0x11c], R18 ;  /* 0x00011c1201007387 */ /* 0x000fe20000100800 */
[----:B--2---:R-:W-:-:S03]  /*44e80*/  F2FP.PACK_AB R16, R27, R28 ;  /* 0x0000001c1b10723e */ /* 0x004fc600000000ff */
        /* <DEDUP_REMOVED lines=9> */
[----:B------:R-:W2:Y:S04]  /*44f20*/  LDL.LU R8, [R1+0xdf0] ;  /* 0x000df00001087983 */ /* 0x000ea80000300800 */
[----:B------:R-:W3:Y:S04]  /*44f30*/  LDL.LU R7, [R1+0xe08] ;  /* 0x000e080001077983 */ /* 0x000ee80000300800 */
[----:B---3--:R0:W-:Y:S04]  /*44f40*/  STL [R1+0x1b34], R7 ;  /* 0x001b340701007387 */ /* 0x0081e80000100800 */
[----:B0-----:R-:W2:Y:S04]  /*44f50*/  LDL.LU R7, [R1+0xdf4] ;  /* 0x000df40001077983 */ /* 0x001ea80000300800 */
[----:B------:R-:W3:Y:S01]  /*44f60*/  LDL.LU R6, [R1+0xe18] ;  /* 0x000e180001067983 */ /* 0x000ee20000300800 */
[----:B------:R-:W-:-:S03]  /*44f70*/  F2FP.PACK_AB R9, R5, R4 ;  /* 0x000000040509723e */ /* 0x000fc600000000ff */
[----:B---3--:R0:W-:Y:S04]  /*44f80*/  STL [R1+0x1b30], R6 ;  /* 0x001b300601007387 */ /* 0x0081e80000100800 */
[----:B0-----:R-:W3:Y:S04]  /*44f90*/  LDL.LU R6, [R1+0xe0c] ;  /* 0x000e0c0001067983 */ /* 0x001ee80000300800 */
[----:B------:R-:W4:Y:S04]  /*44fa0*/  LDL.LU R5, [R1+0xe28] ;  /* 0x000e280001057983 */ /* 0x000f280000300800 */
[----:B----4-:R0:W-:Y:S04]  /*44fb0*/  STL [R1+0x1b2c], R5 ;  /* 0x001b2c0501007387 */ /* 0x0101e80000100800 */
[----:B0-----:R-:W4:Y:S04]  /*44fc0*/  LDL.LU R5, [R1+0xe1c] ;  /* 0x000e1c0001057983 */ /* 0x001f280000300800 */
[----:B------:R-:W2:Y:S04]  /*44fd0*/  LDL.LU R4, [R1+0xe38] ;  /* 0x000e380001047983 */ /* 0x000ea80000300800 */
[----:B--2---:R0:W-:Y:S04]  /*44fe0*/  STL [R1+0x1b28], R4 ;  /* 0x001b280401007387 */ /* 0x0041e80000100800 */
[----:B0-----:R-:W2:Y:S04]  /*44ff0*/  LDL.LU R4, [R1+0xe2c] ;  /* 0x000e2c0001047983 */ /* 0x001ea80000300800 */
[----:B------:R-:W2:Y:S04]  /*45000*/  LDL.LU R10, [R1+0xe40] ;  /* 0x000e4000010a7983 */ /* 0x000ea80000300800 */
        /* <DEDUP_REMOVED lines=22> */
[----:B0-----:R-:W2:Y:S01]  /*45170*/  LDL.LU R11, [R1+0xe14] ;  /* 0x000e1400010b7983 */ /* 0x001ea20000300800 */
[----:B------:R-:W-:-:S03]  /*45180*/  F2FP.PACK_AB R8, R7, R8 ;  /* 0x000000080708723e */ /* 0x000fc600000000ff */
[----:B--2---:R0:W-:Y:S04]  /*45190*/  STL [R1+0x1b20], R11 ;  /* 0x001b200b01007387 */ /* 0x0041e80000100800 */
[----:B0-----:R-:W2:Y:S04]  /*451a0*/  LDL.LU R11, [R1+0xe04] ;  /* 0x000e0400010b7983 */ /* 0x001ea80000300800 */
        /* <DEDUP_REMOVED lines=21> */
[----:B------:R0:W-:Y:S04]  /*45300*/  STL [R1+0x1a54], R9 ;  /* 0x001a540901007387 */ /* 0x0001e80000100800 */
[----:B0-----:R-:W2:Y:S04]  /*45310*/  LDL.LU R9, [R1+0xe44] ;  /* 0x000e440001097983 */ /* 0x001ea80000300800 */
[----:B------:R-:W3:Y:S04]  /*45320*/  LDL.LU R7, [R1+0x1b34] ;  /* 0x001b340001077983 */ /* 0x000ee80000300800 */
[----:B------:R0:W-:Y:S04]  /*45330*/  STL [R1+0x1a58], R8 ;  /* 0x001a580801007387 */ /* 0x0001e80000100800 */
[----:B0-----:R-:W2:Y:S01]  /*45340*/  LDL.LU R8, [R1+0xe78] ;  /* 0x000e780001087983 */ /* 0x001ea20000300800 */
[----:B---3--:R-:W-:-:S03]  /*45350*/  F2FP.PACK_AB R7, R6, R7 ;  /* 0x000000070607723e */ /* 0x008fc600000000ff */
[----:B------:R-:W4:Y:S04]  /*45360*/  LDL.LU R6, [R1+0x1b30] ;  /* 0x001b300001067983 */ /* 0x000f280000300800 */
[----:B------:R0:W-:Y:S04]  /*45370*/  STL [R1+0x1a5c], R7 ;  /* 0x001a5c0701007387 */ /* 0x0001e80000100800 */
[----:B0-----:R-:W3:Y:S01]  /*45380*/  LDL.LU R7, [R1+0xe7c] ;  /* 0x000e7c0001077983 */ /* 0x001ee20000300800 */
[----:B----4-:R-:W-:-:S03]  /*45390*/  F2FP.PACK_AB R6, R5, R6 ;  /* 0x000000060506723e */ /* 0x010fc600000000ff */
[----:B------:R-:W4:Y:S04]  /*453a0*/  LDL.LU R5, [R1+0x1b2c] ;  /* 0x001b2c0001057983 */ /* 0x000f280000300800 */
[----:B------:R0:W-:Y:S04]  /*453b0*/  STL [R1+0x1a60], R6 ;  /* 0x001a600601007387 */ /* 0x0001e80000100800 */
[----:B0-----:R-:W2:Y:S01]  /*453c0*/  LDL.LU R6, [R1+0xe68] ;  /* 0x000e680001067983 */ /* 0x001ea20000300800 */
[----:B----4-:R-:W-:-:S03]  /*453d0*/  F2FP.PACK_AB R5, R4, R5 ;  /* 0x000000050405723e */ /* 0x010fc600000000ff */
[----:B------:R-:W4:Y:S04]  /*453e0*/  LDL.LU R4, [R1+0x1b28] ;  /* 0x001b280001047983 */ /* 0x000f280000300800 */
[----:B------:R0:W-:Y:S04]  /*453f0*/  STL [R1+0x1a64], R5 ;  /* 0x001a640501007387 */ /* 0x0001e80000100800 */
[----:B0-----:R-:W2:Y:S01]  /*45400*/  LDL.LU R5, [R1+0xe6c] ;  /* 0x000e6c0001057983 */ /* 0x001ea20000300800 */
[----:B----4-:R-:W-:-:S03]  /*45410*/  F2FP.PACK_AB R4, R10, R4 ;  /* 0x000000040a04723e */ /* 0x010fc600000000ff */
[----:B------:R-:W2:Y:S02]  /*45420*/  LDL.LU R10, [R1+0x1b24] ;  /* 0x001b2400010a7983 */ /* 0x000ea40000300800 */
[----:B------:R0:W-:Y:S02]  /*45430*/  STL [R1+0x1a68], R4 ;  /* 0x001a680401007387 */ /* 0x0001e40000100800 */
[----:B0-----:R-:W4:Y:S01]  /*45440*/  LDL.LU R4, [R1+0xe58] ;  /* 0x000e580001047983 */ /* 0x001f220000300800 */
[----:B--2---:R-:W-:-:S03]  /*45450*/  F2FP.PACK_AB R10, R11, R10 ;  /* 0x0000000a0b0a723e */ /* 0x004fc600000000ff */
[----:B------:R-:W2:Y:S02]  /*45460*/  LDL.LU R11, [R1+0x1b20] ;  /* 0x001b2000010b7983 */ /* 0x000ea40000300800 */
[----:B------:R0:W-:Y:S02]  /*45470*/  STL [R1+0xc], R10 ;  /* 0x00000c0a01007387 */ /* 0x0001e40000100800 */
[----:B0-----:R-:W2:Y:S02]  /*45480*/  LDL.LU R10, [R1+0x1b1c] ;  /* 0x001b1c00010a7983 */ /* 0x001ea40000300800 */
[----:B--2---:R-:W-:Y:S02]  /*45490*/  F2FP.PACK_AB R10, R11, R10 ;  /* 0x0000000a0b0a723e */ /* 0x004fe400000000ff */
[----:B------:R-:W2:Y:S03]  /*454a0*/  LDL.LU R11, [R1+0x1b18] ;  /* 0x001b1800010b7983 */ /* 0x000ea60000300800 */
[----:B------:R0:W-:Y:S02]  /*454b0*/  STL [R1+0x8], R10 ;  /* 0x0000080a01007387 */ /* 0x0001e40000100800 */
[----:B0-----:R-:W2:Y:S02]  /*454c0*/  LDL.LU R10, [R1+0x1b14] ;  /* 0x001b1400010a7983 */ /* 0x001ea40000300800 */
[----:B--2---:R-:W-:-:S02]  /*454d0*/  F2FP.PACK_AB R10, R11, R10 ;  /* 0x0000000a0b0a723e */ /* 0x004fc400000000ff */
[----:B------:R-:W2:Y:S03]  /*454e0*/  LDL.LU R11, [R1+0x1b10] ;  /* 0x001b1000010b7983 */ /* 0x000ea60000300800 */
[----:B------:R0:W-:Y:S02]  /*454f0*/  STL [R1+0x4], R10 ;  /* 0x0000040a01007387 */ /* 0x0001e40000100800 */
[----:B0-----:R-:W2:Y:S02]  /*45500*/  LDL.LU R10, [R1+0x1b0c] ;  /* 0x001b0c00010a7983 */ /* 0x001ea40000300800 */
[----:B--2---:R-:W-:Y:S02]  /*45510*/  F2FP.PACK_AB R10, R11, R10 ;  /* 0x0000000a0b0a723e */ /* 0x004fe400000000ff */
[----:B------:R-:W2:Y:S03]  /*45520*/  LDL.LU R11, [R1+0x1b08] ;  /* 0x001b0800010b7983 */ /* 0x000ea60000300800 */
[----:B------:R0:W-:Y:S02]  /*45530*/  STL [R1], R10 ;  /* 0x0000000a01007387 */ /* 0x0001e40000100800 */
[----:B0-----:R-:W2:Y:S02]  /*45540*/  LDL.LU R10, [R1+0x1b04] ;  /* 0x001b0400010a7983 */ /* 0x001ea40000300800 */
[----:B--2---:R-:W-:-:S02]  /*45550*/  F2FP.PACK_AB R10, R11, R10 ;  /* 0x0000000a0b0a723e */ /* 0x004fc400000000ff */
[----:B------:R-:W2:Y:S03]  /*45560*/  LDL.LU R11, [R1+0x1b00] ;  /* 0x001b0000010b7983 */ /* 0x000ea60000300800 */
[----:B------:R0:W-:Y:S02]  /*45570*/  STL [R1+0x1c], R10 ;  /* 0x00001c0a01007387 */ /* 0x0001e40000100800 */
[----:B0-----:R-:W4:Y:S01]  /*45580*/  LDL.LU R10, [R1+0x1afc] ;  /* 0x001afc00010a7983 */ /* 0x001f220000300800 */
[----:B------:R-:W-:Y:S02]  /*45590*/  F2FP.PACK_AB R6, R5, R6 ;  /* 0x000000060506723e */ /* 0x000fe400000000ff */
[----:B----4-:R-:W-:Y:S02]  /*455a0*/  F2FP.PACK_AB R4, R10, R4 ;  /* 0x000000040a04723e */ /* 0x010fe400000000ff */
[----:B------:R-:W4:Y:S01]  /*455b0*/  LDL.LU R10, [R1+0x1af8] ;  /* 0x001af800010a7983 */ /* 0x000f220000300800 */
[----:B---3--:R-:W-:-:S02]  /*455c0*/  F2FP.PACK_AB R5, R7, R8 ;  /* 0x000000080705723e */ /* 0x008fc400000000ff */
[----:B------:R-:W-:Y:S02]  /*455d0*/  STL [R1+0x18], R4 ;  /* 0x0000180401007387 */ /* 0x000fe40000100800 */
[----:B------:R2:W-:Y:S01]  /*455e0*/  STL [R1+0x14], R6 ;  /* 0x0000140601007387 */ /* 0x0005e20000100800 */
[----:B------:R0:W-:Y:S01]  /*455f0*/  STL [R1+0x10], R5 ;  /* 0x0000100501007387 */ /* 0x0001e20000100800 */
[----:B--2---:R-:W-:Y:S02]  /*45600*/  F2FP.PACK_AB R6, R11, R12 ;  /* 0x0000000c0b06723e */ /* 0x004fe400000000ff */
[----:B0-----:R-:W-:Y:S02]  /*45610*/  F2FP.PACK_AB R5, R13, R14 ;  /* 0x0000000e0d05723e */ /* 0x001fe400000000ff */
[----:B----4-:R-:W-:-:S05]  /*45620*/  F2FP.PACK_AB R4, R9, R10 ;  /* 0x0000000a0904723e */ /* 0x010fca00000000ff */
[----:B------:R0:W-:Y:S01]  /*45630*/  STL [R1+0x2c], R4 ;  /* 0x00002c0401007387 */ /* 0x0001e20000100800 */
[----:B------:R1:W-:Y:S02]  /*45640*/  STL [R1+0x28], R6 ;  /* 0x0000280601007387 */ /* 0x0003e40000100800 */
[----:B------:R2:W-:Y:S01]  /*45650*/  STL [R1+0x24], R5 ;  /* 0x0000240501007387 */ /* 0x0005e20000100800 */
[----:B0-----:R-:W-:Y:S02]  /*45660*/  F2FP.PACK_AB R4, R15, R16 ;  /* 0x000000100f04723e */ /* 0x001fe400000000ff */
[----:B-1----:R-:W-:Y:S02]  /*45670*/  F2FP.PACK_AB R6, R17, R18 ;  /* 0x000000121106723e */ /* 0x002fe400000000ff */
[----:B--2---:R-:W-:Y:S01]  /*45680*/  F2FP.PACK_AB R5, R19, R20 ;  /* 0x000000141305723e */ /* 0x004fe200000000ff */
[----:B------:R0:W-:Y:S02]  /*45690*/  STL [R1+0x20], R4 ;  /* 0x0000200401007387 */ /* 0x0001e40000100800 */
[----:B------:R1:W-:Y:S02]  /*456a0*/  STL [R1+0x3c], R6 ;  /* 0x00003c0601007387 */ /* 0x0003e40000100800 */
[----:B------:R2:W-:Y:S01]  /*456b0*/  STL [R1+0x38], R5 ;  /* 0x0000380501007387 */ /* 0x0005e20000100800 */
[----:B0-----:R-:W-:-:S02]  /*456c0*/  F2FP.PACK_AB R4, R21, R22 ;  /* 0x000000161504723e */ /* 0x001fc400000000ff */
[----:B-1----:R-:W-:Y:S02]  /*456d0*/  F2FP.PACK_AB R6, R23, R24 ;  /* 0x000000181706723e */ /* 0x002fe400000000ff */
[----:B--2---:R-:W-:Y:S01]  /*456e0*/  F2FP.PACK_AB R5, R25, R26 ;  /* 0x0000001a1905723e */ /* 0x004fe200000000ff */
[----:B------:R0:W-:Y:S02]  /*456f0*/  STL [R1+0x34], R4 ;  /* 0x0000340401007387 */ /* 0x0001e40000100800 */
[----:B------:R-:W-:Y:S02]  /*45700*/  STL [R1+0x30], R6 ;  /* 0x0000300601007387 */ /* 0x000fe40000100800 */
[----:B------:R-:W-:Y:S01]  /*45710*/  STL [R1+0x4c], R5 ;  /* 0x00004c0501007387 */ /* 0x000fe20000100800 */
[----:B0-----:R-:W-:-:S05]  /*45720*/  F2FP.PACK_AB R4, R27, R28 ;  /* 0x0000001c1b04723e */ /* 0x001fca00000000ff */
[----:B------:R0:W-:Y:S04]  /*45730*/  STL [R1+0x48], R4 ;  /* 0x0000480401007387 */ /* 0x0001e80000100800 */
[----:B0-----:R-:W2:Y:S01]  /*45740*/  LDL.LU R4, [R1+0xf68] ;  /* 0x000f680001047983 */ /* 0x001ea20000300800 */
[----:B------:R-:W-:Y:S02]  /*45750*/  F2FP.PACK_AB R2, R3, R2 ;  /* 0x000000020302723e */ /* 0x000fe400000000ff */
[----:B------:R-:W-:-:S03]  /*45760*/  F2FP.PACK_AB R0, R0, R29 ;  /* 0x0000001d0000723e */ /* 0x000fc600000000ff */
[----:B------:R-:W-:Y:S04]  /*45770*/  STL [R1+0x44], R2 ;  /* 0x0000440201007387 */ /* 0x000fe80000100800 */
[----:B--2---:R0:W-:Y:S01]  /*45780*/  STL [R1+0x1a70], R4 ;  /* 0x001a700401007387 */ /* 0x0041e20000100800 */
[----:B------:R-:W-:Y:S03]  /*45790*/  STL [R1+0x40], R0 ;  /* 0x0000400001007387 */ /* 0x000fe60000100800 */
        /* <DEDUP_REMOVED lines=33> */
[----:B------:R-:W3:Y:S03]  /*459b0*/  LDL.LU R5, [R1+0xf7c] ;  /* 0x000f7c0001057983 */ /* 0x000ee60000300800 */
        /* <DEDUP_REMOVED lines=35> */
[----:B0-----:R-:W2:Y:S01]  /*45bf0*/  LDL.LU R5, [R1+0xecc] ;  /* 0x000ecc0001057983 */ /* 0x001ea20000300800 */
[----:B------:R-:W3:Y:S02]  /*45c00*/  LDL.LU R6, [R1+0xf78] ;  /* 0x000f780001067983 */ /* 0x000ee40000300800 */
[----:B------:R-:W4:Y:S02]  /*45c10*/  LDL.LU R7, [R1+0xf8c] ;  /* 0x000f8c0001077983 */ /* 0x000f240000300800 */
[----:B------:R-:W4:Y:S01]  /*45c20*/  LDL.LU R8, [R1+0xf88] ;  /* 0x000f880001087983 */ /* 0x000f220000300800 */
        /* <DEDUP_REMOVED lines=24> */
[----:B--2---:R-:W-:-:S02]  /*45db0*/  F2FP.PACK_AB R4, R5, R4 ;  /* 0x000000040504723e */ /* 0x004fc400000000ff */
[----:B------:R-:W2:Y:S03]  /*45dc0*/  LDL.LU R5, [R1+0x1af4] ;  /* 0x001af40001057983 */ /* 0x000ea60000300800 */
        /* <DEDUP_REMOVED lines=68> */
[----:B------:R0:W-:Y:S01]  /*46210*/  STL [R1+0x98], R4 ;  /* 0x0000980401007387 */ /* 0x0001e20000100800 */
[----:B----4-:R-:W-:-:S02]  /*46220*/  F2FP.PACK_AB R8, R7, R8 ;  /* 0x000000080708723e */ /* 0x010fc400000000ff */
[----:B---3--:R-:W-:Y:S02]  /*46230*/  F2FP.PACK_AB R10, R9, R10 ;  /* 0x0000000a090a723e */ /* 0x008fe400000000ff */
[----:B------:R-:W-:Y:S01]  /*46240*/  F2FP.PACK_AB R12, R11, R12 ;  /* 0x0000000c0b0c723e */ /* 0x000fe200000000ff */
[----:B0-----:R0:W5:Y:S01]  /*46250*/  LDL.LU R4, [R1+0x1a68] ;  /* 0x001a680001047983 */ /* 0x0011620000300800 */
[----:B------:R-:W-:Y:S02]  /*46260*/  F2FP.PACK_AB R14, R13, R14 ;  /* 0x0000000e0d0e723e */ /* 0x000fe400000000ff */
[----:B------:R-:W-:Y:S02]  /*46270*/  F2FP.PACK_AB R16, R15, R16 ;  /* 0x000000100f10723e */ /* 0x000fe400000000ff */
[----:B------:R-:W-:Y:S02]  /*46280*/  F2FP.PACK_AB R18, R17, R18 ;  /* 0x000000121112723e */ /* 0x000fe400000000ff */
[----:B------:R-:W-:-:S02]  /*46290*/  F2FP.PACK_AB R20, R19, R20 ;  /* 0x000000141314723e */ /* 0x000fc400000000ff */
[----:B------:R-:W-:Y:S02]  /*462a0*/  F2FP.PACK_AB R22, R21, R22 ;  /* 0x000000161516723e */ /* 0x000fe400000000ff */
[----:B------:R-:W-:Y:S02]  /*462b0*/  F2FP.PACK_AB R24, R23, R24 ;  /* 0x000000181718723e */ /* 0x000fe400000000ff */
[----:B------:R-:W-:Y:S02]  /*462c0*/  F2FP.PACK_AB R26, R25, R26 ;  /* 0x0000001a191a723e */ /* 0x000fe400000000ff */
[----:B------:R-:W-:Y:S02]  /*462d0*/  F2FP.PACK_AB R28, R27, R28 ;  /* 0x0000001c1b1c723e */ /* 0x000fe400000000ff */
[----:B------:R-:W-:Y:S02]  /*462e0*/  F2FP.PACK_AB R0, R0, R29 ;  /* 0x0000001d0000723e */ /* 0x000fe400000000ff */
[----:B------:R-:W-:-:S02]  /*462f0*/  F2FP.PACK_AB R2, R3, R2 ;  /* 0x000000020302723e */ /* 0x000fc400000000ff */
[----:B--2---:R-:W-:Y:S02]  /*46300*/  F2FP.PACK_AB R6, R5, R6 ;  /* 0x000000060506723e */ /* 0x004fe400000000ff */
[----:B------:R0:W5:Y:S03]  /*46310*/  LDL.LU R5, [R1+0x1a64] ;  /* 0x001a640001057983 */ /* 0x0001660000300800 */
[----:B------:R1:W-:Y:S02]  /*46320*/  STL [R1+0x94], R6 ;  /* 0x0000940601007387 */ /* 0x0003e40000100800 */
[----:B-1----:R0:W5:Y:S01]  /*46330*/  LDL.LU R6, [R1+0x1a60] ;  /* 0x001a600001067983 */ /* 0x0021620000300800 */
[----:B------:R0:W5:Y:S02]  /*46340*/  LDL.LU R7, [R1+0x1a5c] ;  /* 0x001a5c0001077983 */ /* 0x0001640000300800 */
        /* <DEDUP_REMOVED lines=31> */
[----:B------:R0:W-:Y:S01]  /*46540*/  STL [R1+0xc0], R0 ;  /* 0x0000c00001007387 */ /* 0x0001e20000100800 */
[----:B------:R0:W-:Y:S02]  /*46550*/  STL [R1+0xc4], R2 ;  /* 0x0000c40201007387 */ /* 0x0001e40000100800 */
.L_x_0:
[----:B01----:R-:W2:Y:S04]  /*46560*/  LDL.LU R2, [R1+0xc4] ;  /* 0x0000c40001027983 */ /* 0x003ea80000300800 */
[----:B------:R-:W3:Y:S04]  /*46570*/  LDL.LU R0, [R1+0xc0] ;  /* 0x0000c00001007983 */ /* 0x000ee80000300800 */
[----:B-----5:R-:W-:Y:S04]  /*46580*/  STL.64 [R1+0x1c48], R6 ;  /* 0x001c480601007387 */ /* 0x020fe80000100a00 */
[----:B------:R-:W-:Y:S04]  /*46590*/  STL.64 [R1+0x1c40], R4 ;  /* 0x001c400401007387 */ /* 0x000fe80000100a00 */
[----:B------:R-:W-:Y:S04]  /*465a0*/  STL.64 [R1+0x1c38], R10 ;  /* 0x001c380a01007387 */ /* 0x000fe80000100a00 */
[----:B------:R-:W-:Y:S04]  /*465b0*/  STL.64 [R1+0x1c30], R8 ;  /* 0x001c300801007387 */ /* 0x000fe80000100a00 */
[----:B------:R-:W-:Y:S04]  /*465c0*/  STL.64 [R1+0x1c28], R14 ;  /* 0x001c280e01007387 */ /* 0x000fe80000100a00 */
[----:B------:R-:W-:Y:S04]  /*465d0*/  STL.64 [R1+0x1c20], R12 ;  /* 0x001c200c01007387 */ /* 0x000fe80000100a00 */
[----:B------:R-:W-:Y:S04]  /*465e0*/  STL.64 [R1+0x1bf8], R18 ;  /* 0x001bf81201007387 */ /* 0x000fe80000100a00 */
[----:B------:R-:W-:Y:S04]  /*465f0*/  STL.64 [R1+0x1bf0], R16 ;  /* 0x001bf01001007387 */ /* 0x000fe80000100a00 */
[----:B------:R-:W-:Y:S04]  /*46600*/  STL.64 [R1+0x1be8], R22 ;  /* 0x001be81601007387 */ /* 0x000fe80000100a00 */
[----:B------:R0:W-:Y:S04]  /*46610*/  STL.64 [R1+0x1be0], R20 ;  /* 0x001be01401007387 */ /* 0x0001e80000100a00 */
[----:B------:R-:W-:Y:S04]  /*46620*/  STL.64 [R1+0x1bd8], R26 ;  /* 0x001bd81a01007387 */ /* 0x000fe80000100a00 */
[----:B------:R1:W-:Y:S04]  /*46630*/  STL.64 [R1+0x1bd0], R24 ;  /* 0x001bd01801007387 */ /* 0x0003e80000100a00 */
[----:B0-----:R-:W4:Y:S04]  /*46640*/  LDL.LU R20, [R1+0x10] ;  /* 0x0000100001147983 */ /* 0x001f280000300800 */
[----:B------:R-:W4:Y:S04]  /*46650*/  LDL.LU R21, [R1+0x14] ;  /* 0x0000140001157983 */ /* 0x000f280000300800 */
[----:B------:R-:W4:Y:S04]  /*46660*/  LDL.LU R22, [R1+0x18] ;  /* 0x0000180001167983 */ /* 0x000f280000300800 */
[----:B------:R-:W4:Y:S04]  /*46670*/  LDL.LU R23, [R1+0x1c] ;  /* 0x00001c0001177983 */ /* 0x000f280000300800 */
[----:B------:R-:W0:Y:S04]  /*46680*/  S2R R28, SR_TID.X ;  /* 0x00000000001c7919 */ /* 0x000e280000002100 */
[----:B------:R-:W1:Y:S01]  /*46690*/  S2R R3, SR_TID.X ;  /* 0x0000000000037919 */ /* 0x000e620000002100 */
[----:B0-----:R-:W-:Y:S01]  /*466a0*/  LOP3.LUT R29, R28, 0x7f, RZ, 0xc0, !PT ;  /* 0x0000007f1c1d7812 */ /* 0x001fe200078ec0ff */
[----:B-1----:R-:W-:-:S05]  /*466b0*/  IMAD.SHL.U32 R28, R3, 0x400, RZ ;  /* 0x00000400031c7824 */ /* 0x002fca00078e00ff */
[----:B------:R-:W-:-:S05]  /*466c0*/  LOP3.LUT R28, R28, 0x1800, RZ, 0xc0, !PT ;  /* 0x000018001c1c7812 */ /* 0x000fca00078ec0ff */
[----:B------:R-:W-:Y:S02]  /*466d0*/  IMAD R28, R29, 0x10, R28 ;  /* 0x000000101d1c7824 */ /* 0x000fe400078e021c */
[----:B--2---:R-:W-:Y:S02]  /*466e0*/  IMAD.MOV.U32 R29, RZ, RZ, R2 ;  /* 0x000000ffff1d7224 */ /* 0x004fe400078e0002 */
[C---:B------:R-:W-:Y:S02]  /*466f0*/  IMAD.SHL.U32 R2, R3.reuse, 0x100, RZ ;  /* 0x0000010003027824 */ /* 0x040fe400078e00ff */
[----:B---3--:R-:W-:Y:S02]  /*46700*/  IMAD.MOV.U32 R11, RZ, RZ, R0 ;  /* 0x000000ffff0b7224 */ /* 0x008fe400078e0000 */
[----:B------:R-:W-:Y:S01]  /*46710*/  IMAD.SHL.U32 R0, R3, 0x20, RZ ;  /* 0x0000002003007824 */ /* 0x000fe200078e00ff */
[----:B------:R-:W-:-:S04]  /*46720*/  LOP3.LUT R2, R2, 0x1800, RZ, 0xc0, !PT ;  /* 0x0000180002027812 */ /* 0x000fc800078ec0ff */
[----:B------:R-:W-:Y:S01]  /*46730*/  LOP3.LUT R2, R2, 0x60, R0, 0xf8, !PT ;  /* 0x0000006002027812 */ /* 0x000fe200078ef800 */
[C---:B------:R-:W-:Y:S02]  /*46740*/  IMAD.SHL.U32 R0, R3.reuse, 0x8, RZ ;  /* 0x0000000803007824 */ /* 0x040fe400078e00ff */
[----:B------:R-:W-:Y:S01]  /*46750*/  IMAD.SHL.U32 R3, R3, 0x4, RZ ;  /* 0x0000000403037824 */ /* 0x000fe200078e00ff */
[----:B----4-:R-:W-:Y:S04]  /*46760*/  STL.64 [R1+0x1c58], R22 ;  /* 0x001c581601007387 */ /* 0x010fe80000100a00 */
[----:B------:R-:W-:Y:S04]  /*46770*/  STL.64 [R1+0x1c50], R20 ;  /* 0x001c501401007387 */ /* 0x000fe80000100a00 */
[----:B------:R-:W2:Y:S04]  /*46780*/  LDL.LU R24, [R1+0x20] ;  /* 0x0000200001187983 */ /* 0x000ea80000300800 */
[----:B------:R-:W2:Y:S04]  /*46790*/  LDL.LU R25, [R1+0x24] ;  /* 0x0000240001197983 */ /* 0x000ea80000300800 */
[----:B------:R-:W3:Y:S04]  /*467a0*/  LDL.LU R26, [R1+0x28] ;  /* 0x00002800011a7983 */ /* 0x000ee80000300800 */
[----:B------:R-:W3:Y:S04]  /*467b0*/  LDL.LU R27, [R1+0x2c] ;  /* 0x00002c00011b7983 */ /* 0x000ee80000300800 */
[----:B------:R-:W-:Y:S06]  /*467c0*/  BAR.SYNC.DEFER_BLOCKING 0x0 ;  /* 0x0000000000007b1d */ /* 0x000fec0000010000 */
[----:B---3--:R-:W-:Y:S04]  /*467d0*/  STL.64 [R1+0x1c68], R26 ;  /* 0x001c681a01007387 */ /* 0x008fe80000100a00 */
[----:B--2---:R-:W-:Y:S04]  /*467e0*/  STL.64 [R1+0x1c60], R24 ;  /* 0x001c601801007387 */ /* 0x004fe80000100a00 */
[----:B------:R-:W2:Y:S04]  /*467f0*/  LDL.LU R4, [R1+0x50] ;  /* 0x0000500001047983 */ /* 0x000ea80000300800 */
[----:B------:R-:W2:Y:S04]  /*46800*/  LDL.LU R5, [R1+0x54] ;  /* 0x0000540001057983 */ /* 0x000ea80000300800 */
[----:B------:R-:W3:Y:S04]  /*46810*/  LDL.LU R6, [R1+0x58] ;  /* 0x0000580001067983 */ /* 0x000ee80000300800 */
[----:B------:R-:W3:Y:S04]  /*46820*/  LDL.LU R7, [R1+0x5c] ;  /* 0x00005c0001077983 */ /* 0x000ee80000300800 */
[----:B------:R-:W4:Y:S04]  /*46830*/  LDL.LU R16, [R1+0xa0] ;  /* 0x0000a00001107983 */ /* 0x000f280000300800 */
[----:B------:R-:W4:Y:S04]  /*46840*/  LDL.LU R17, [R1+0xa4] ;  /* 0x0000a40001117983 */ /* 0x000f280000300800 */
[----:B------:R-:W2:Y:S04]  /*46850*/  LDL.LU R18, [R1+0xa8] ;  /* 0x0000a80001127983 */ /* 0x000ea80000300800 */
[----:B------:R-:W2:Y:S04]  /*46860*/  LDL.LU R19, [R1+0xac] ;  /* 0x0000ac0001137983 */ /* 0x000ea80000300800 */
[----:B--2---:R-:W-:Y:S04]  /*46870*/  STL.64 [R1+0x1c98], R18 ;  /* 0x001c981201007387 */ /* 0x004fe80000100a00 */
[----:B----4-:R0:W-:Y:S04]  /*46880*/  STL.64 [R1+0x1c90], R16 ;  /* 0x001c901001007387 */ /* 0x0101e80000100a00 */
[----:B0-----:R-:W2:Y:S04]  /*46890*/  LDL.LU R16, [R1+0xb0] ;  /* 0x0000b00001107983 */ /* 0x001ea80000300800 */
[----:B------:R-:W2:Y:S04]  /*468a0*/  LDL.LU R17, [R1+0xb4] ;  /* 0x0000b40001117983 */ /* 0x000ea80000300800 */
[----:B------:R-:W4:Y:S04]  /*468b0*/  LDL.LU R18, [R1+0xb8] ;  /* 0x0000b80001127983 */ /* 0x000f280000300800 */
[----:B------:R-:W4:Y:S04]  /*468c0*/  LDL.LU R19, [R1+0xbc] ;  /* 0x0000bc0001137983 */ /* 0x000f280000300800 */
[----:B----4-:R0:W-:Y:S04]  /*468d0*/  STL.64 [R1+0x1ca8], R18 ;  /* 0x001ca81201007387 */ /* 0x0101e80000100a00 */
[----:B--2---:R1:W-:Y:S04]  /*468e0*/  STL.64 [R1+0x1ca0], R16 ;  /* 0x001ca01001007387 */ /* 0x0043e80000100a00 */
[----:B0-----:R-:W2:Y:S04]  /*468f0*/  LDL.LU R18, [R1+0xc8] ;  /* 0x0000c80001127983 */ /* 0x001ea80000300800 */
[----:B------:R-:W2:Y:S04]  /*46900*/  LDL.LU R19, [R1+0xcc] ;  /* 0x0000cc0001137983 */ /* 0x000ea80000300800 */
[----:B---3--:R-:W-:Y:S04]  /*46910*/  STL.64 [R1+0x1c78], R6 ;  /* 0x001c780601007387 */ /* 0x008fe80000100a00 */
[----:B------:R-:W-:Y:S04]  /*46920*/  STL.64 [R1+0x1c70], R4 ;  /* 0x001c700401007387 */ /* 0x000fe80000100a00 */
[----:B------:R-:W3:Y:S04]  /*46930*/  LDL.LU R20, [R1+0x60] ;  /* 0x0000600001147983 */ /* 0x000ee80000300800 */
[----:B------:R-:W3:Y:S04]  /*46940*/  LDL.LU R21, [R1+0x64] ;  /* 0x0000640001157983 */ /* 0x000ee80000300800 */
[----:B------:R-:W4:Y:S04]  /*46950*/  LDL.LU R22, [R1+0x68] ;  /* 0x0000680001167983 */ /* 0x000f280000300800 */
[----:B------:R-:W4:Y:S01]  /*46960*/  LDL.LU R23, [R1+0x6c] ;  /* 0x00006c0001177983 */ /* 0x000f220000300800 */
[----:B------:R-:W-:-:S04]  /*46970*/  LOP3.LUT R0, R0, 0x300, RZ, 0xc0, !PT ;  /* 0x0000030000007812 */ /* 0x000fc800078ec0ff */
[----:B------:R-:W-:Y:S01]  /*46980*/  LOP3.LUT R0, R0, 0x70, R3, 0xf8, !PT ;  /* 0x0000007000007812 */ /* 0x000fe200078ef803 */
[----:B-1----:R-:W-:Y:S02]  /*46990*/  IMAD.MOV.U32 R16, RZ, RZ, R11 ;  /* 0x000000ffff107224 */ /* 0x002fe400078e000b */
[----:B------:R-:W-:Y:S01]  /*469a0*/  IMAD.MOV.U32 R17, RZ, RZ, R29 ;  /* 0x000000ffff117224 */ /* 0x000fe200078e001d */
[----:B------:R-:W-:-:S05]  /*469b0*/  LOP3.LUT R0, R2, R0, RZ, 0x3c, !PT ;  /* 0x0000000002007212 */ /* 0x000fca00078e3cff */
[----:B--2---:R-:W-:Y:S04]  /*469c0*/  STS.128 [R0], R16 ;  /* 0x0000001000007388 */ /* 0x004fe80000000c00 */
[----:B----4-:R-:W-:Y:S04]  /*469d0*/  STL.64 [R1+0x1c88], R22 ;  /* 0x001c881601007387 */ /* 0x010fe80000100a00 */
[----:B---3--:R0:W-:Y:S04]  /*469e0*/  STL.64 [R1+0x1c80], R20 ;  /* 0x001c801401007387 */ /* 0x0081e80000100a00 */
[----:B0-----:R-:W2:Y:S04]  /*469f0*/  LDL.LU R20, [R1+0x90] ;  /* 0x0000900001147983 */ /* 0x001ea80000300800 */
[----:B------:R-:W2:Y:S04]  /*46a00*/  LDL.LU R21, [R1+0x94] ;  /* 0x0000940001157983 */ /* 0x000ea80000300800 */
[----:B------:R-:W2:Y:S04]  /*46a10*/  LDL.LU R22, [R1+0x98] ;  /* 0x0000980001167983 */ /* 0x000ea80000300800 */
[----:B------:R-:W2:Y:S04]  /*46a20*/  LDL.LU R23, [R1+0x9c] ;  /* 0x00009c0001177983 */ /* 0x000ea80000300800 */
[----:B------:R-:W3:Y:S04]  /*46a30*/  LDL.LU R4, [R1+0x80] ;  /* 0x0000800001047983 */ /* 0x000ee80000300800 */
[----:B------:R-:W3:Y:S04]  /*46a40*/  LDL.LU R5, [R1+0x84] ;  /* 0x0000840001057983 */ /* 0x000ee80000300800 */
[----:B------:R-:W3:Y:S04]  /*46a50*/  LDL.LU R6, [R1+0x88] ;  /* 0x0000880001067983 */ /* 0x000ee80000300800 */
[----:B------:R-:W3:Y:S04]  /*46a60*/  LDL.LU R7, [R1+0x8c] ;  /* 0x00008c0001077983 */ /* 0x000ee80000300800 */
[----:B------:R-:W4:Y:S04]  /*46a70*/  LDL.LU R24, [R1+0x70] ;  /* 0x0000700001187983 */ /* 0x000f280000300800 */
[----:B------:R-:W4:Y:S04]  /*46a80*/  LDL.LU R25, [R1+0x74] ;  /* 0x0000740001197983 */ /* 0x000f280000300800 */
[----:B------:R-:W4:Y:S04]  /*46a90*/  LDL.LU R26, [R1+0x78] ;  /* 0x00007800011a7983 */ /* 0x000f280000300800 */
[----:B------:R-:W4:Y:S04]  /*46aa0*/  LDL.LU R27, [R1+0x7c] ;  /* 0x00007c00011b7983 */ /* 0x000f280000300800 */
        /* <DEDUP_REMOVED lines=8> */
[----:B------:R-:W2:Y:S04]  /*46b30*/  LDL.LU.64 R18, [R1+0x1ca8] ;  /* 0x001ca80001127983 */ /* 0x000ea80000300a00 */
[----:B------:R-:W2:Y:S04]  /*46b40*/  LDL.LU.64 R16, [R1+0x1ca0] ;  /* 0x001ca00001107983 */ /* 0x000ea80000300a00 */
[----:B--2---:R0:W-:Y:S04]  /*46b50*/  STS.128 [R0+0x80], R16 ;  /* 0x0000801000007388 */ /* 0x0041e80000000c00 */
[----:B0-----:R-:W2:Y:S04]  /*46b60*/  LDL.LU.64 R18, [R1+0x1c98] ;  /* 0x001c980001127983 */ /* 0x001ea80000300a00 */
[----:B------:R-:W2:Y:S04]  /*46b70*/  LDL.LU.64 R16, [R1+0x1c90] ;  /* 0x001c900001107983 */ /* 0x000ea80000300a00 */
[----:B------:R-:W-:Y:S01]  /*46b80*/  STS.128 [R0+0x480], R20 ;  /* 0x0004801400007388 */ /* 0x000fe20000000c00 */
[----:B------:R-:W-:-:S02]  /*46b90*/  LOP3.LUT R29, R28, 0x20, RZ, 0x3c, !PT ;  /* 0x000000201c1d7812 */ /* 0x000fc400078e3cff */
[C---:B------:R-:W-:Y:S02]  /*46ba0*/  LOP3.LUT R3, R28.reuse, 0x40, RZ, 0x3c, !PT ;  /* 0x000000401c037812 */ /* 0x040fe400078e3cff */
[----:B------:R-:W-:Y:S01]  /*46bb0*/  LOP3.LUT R2, R28, 0x60, RZ, 0x3c, !PT ;  /* 0x000000601c027812 */ /* 0x000fe200078e3cff */
[----:B--2---:R0:W-:Y:S04]  /*46bc0*/  STS.128 [R0+0x400], R16 ;  /* 0x0004001000007388 */ /* 0x0041e80000000c00 */
[----:B------:R-:W-:Y:S06]  /*46bd0*/  BAR.SYNC.DEFER_BLOCKING 0x0 ;  /* 0x0000000000007b1d */ /* 0x000fec0000010000 */
[----:B0-----:R-:W2:Y:S04]  /*46be0*/  LDL.LU R16, [R1] ;  /* 0x0000000001107983 */ /* 0x001ea80000300800 */
[----:B------:R-:W2:Y:S04]  /*46bf0*/  LDL.LU R17, [R1+0x4] ;  /* 0x0000040001117983 */ /* 0x000ea80000300800 */
[----:B------:R-:W2:Y:S04]  /*46c00*/  LDL.LU R18, [R1+0x8] ;  /* 0x0000080001127983 */ /* 0x000ea80000300800 */
[----:B------:R-:W0:Y:S04]  /*46c10*/  LDS.128 R20, [R28] ;  /* 0x000000001c147984 */ /* 0x000e280000000c00 */
[----:B------:R-:W2:Y:S04]  /*46c20*/  LDL.LU R19, [R1+0xc] ;  /* 0x00000c0001137983 */ /* 0x000ea80000300800 */
[----:B0-----:R-:W-:Y:S04]  /*46c30*/  STL.64 [R1+0x90], R20 ;  /* 0x0000901401007387 */ /* 0x001fe80000100a00 */
[----:B------:R-:W-:Y:S04]  /*46c40*/  STL.64 [R1+0x98], R22 ;  /* 0x0000981601007387 */ /* 0x000fe80000100a00 */
[----:B------:R-:W0:Y:S04]  /*46c50*/  LDS.128 R20, [R29] ;  /* 0x000000001d147984 */ /* 0x000e280000000c00 */
[----:B0-----:R-:W-:Y:S04]  /*46c60*/  STL.64 [R1+0xa0], R20 ;  /* 0x0000a01401007387 */ /* 0x001fe80000100a00 */
[----:B------:R-:W-:Y:S04]  /*46c70*/  STL.64 [R1+0xa8], R22 ;  /* 0x0000a81601007387 */ /* 0x000fe80000100a00 */
[----:B------:R-:W0:Y:S04]  /*46c80*/  LDS.128 R20, [R3] ;  /* 0x0000000003147984 */ /* 0x000e280000000c00 */
[----:B0-----:R-:W-:Y:S04]  /*46c90*/  STL.64 [R1+0xb0], R20 ;  /* 0x0000b01401007387 */ /* 0x001fe80000100a00 */
[----:B------:R-:W-:Y:S04]  /*46ca0*/  STL.64 [R1+0xb8], R22 ;  /* 0x0000b81601007387 */ /* 0x000fe80000100a00 */
[----:B------:R-:W0:Y:S04]  /*46cb0*/  LDS.128 R20, [R2] ;  /* 0x0000000002147984 */ /* 0x000e280000000c00 */
[----:B------:R-:W-:Y:S06]  /*46cc0*/  BAR.SYNC.DEFER_BLOCKING 0x0 ;  /* 0x0000000000007b1d */ /* 0x000fec0000010000 */
[----:B---3--:R-:W-:Y:S04]  /*46cd0*/  STS.128 [R0], R4 ;  /* 0x0000000400007388 */ /* 0x008fe80000000c00 */
[----:B0-----:R-:W-:Y:S04]  /*46ce0*/  STL.64 [R1+0x3a0], R20 ;  /* 0x0003a01401007387 */ /* 0x001fe80000100a00 */
[----:B------:R0:W-:Y:S04]  /*46cf0*/  STL.64 [R1+0x3a8], R22 ;  /* 0x0003a81601007387 */ /* 0x0001e80000100a00 */
[----:B0-----:R-:W3:Y:S04]  /*46d00*/  LDL.LU.64 R22, [R1+0x1c88] ;  /* 0x001c880001167983 */ /* 0x001ee80000300a00 */
[----:B------:R-:W3:Y:S04]  /*46d10*/  LDL.LU.64 R20, [R1+0x1c80] ;  /* 0x001c800001147983 */ /* 0x000ee80000300a00 */
[----:B------:R-:W2:Y:S04]  /*46d20*/  LDL.LU.64 R6, [R1+0x1c78] ;  /* 0x001c780001067983 */ /* 0x000ea80000300a00 */
[----:B------:R-:W2:Y:S04]  /*46d30*/  LDL.LU.64 R4, [R1+0x1c70] ;  /* 0x001c700001047983 */ /* 0x000ea80000300a00 */
[----:B----4-:R0:W-:Y:S04]  /*46d40*/  STS.128 [R0+0x80], R24 ;  /* 0x0000801800007388 */ /* 0x0101e80000000c00 */
[----:B0-----:R-:W4:Y:S04]  /*46d50*/  LDL.LU.64 R26, [R1+0x1c68] ;  /* 0x001c6800011a7983 */ /* 0x001f280000300a00 */
[----:B------:R-:W4:Y:S04]  /*46d60*/  LDL.LU.64 R24, [R1+0x1c60] ;  /* 0x001c600001187983 */ /* 0x000f280000300a00 */
[----:B---3--:R0:W-:Y:S04]  /*46d70*/  STS.128 [R0+0x400], R20 ;  /* 0x0004001400007388 */ /* 0x0081e80000000c00 */
[----:B--2---:R-:W-:Y:S04]  /*46d80*/  STS.128 [R0+0x480], R4 ;  /* 0x0004800400007388 */ /* 0x004fe80000000c00 */
[----:B------:R-:W-:Y:S06]  /*46d90*/  BAR.SYNC.DEFER_BLOCKING 0x0 ;  /* 0x0000000000007b1d */ /* 0x000fec0000010000 */
[----:B0-----:R-:W2:Y:S04]  /*46da0*/  LDL.LU.64 R22, [R1+0x1c58] ;  /* 0x001c580001167983 */ /* 0x001ea80000300a00 */
[----:B------:R-:W2:Y:S04]  /*46db0*/  LDL.LU.64 R20, [R1+0x1c50] ;  /* 0x001c500001147983 */ /* 0x000ea80000300a00 */
[----:B------:R-:W0:Y:S04]  /*46dc0*/  LDS.128 R4, [R28] ;  /* 0x000000001c047984 */ /* 0x000e280000000c00 */
        /* <DEDUP_REMOVED lines=10> */
[----:B------:R-:W-:Y:S04]  /*46e70*/  STS.128 [R0], R8 ;  /* 0x0000000800007388 */ /* 0x000fe80000000c00 */
[----:B------:R-:W-:Y:S04]  /*46e80*/  STS.128 [R0+0x80], R12 ;  /* 0x0000800c00007388 */ /* 0x000fe80000000c00 */
[----:B0-----:R-:W-:Y:S04]  /*46e90*/  STL.64 [R1+0xc0], R4 ;  /* 0x0000c00401007387 */ /* 0x001fe80000100a00 */
[----:B------:R0:W-:Y:S04]  /*46ea0*/  STL.64 [R1+0xc8], R6 ;  /* 0x0000c80601007387 */ /* 0x0001e80000100a00 */
[----:B0-----:R-:W3:Y:S04]  /*46eb0*/  LDL.LU.64 R6, [R1+0x1c48] ;  /* 0x001c480001067983 */ /* 0x001ee80000300a00 */
[----:B------:R-:W3:Y:S04]  /*46ec0*/  LDL.LU.64 R4, [R1+0x1c40] ;  /* 0x001c400001047983 */ /* 0x000ee80000300a00 */
[----:B------:R-:W3:Y:S04]  /*46ed0*/  LDL.LU.64 R10, [R1+0x1c38] ;  /* 0x001c3800010a7983 */ /* 0x000ee80000300a00 */
[----:B------:R-:W3:Y:S04]  /*46ee0*/  LDL.LU.64 R8, [R1+0x1c30] ;  /* 0x001c300001087983 */ /* 0x000ee80000300a00 */
[----:B------:R-:W3:Y:S04]  /*46ef0*/  LDL.LU.64 R14, [R1+0x1c28] ;  /* 0x001c2800010e7983 */ /* 0x000ee80000300a00 */
[----:B------:R-:W3:Y:S04]  /*46f00*/  LDL.LU.64 R12, [R1+0x1c20] ;  /* 0x001c2000010c7983 */ /* 0x000ee80000300a00 */
[----:B----4-:R-:W-:Y:S04]  /*46f10*/  STS.128 [R0+0x400], R24 ;  /* 0x0004001800007388 */ /* 0x010fe80000000c00 */
[----:B--2---:R-:W-:Y:S04]  /*46f20*/  STS.128 [R0+0x480], R20 ;  /* 0x0004801400007388 */ /* 0x004fe80000000c00 */
[----:B------:R-:W-:Y:S06]  /*46f30*/  BAR.SYNC.DEFER_BLOCKING 0x0 ;  /* 0x0000000000007b1d */ /* 0x000fec0000010000 */
[----:B------:R-:W0:Y:S04]  /*46f40*/  LDS.128 R24, [R28] ;  /* 0x000000001c187984 */ /* 0x000e280000000c00 */
[----:B------:R-:W1:Y:S04]  /*46f50*/  LDS.128 R20, [R29] ;  /* 0x000000001d147984 */ /* 0x000e680000000c00 */
[----:B0-----:R-:W-:Y:S04]  /*46f60*/  STL.64 [R1+0x10], R24 ;  /* 0x0000101801007387 */ /* 0x001fe80000100a00 */
[----:B------:R-:W-:Y:S04]  /*46f70*/  STL.64 [R1+0x18], R26 ;  /* 0x0000181a01007387 */ /* 0x000fe80000100a00 */
[----:B-1----:R-:W-:Y:S04]  /*46f80*/  STL.64 [R1+0x20], R20 ;  /* 0x0000201401007387 */ /* 0x002fe80000100a00 */
[----:B------:R-:W-:Y:S04]  /*46f90*/  STL.64 [R1+0x28], R22 ;  /* 0x0000281601007387 */ /* 0x000fe80000100a00 */
[----:B------:R-:W0:Y:S04]  /*46fa0*/  LDS.128 R24, [R3] ;  /* 0x0000000003187984 */ /* 0x000e280000000c00 */
[----:B------:R-:W1:Y:S04]  /*46fb0*/  LDS.128 R20, [R2] ;  /* 0x0000000002147984 */ /* 0x000e680000000c00 */
[----:B------:R-:W-:Y:S06]  /*46fc0*/  BAR.SYNC.DEFER_BLOCKING 0x0 ;  /* 0x0000000000007b1d */ /* 0x000fec0000010000 */
[----:B------:R-:W-:Y:S04]  /*46fd0*/  STS.128 [R0], R16 ;  /* 0x0000001000007388 */ /* 0x000fe80000000c00 */
[----:B0-----:R-:W-:Y:S04]  /*46fe0*/  STL.64 [R1+0x30], R24 ;  /* 0x0000301801007387 */ /* 0x001fe80000100a00 */
[----:B------:R-:W-:Y:S04]  /*46ff0*/  STL.64 [R1+0x38], R26 ;  /* 0x0000381a01007387 */ /* 0x000fe80000100a00 */
[----:B-1----:R-:W-:Y:S04]  /*47000*/  STL.64 [R1+0x80], R20 ;  /* 0x0000801401007387 */ /* 0x002fe80000100a00 */
[----:B------:R-:W-:Y:S04]  /*47010*/  STL.64 [R1+0x88], R22 ;  /* 0x0000881601007387 */ /* 0x000fe80000100a00 */
[----:B---3--:R-:W-:Y:S04]  /*47020*/  STS.128 [R0+0x80], R4 ;  /* 0x0000800400007388 */ /* 0x008fe80000000c00 */
[----:B------:R-:W-:Y:S04]  /*47030*/  STS.128 [R0+0x400], R8 ;  /* 0x0004000800007388 */ /* 0x000fe80000000c00 */
[----:B------:R-:W-:Y:S04]  /*47040*/  STS.128 [R0+0x480], R12 ;  /* 0x0004800c00007388 */ /* 0x000fe80000000c00 */
[----:B------:R-:W-:Y:S06]  /*47050*/  BAR.SYNC.DEFER_BLOCKING 0x0 ;  /* 0x0000000000007b1d */ /* 0x000fec0000010000 */
[----:B------:R-:W0:Y:S04]  /*47060*/  LDS.128 R4, [R28] ;  /* 0x000000001c047984 */ /* 0x000e280000000c00 */
[----:B------:R-:W1:Y:S04]  /*47070*/  LDS.128 R8, [R29] ;  /* 0x000000001d087984 */ /* 0x000e680000000c00 */
[----:B------:R-:W2:Y:S04]  /*47080*/  LDS.128 R12, [R2] ;  /* 0x00000000020c7984 */ /* 0x000ea80000000c00 */
[----:B0-----:R-:W-:Y:S04]  /*47090*/  STL [R1+0x1a84], R5 ;  /* 0x001a840501007387 */ /* 0x001fe80000100800 */
[----:B------:R2:W-:Y:S04]  /*470a0*/  STL [R1+0x1a78], R6 ;  /* 0x001a780601007387 */ /* 0x0005e80000100800 */
[----:B------:R-:W-:Y:S04]  /*470b0*/  STL [R1+0x1a6c], R7 ;  /* 0x001a6c0701007387 */ /* 0x000fe80000100800 */
[----:B------:R-:W3:Y:S04]  /*470c0*/  LDL.LU R20, [R1+0xe0] ;  /* 0x0000e00001147983 */ /* 0x000ee80000300800 */
[----:B-1----:R-:W-:Y:S04]  /*470d0*/  STL.64 [R1], R8 ;  /* 0x0000000801007387 */ /* 0x002fe80000100a00 */
[----:B------:R-:W-:Y:S04]  /*470e0*/  STL.64 [R1+0x8], R10 ;  /* 0x0000080a01007387 */ /* 0x000fe80000100a00 */
[----:B------:R-:W3:Y:S04]  /*470f0*/  LDL.LU R21, [R1+0xe4] ;  /* 0x0000e40001157983 */ /* 0x000ee80000300800 */
[----:B------:R-:W4:Y:S04]  /*47100*/  LDL.LU R22, [R1+0xe8] ;  /* 0x0000e80001167983 */ /* 0x000f280000300800 */
[----:B------:R-:W4:Y:S04]  /*47110*/  LDL.LU R23, [R1+0xec] ;  /* 0x0000ec0001177983 */ /* 0x000f280000300800 */
[----:B------:R-:W0:Y:S01]  /*47120*/  LDS.128 R8, [R3] ;  /* 0x0000000003087984 */ /* 0x000e220000000c00 */
[----:B--2---:R-:W-:-:S03]  /*47130*/  IMAD.MOV.U32 R6, RZ, RZ, R13 ;  /* 0x000000ffff067224 */ /* 0x004fc600078e000d */
[----:B------:R-:W-:Y:S06]  /*47140*/  BAR.SYNC.DEFER_BLOCKING 0x0 ;  /* 0x0000000000007b1d */ /* 0x000fec0000010000 */
[----:B----4-:R-:W-:Y:S04]  /*47150*/  STL.64 [R1+0x1c08], R22 ;  /* 0x001c081601007387 */ /* 0x010fe80000100a00 */
[----:B---3--:R1:W-:Y:S04]  /*47160*/  STL.64 [R1+0x1c00], R20 ;  /* 0x001c001401007387 */ /* 0x0083e80000100a00 */
[----:B-1----:R-:W2:Y:S04]  /*47170*/  LDL.LU R20, [R1+0x100] ;  /* 0x0001000001147983 */ /* 0x002ea80000300800 */
[----:B------:R-:W2:Y:S04]  /*47180*/  LDL.LU R21, [R1+0x104] ;  /* 0x0001040001157983 */ /* 0x000ea80000300800 */
[----:B------:R-:W3:Y:S04]  /*47190*/  LDL.LU R22, [R1+0x108] ;  /* 0x0001080001167983 */ /* 0x000ee80000300800 */
[----:B------:R-:W3:Y:S04]  /*471a0*/  LDL.LU R23, [R1+0x10c] ;  /* 0x00010c0001177983 */ /* 0x000ee80000300800 */
[----:B---3--:R-:W-:Y:S04]  /*471b0*/  STL.64 [R1+0x1c18], R22 ;  /* 0x001c181601007387 */ /* 0x008fe80000100a00 */
[----:B--2---:R1:W-:Y:S04]  /*471c0*/  STL.64 [R1+0x1c10], R20 ;  /* 0x001c101401007387 */ /* 0x0043e80000100a00 */
[----:B-1----:R-:W2:Y:S04]  /*471d0*/  LDL.LU R20, [R1+0x110] ;  /* 0x0001100001147983 */ /* 0x002ea80000300800 */
        /* <DEDUP_REMOVED lines=11> */
[----:B0-----:R-:W-:Y:S04]  /*47290*/  STL [R1+0x1a80], R9 ;  /* 0x001a800901007387 */ /* 0x001fe80000100800 */
[----:B------:R0:W-:Y:S04]  /*472a0*/  STL [R1+0x1a74], R10 ;  /* 0x001a740a01007387 */ /* 0x0001e80000100800 */
[----:B------:R-:W-:Y:S04]  /*472b0*/  STL [R1+0x1a70], R11 ;  /* 0x001a700b01007387 */ /* 0x000fe80000100800 */
[----:B------:R1:W-:Y:S01]  /*472c0*/  STL.64 [R1+0x48], R14 ;  /* 0x0000480e01007387 */ /* 0x0003e20000100a00 */
[----:B0-----:R-:W-:-:S03]  /*472d0*/  IMAD.MOV.U32 R10, RZ, RZ, R12 ;  /* 0x000000ffff0a7224 */ /* 0x001fc600078e000c */
[----:B------:R-:W3:Y:S04]  /*472e0*/  LDL.LU R12, [R1+0x150] ;  /* 0x00015000010c7983 */ /* 0x000ee80000300800 */
[----:B------:R-:W3:Y:S04]  /*472f0*/  LDL.LU R13, [R1+0x154] ;  /* 0x00015400010d7983 */ /* 0x000ee80000300800 */
[----:B-1----:R-:W3:Y:S04]  /*47300*/  LDL.LU R14, [R1+0x158] ;  /* 0x00015800010e7983 */ /* 0x002ee80000300800 */
[----:B------:R-:W3:Y:S04]  /*47310*/  LDL.LU R15, [R1+0x15c] ;  /* 0x00015c00010f7983 */ /* 0x000ee80000300800 */
[----:B------:R-:W-:Y:S04]  /*47320*/  STL [R1+0x1aac], R10 ;  /* 0x001aac0a01007387 */ /* 0x000fe80000100800 */
[----:B------:R0:W-:Y:S04]  /*47330*/  STL [R1+0x1aa8], R8 ;  /* 0x001aa80801007387 */ /* 0x0001e80000100800 */
[----:B0-----:R-:W3:Y:S04]  /*47340*/  LDL.LU R8, [R1+0x140] ;  /* 0x0001400001087983 */ /* 0x001ee80000300800 */
[----:B------:R-:W3:Y:S04]  /*47350*/  LDL.LU R9, [R1+0x144] ;  /* 0x0001440001097983 */ /* 0x000ee80000300800 */
[----:B------:R-:W3:Y:S04]  /*47360*/  LDL.LU R10, [R1+0x148] ;  /* 0x00014800010a7983 */ /* 0x000ee80000300800 */
[----:B------:R-:W3:Y:S04]  /*47370*/  LDL.LU R11, [R1+0x14c] ;  /* 0x00014c00010b7983 */ /* 0x000ee80000300800 */
[----:B------:R-:W-:Y:S04]  /*47380*/  STL [R1+0x1a7c], R6 ;  /* 0x001a7c0601007387 */ /* 0x000fe80000100800 */
[----:B------:R0:W-:Y:S04]  /*47390*/  STL [R1+0x1b48], R4 ;  /* 0x001b480401007387 */ /* 0x0001e80000100800 */
[----:B0-----:R-:W3:Y:S04]  /*473a0*/  LDL.LU R4, [R1+0x130] ;  /* 0x0001300001047983 */ /* 0x001ee80000300800 */
[----:B------:R-:W3:Y:S04]  /*473b0*/  LDL.LU R5, [R1+0x134] ;  /* 0x0001340001057983 */ /* 0x000ee80000300800 */
[----:B------:R-:W3:Y:S04]  /*473c0*/  LDL.LU R6, [R1+0x138] ;  /* 0x0001380001067983 */ /* 0x000ee80000300800 */
[----:B------:R-:W3:Y:S04]  /*473d0*/  LDL.LU R7, [R1+0x13c] ;  /* 0x00013c0001077983 */ /* 0x000ee80000300800 */
[----:B--2---:R0:W-:Y:S04]  /*473e0*/  STS.128 [R0], R20 ;  /* 0x0000001400007388 */ /* 0x0041e80000000c00 */
[----:B0-----:R-:W2:Y:S04]  /*473f0*/  LDL.LU.64 R22, [R1+0x1c18] ;  /* 0x001c180001167983 */ /* 0x001ea80000300a00 */
[----:B------:R-:W2:Y:S04]  /*47400*/  LDL.LU.64 R20, [R1+0x1c10] ;  /* 0x001c100001147983 */ /* 0x000ea80000300a00 */
[----:B--2---:R0:W-:Y:S04]  /*47410*/  STS.128 [R0+0x80], R20 ;  /* 0x0000801400007388 */ /* 0x0041e80000000c00 */
[----:B0-----:R-:W2:Y:S04]  /*47420*/  LDL.LU.64 R22, [R1+0x1c08] ;  /* 0x001c080001167983 */ /* 0x001ea80000300a00 */
[----:B------:R-:W2:Y:S04]  /*47430*/  LDL.LU.64 R20, [R1+0x1c00] ;  /* 0x001c000001147983 */ /* 0x000ea80000300a00 */
[----:B---3--:R0:W-:Y:S04]  /*47440*/  STS.128 [R0+0x400], R16 ;  /* 0x0004001000007388 */ /* 0x0081e80000000c00 */
[----:B0-----:R-:W3:Y:S04]  /*47450*/  LDL.LU.64 R18, [R1+0x1bf8] ;  /* 0x001bf80001127983 */ /* 0x001ee80000300a00 */
[----:B------:R-:W3:Y:S04]  /*47460*/  LDL.LU.64 R16, [R1+0x1bf0] ;  /* 0x001bf00001107983 */ /* 0x000ee80000300a00 */
[----:B--2---:R-:W-:Y:S04]  /*47470*/  STS.128 [R0+0x480], R20 ;  /* 0x0004801400007388 */ /* 0x004fe80000000c00 */
[----:B------:R-:W-:Y:S06]  /*47480*/  BAR.SYNC.DEFER_BLOCKING 0x0 ;  /* 0x0000000000007b1d */ /* 0x000fec0000010000 */
        /* <DEDUP_REMOVED lines=11> */
[----:B----4-:R-:W-:Y:S04]  /*47540*/  STS.128 [R0], R24 ;  /* 0x0000001800007388 */ /* 0x010fe80000000c00 */
[----:B0-----:R-:W-:Y:S04]  /*47550*/  STL.64 [R1+0x410], R20 ;  /* 0x0004101401007387 */ /* 0x001fe80000100a00 */
[----:B------:R0:W-:Y:S04]  /*47560*/  STL.64 [R1+0x418], R22 ;  /* 0x0004181601007387 */ /* 0x0001e80000100a00 */
[----:B0-----:R-:W2:Y:S04]  /*47570*/  LDL.LU.64 R22, [R1+0x1be8] ;  /* 0x001be80001167983 */ /* 0x001ea80000300a00 */
[----:B------:R-:W2:Y:S04]  /*47580*/  LDL.LU.64 R20, [R1+0x1be0] ;  /* 0x001be00001147983 */ /* 0x000ea80000300a00 */
[----:B------:R-:W4:Y:S04]  /*47590*/  LDL.LU.64 R26, [R1+0x1bd8] ;  /* 0x001bd800011a7983 */ /* 0x000f280000300a00 */
[----:B------:R-:W4:Y:S04]  /*475a0*/  LDL.LU.64 R24, [R1+0x1bd0] ;  /* 0x001bd00001187983 */ /* 0x000f280000300a00 */
[----:B---3--:R0:W-:Y:S04]  /*475b0*/  STS.128 [R0+0x80], R16 ;  /* 0x0000801000007388 */ /* 0x0081e80000000c00 */
[----:B0-----:R-:W3:Y:S04]  /*475c0*/  LDL.LU R16, [R1+0x120] ;  /* 0x0001200001107983 */ /* 0x001ee80000300800 */
[----:B------:R-:W3:Y:S04]  /*475d0*/  LDL.LU R17, [R1+0x124] ;  /* 0x0001240001117983 */ /* 0x000ee80000300800 */
[----:B------:R-:W3:Y:S04]  /*475e0*/  LDL.LU R18, [R1+0x128] ;  /* 0x0001280001127983 */ /* 0x000ee80000300800 */
[----:B------:R-:W3:Y:S04]  /*475f0*/  LDL.LU R19, [R1+0x12c] ;  /* 0x00012c0001137983 */ /* 0x000ee80000300800 */
[----:B--2---:R-:W-:Y:S04]  /*47600*/  STS.128 [R0+0x400], R20 ;  /* 0x0004001400007388 */ /* 0x004fe80000000c00 */
[----:B----4-:R0:W-:Y:S04]  /*47610*/  STS.128 [R0+0x480], R24 ;  /* 0x0004801800007388 */ /* 0x0101e80000000c00 */
[----:B------:R-:W-:Y:S04]  /*47620*/  STL [R1+0x1a88], R23 ;  /* 0x001a881701007387 */ /* 0x000fe80000100800 */
[----:B------:R-:W-:Y:S06]  /*47630*/  BAR.SYNC.DEFER_BLOCKING 0x0 ;  /* 0x0000000000007b1d */ /* 0x000fec0000010000 */
[----:B------:R-:W1:Y:S01]  /*47640*/  LDS.128 R20, [R28] ;  /* 0x000000001c147984 */ /* 0x000e620000000c00 */
[----:B0-----:R-:W-:-:S03]  /*47650*/  LOP3.LUT R27, R28, 0x40, RZ, 0x3c, !PT ;  /* 0x000000401c1b7812 */ /* 0x001fc600078e3cff */
[----:B-1----:R-:W-:Y:S04]  /*47660*/  STL.64 [R1+0x100], R20 ;  /* 0x0001001401007387 */ /* 0x002fe80000100a00 */
        /* <DEDUP_REMOVED lines=9> */
[----:B---3--:R1:W-:Y:S04]  /*47700*/  STS.128 [R0], R16 ;  /* 0x0000001000007388 */ /* 0x0083e80000000c00 */
[----:B------:R-:W-:Y:S04]  /*47710*/  STS.128 [R0+0x80], R4 ;  /* 0x0000800400007388 */ /* 0x000fe80000000c00 */
[----:B------:R-:W-:Y:S04]  /*47720*/  STS.128 [R0+0x400], R8 ;  /* 0x0004000800007388 */ /* 0x000fe80000000c00 */
[----:B------:R-:W-:Y:S04]  /*47730*/  STS.128 [R0+0x480], R12 ;  /* 0x0004800c00007388 */ /* 0x000fe80000000c00 */
[----:B------:R-:W-:Y:S06]  /*47740*/  BAR.SYNC.DEFER_BLOCKING 0x0 ;  /* 0x0000000000007b1d */ /* 0x000fec0000010000 */
[----:B------:R-:W2:Y:S04]  /*47750*/  LDS.128 R8, [R28] ;  /* 0x000000001c087984 */ /* 0x000ea80000000c00 */
[----:B------:R-:W3:Y:S04]  /*47760*/  LDS.128 R4, [R29] ;  /* 0x000000001d047984 */ /* 0x000ee80000000c00 */
[----:B0-----:R-:W-:Y:S04]  /*47770*/  STL.64 [R1+0x400], R20 ;  /* 0x0004001401007387 */ /* 0x001fe80000100a00 */
[----:B------:R-:W-:Y:S04]  /*47780*/  STL.64 [R1+0x408], R22 ;  /* 0x0004081601007387 */ /* 0x000fe80000100a00 */
[----:B-1----:R-:W4:Y:S04]  /*47790*/  LDL.LU R16, [R1+0x200] ;  /* 0x0002000001107983 */ /* 0x002f280000300800 */
[----:B--2---:R-:W-:Y:S04]  /*477a0*/  STL.64 [R1+0xf0], R8 ;  /* 0x0000f00801007387 */ /* 0x004fe80000100a00 */
[----:B------:R-:W-:Y:S04]  /*477b0*/  STL.64 [R1+0xf8], R10 ;  /* 0x0000f80a01007387 */ /* 0x000fe80000100a00 */
[----:B---3--:R-:W-:Y:S04]  /*477c0*/  STL.64 [R1+0x120], R4 ;  /* 0x0001200401007387 */ /* 0x008fe80000100a00 */
[----:B------:R-:W-:Y:S04]  /*477d0*/  STL.64 [R1+0x128], R6 ;  /* 0x0001280601007387 */ /* 0x000fe80000100a00 */
[----:B------:R-:W4:Y:S04]  /*477e0*/  LDL.LU R17, [R1+0x204] ;  /* 0x0002040001117983 */ /* 0x000f280000300800 */
[----:B------:R-:W2:Y:S04]  /*477f0*/  LDL.LU R18, [R1+0x208] ;  /* 0x0002080001127983 */ /* 0x000ea80000300800 */
[----:B------:R-:W2:Y:S04]  /*47800*/  LDL.LU R19, [R1+0x20c] ;  /* 0x00020c0001137983 */ /* 0x000ea80000300800 */
[----:B--2---:R-:W-:Y:S04]  /*47810*/  STL.64 [R1+0x1b58], R18 ;  /* 0x001b581201007387 */ /* 0x004fe80000100a00 */
[----:B----4-:R0:W-:Y:S04]  /*47820*/  STL.64 [R1+0x1b50], R16 ;  /* 0x001b501001007387 */ /* 0x0101e80000100a00 */
[----:B0-----:R-:W2:Y:S04]  /*47830*/  LDL.LU R16, [R1+0x1d0] ;  /* 0x0001d00001107983 */ /* 0x001ea80000300800 */
[----:B------:R-:W2:Y:S04]  /*47840*/  LDL.LU R17, [R1+0x1d4] ;  /* 0x0001d40001117983 */ /* 0x000ea80000300800 */
[----:B------:R-:W3:Y:S04]  /*47850*/  LDL.LU R18, [R1+0x1d8] ;  /* 0x0001d80001127983 */ /* 0x000ee80000300800 */
[----:B------:R-:W3:Y:S04]  /*47860*/  LDL.LU R19, [R1+0x1dc] ;  /* 0x0001dc0001137983 */ /* 0x000ee80000300800 */
[----:B---3--:R-:W-:Y:S04]  /*47870*/  STL.64 [R1+0x1b68], R18 ;  /* 0x001b681201007387 */ /* 0x008fe80000100a00 */
[----:B--2---:R0:W-:Y:S04]  /*47880*/  STL.64 [R1+0x1b60], R16 ;  /* 0x001b601001007387 */ /* 0x0041e80000100a00 */
[----:B0-----:R-:W2:Y:S04]  /*47890*/  LDL.LU R16, [R1+0x1c0] ;  /* 0x0001c00001107983 */ /* 0x001ea80000300800 */
        /* <DEDUP_REMOVED lines=13> */
[----:B----4-:R-:W-:Y:S04]  /*47970*/  STL.64 [R1+0x1bb8], R14 ;  /* 0x001bb80e01007387 */ /* 0x010fe80000100a00 */
[----:B--2---:R0:W-:Y:S04]  /*47980*/  STL.64 [R1+0x1bb0], R12 ;  /* 0x001bb00c01007387 */ /* 0x0041e80000100a00 */
[----:B0-----:R-:W2:Y:S04]  /*47990*/  LDL.LU R12, [R1+0x160] ;  /* 0x00016000010c7983 */ /* 0x001ea80000300800 */
[----:B------:R-:W2:Y:S04]  /*479a0*/  LDL.LU R13, [R1+0x164] ;  /* 0x00016400010d7983 */ /* 0x000ea80000300800 */
[----:B------:R-:W4:Y:S04]  /*479b0*/  LDL.LU R14, [R1+0x168] ;  /* 0x00016800010e7983 */ /* 0x000f280000300800 */
[----:B------:R-:W4:Y:S04]  /*479c0*/  LDL.LU R15, [R1+0x16c] ;  /* 0x00016c00010f7983 */ /* 0x000f280000300800 */
[----:B----4-:R-:W-:Y:S04]  /*479d0*/  STL.64 [R1+0x1bc8], R14 ;  /* 0x001bc80e01007387 */ /* 0x010fe80000100a00 */
[----:B--2---:R-:W-:Y:S04]  /*479e0*/  STL.64 [R1+0x1bc0], R12 ;  /* 0x001bc00c01007387 */ /* 0x004fe80000100a00 */
[----:B---3--:R-:W-:Y:S04]  /*479f0*/  STL.64 [R1+0x1b78], R18 ;  /* 0x001b781201007387 */ /* 0x008fe80000100a00 */
[----:B------:R0:W-:Y:S04]  /*47a00*/  STL.64 [R1+0x1b70], R16 ;  /* 0x001b701001007387 */ /* 0x0001e80000100a00 */
[----:B------:R-:W1:Y:S04]  /*47a10*/  LDS.128 R12, [R27] ;  /* 0x000000001b0c7984 */ /* 0x000e680000000c00 */
        /* <DEDUP_REMOVED lines=28> */
[----:B-1----:R-:W-:Y:S04]  /*47be0*/  STL.64 [R1+0x130], R12 ;  /* 0x0001300c01007387 */ /* 0x002fe80000100a00 */
[----:B------:R-:W-:Y:S04]  /*47bf0*/  STL.64 [R1+0x138], R14 ;  /* 0x0001380e01007387 */ /* 0x000fe80000100a00 */
[----:B------:R-:W0:Y:S04]  /*47c00*/  LDS.128 R12, [R2] ;  /* 0x00000000020c7984 */ /* 0x000e280000000c00 */
[----:B------:R-:W-:Y:S06]  /*47c10*/  BAR.SYNC.DEFER_BLOCKING 0x0 ;  /* 0x0000000000007b1d */ /* 0x000fec0000010000 */
[----:B0-----:R-:W-:Y:S04]  /*47c20*/  STL.64 [R1+0x150], R12 ;  /* 0x0001500c01007387 */ /* 0x001fe80000100a00 */
[----:B------:R0:W-:Y:S04]  /*47c30*/  STL.64 [R1+0x158], R14 ;  /* 0x0001580e01007387 */ /* 0x0001e80000100a00 */
[----:B0-----:R-:W2:Y:S04]  /*47c40*/  LDL.LU.64 R14, [R1+0x1bc8] ;  /* 0x001bc800010e7983 */ /* 0x001ea80000300a00 */
[----:B------:R-:W2:Y:S04]  /*47c50*/  LDL.LU.64 R12, [R1+0x1bc0] ;  /* 0x001bc000010c7983 */ /* 0x000ea80000300a00 */
[----:B--2---:R0:W-:Y:S04]  /*47c60*/  STS.128 [R0], R12 ;  /* 0x0000000c00007388 */ /* 0x0041e80000000c00 */
[----:B0-----:R-:W2:Y:S04]  /*47c70*/  LDL.LU.64 R14, [R1+0x1bb8] ;  /* 0x001bb800010e7983 */ /* 0x001ea80000300a00 */
[----:B------:R-:W2:Y:S04]  /*47c80*/  LDL.LU.64 R12, [R1+0x1bb0] ;  /* 0x001bb000010c7983 */ /* 0x000ea80000300a00 */
[----:B--2---:R0:W-:Y:S04]  /*47c90*/  STS.128 [R0+0x80], R12 ;  /* 0x0000800c00007388 */ /* 0x0041e80000000c00 */
[----:B0-----:R-:W2:Y:S04]  /*47ca0*/  LDL.LU.64 R14, [R1+0x1ba8] ;  /* 0x001ba800010e7983 */ /* 0x001ea80000300a00 */
[----:B------:R-:W2:Y:S04]  /*47cb0*/  LDL.LU.64 R12, [R1+0x1ba0] ;  /* 0x001ba000010c7983 */ /* 0x000ea80000300a00 */
[----:B------:R-:W-:Y:S04]  /*47cc0*/  STS.128 [R0+0x480], R16 ;  /* 0x0004801000007388 */ /* 0x000fe80000000c00 */
[----:B--2---:R0:W-:Y:S04]  /*47cd0*/  STS.128 [R0+0x400], R12 ;  /* 0x0004000c00007388 */ /* 0x0041e80000000c00 */
[----:B------:R-:W-:Y:S06]  /*47ce0*/  BAR.SYNC.DEFER_BLOCKING 0x0 ;  /* 0x0000000000007b1d */ /* 0x000fec0000010000 */
[----:B0-----:R-:W2:Y:S04]  /*47cf0*/  LDL.LU R12, [R1+0x220] ;  /* 0x00022000010c7983 */ /* 0x001ea80000300800 */
        /* <DEDUP_REMOVED lines=14> */
[----:B------:R0:W-:Y:S04]  /*47de0*/  STL.64 [R1+0x148], R18 ;  /* 0x0001481201007387 */ /* 0x0001e80000100a00 */
[----:B0-----:R-:W2:Y:S04]  /*47df0*/  LDL.LU.64 R18, [R1+0x1b98] ;  /* 0x001b980001127983 */ /* 0x001ea80000300a00 */
[----:B------:R-:W2:Y:S04]  /*47e00*/  LDL.LU.64 R16, [R1+0x1b90] ;  /* 0x001b900001107983 */ /* 0x000ea80000300a00 */
[----:B------:R-:W-:Y:S06]  /*47e10*/  BAR.SYNC.DEFER_BLOCKING 0x0 ;  /* 0x0000000000007b1d */ /* 0x000fec0000010000 */
[----:B--2---:R0:W-:Y:S04]  /*47e20*/  STS.128 [R0], R16 ;  /* 0x0000001000007388 */ /* 0x0041e80000000c00 */
[----:B0-----:R-:W2:Y:S04]  /*47e30*/  LDL.LU.64 R18, [R1+0x1b88] ;  /* 0x001b880001127983 */ /* 0x001ea80000300a00 */
[----:B------:R-:W2:Y:S04]  /*47e40*/  LDL.LU.64 R16, [R1+0x1b80] ;  /* 0x001b800001107983 */ /* 0x000ea80000300a00 */
[----:B--2---:R0:W-:Y:S04]  /*47e50*/  STS.128 [R0+0x80], R16 ;  /* 0x0000801000007388 */ /* 0x0041e80000000c00 */
[----:B0-----:R-:W2:Y:S04]  /*47e60*/  LDL.LU.64 R18, [R1+0x1b78] ;  /* 0x001b780001127983 */ /* 0x001ea80000300a00 */
[----:B------:R-:W2:Y:S04]  /*47e70*/  LDL.LU.64 R16, [R1+0x1b70] ;  /* 0x001b700001107983 */ /* 0x000ea80000300a00 */
[----:B--2---:R0:W-:Y:S04]  /*47e80*/  STS.128 [R0+0x400], R16 ;  /* 0x0004001000007388 */ /* 0x0041e80000000c00 */
[----:B0-----:R-:W2:Y:S04]  /*47e90*/  LDL.LU.64 R18, [R1+0x1b68] ;  /* 0x001b680001127983 */ /* 0x001ea80000300a00 */
[----:B------:R-:W2:Y:S04]  /*47ea0*/  LDL.LU.64 R16, [R1+0x1b60] ;  /* 0x001b600001107983 */ /* 0x000ea80000300a00 */
        /* <DEDUP_REMOVED lines=13> */
[----:B0-----:R-:W-:Y:S04]  /*47f80*/  STL.64 [R1+0x440], R16 ;  /* 0x0004401001007387 */ /* 0x001fe80000100a00 */
[----:B------:R0:W-:Y:S04]  /*47f90*/  STL.64 [R1+0x448], R18 ;  /* 0x0004481201007387 */ /* 0x0001e80000100a00 */
[----:B0-----:R-:W2:Y:S04]  /*47fa0*/  LDL.LU.64 R18, [R1+0x1b58] ;  /* 0x001b580001127983 */ /* 0x001ea80000300a00 */
[----:B------:R-:W2:Y:S04]  /*47fb0*/  LDL.LU.64 R16, [R1+0x1b50] ;  /* 0x001b500001107983 */ /* 0x000ea80000300a00 */
[----:B----4-:R0:W-:Y:S04]  /*47fc0*/  STS.128 [R0], R4 ;  /* 0x0000000400007388 */ /* 0x0101e80000000c00 */
[----:B0-----:R-:W4:Y:S04]  /*47fd0*/  LDL.LU R4, [R1+0x1b48] ;  /* 0x001b480001047983 */ /* 0x001f280000300800 */
[----:B---3--:R-:W-:Y:S04]  /*47fe0*/  STS.128 [R0+0x80], R20 ;  /* 0x0000801400007388 */ /* 0x008fe80000000c00 */
[----:B------:R-:W-:Y:S04]  /*47ff0*/  STS.128 [R0+0x480], R8 ;  /* 0x0004800800007388 */ /* 0x000fe80000000c00 */
[----:B--2---:R-:W-:Y:S04]  /*48000*/  STS.128 [R0+0x400], R16 ;  /* 0x0004001000007388 */ /* 0x004fe80000000c00 */
[----:B------:R-:W-:Y:S06]  /*48010*/  BAR.SYNC.DEFER_BLOCKING 0x0 ;  /* 0x0000000000007b1d */ /* 0x000fec0000010000 */
[----:B------:R-:W0:Y:S04]  /*48020*/  LDS.128 R8, [R28] ;  /* 0x000000001c087984 */ /* 0x000e280000000c00 */
[----:B------:R-:W1:Y:S04]  /*48030*/  LDS.128 R20, [R29] ;  /* 0x000000001d147984 */ /* 0x000e680000000c00 */
[----:B------:R-:W-:Y:S04]  /*48040*/  LDS.128 R16, [R27] ;  /* 0x000000001b107984 */ /* 0x000fe80000000c00 */
[----:B0-----:R-:W-:Y:S04]  /*48050*/  STL.64 [R1+0x1a0], R8 ;  /* 0x0001a00801007387 */ /* 0x001fe80000100a00 */
[----:B------:R-:W-:Y:S04]  /*48060*/  STL.64 [R1+0x1a8], R10 ;  /* 0x0001a80a01007387 */ /* 0x000fe80000100a00 */
[----:B------:R-:W0:Y:S04]  /*48070*/  LDS.128 R8, [R2] ;  /* 0x0000000002087984 */ /* 0x000e280000000c00 */
[----:B-1----:R1:W-:Y:S04]  /*48080*/  STL.64 [R1+0x1e0], R20 ;  /* 0x0001e01401007387 */ /* 0x0023e80000100a00 */
[----:B------:R2:W-:Y:S04]  /*48090*/  STL.64 [R1+0x1e8], R22 ;  /* 0x0001e81601007387 */ /* 0x0005e80000100a00 */
[----:B------:R-:W-:Y:S01]  /*480a0*/  BAR.SYNC.DEFER_BLOCKING 0x0 ;  /* 0x0000000000007b1d */ /* 0x000fe20000010000 */
[----:B0-----:R-:W-:-:S05]  /*480b0*/  IMAD.MOV.U32 R6, RZ, RZ, R11 ;  /* 0x000000ffff067224 */ /* 0x001fca00078e000b */
[----:B------:R-:W-:Y:S04]  /*480c0*/  STL.64 [R1+0x450], R8 ;  /* 0x0004500801007387 */ /* 0x000fe80000100a00 */
[----:B------:R-:W-:Y:S04]  /*480d0*/  STL.64 [R1+0x1f0], R16 ;  /* 0x0001f01001007387 */ /* 0x000fe80000100a00 */
[----:B------:R-:W-:Y:S04]  /*480e0*/  STL.64 [R1+0x1f8], R18 ;  /* 0x0001f81201007387 */ /* 0x000fe80000100a00 */
[----:B------:R-:W-:Y:S04]  /*480f0*/  STL [R1+0x458], R10 ;  /* 0x0004580a01007387 */ /* 0x000fe80000100800 */
[----:B------:R-:W-:Y:S04]  /*48100*/  STL [R1+0x1a90], R6 ;  /* 0x001a900601007387 */ /* 0x000fe80000100800 */
[----:B----4-:R0:W-:Y:S04]  /*48110*/  STL [R1+0x1a8c], R4 ;  /* 0x001a8c0401007387 */ /* 0x0101e80000100800 */
[----:B-1----:R-:W3:Y:S04]  /*48120*/  LDL.LU R20, [R1+0x2c0] ;  /* 0x0002c00001147983 */ /* 0x002ee80000300800 */
[----:B------:R-:W3:Y:S04]  /*48130*/  LDL.LU R21, [R1+0x2c4] ;  /* 0x0002c40001157983 */ /* 0x000ee80000300800 */
[----:B--2---:R-:W2:Y:S04]  /*48140*/  LDL.LU R22, [R1+0x2c8] ;  /* 0x0002c80001167983 */ /* 0x004ea80000300800 */
[----:B------:R-:W2:Y:S04]  /*48150*/  LDL.LU R23, [R1+0x2cc] ;  /* 0x0002cc0001177983 */ /* 0x000ea80000300800 */
[----:B--2---:R-:W-:Y:S04]  /*48160*/  STL.64 [R1+0x1af0], R22 ;  /* 0x001af01601007387 */ /* 0x004fe80000100a00 */
[----:B---3--:R-:W-:Y:S04]  /*48170*/  STL.64 [R1+0x1ae8], R20 ;  /* 0x001ae81401007387 */ /* 0x008fe80000100a00 */
[----:B0-----:R-:W2:Y:S04]  /*48180*/  LDL.LU R4, [R1+0x2b0] ;  /* 0x0002b00001047983 */ /* 0x001ea80000300800 */
[----:B------:R-:W2:Y:S04]  /*48190*/  LDL.LU R5, [R1+0x2b4] ;  /* 0x0002b40001057983 */ /* 0x000ea80000300800 */
[----:B------:R-:W3:Y:S04]  /*481a0*/  LDL.LU R6, [R1+0x2b8] ;  /* 0x0002b80001067983 */ /* 0x000ee80000300800 */
[----:B------:R-:W3:Y:S04]  /*481b0*/  LDL.LU R7, [R1+0x2bc] ;  /* 0x0002bc0001077983 */ /* 0x000ee80000300800 */
[----:B------:R-:W-:Y:S04]  /*481c0*/  STS.128 [R0], R12 ;  /* 0x0000000c00007388 */ /* 0x000fe80000000c00 */
        /* <DEDUP_REMOVED lines=8> */
[----:B------:R-:W4:Y:S04]  /*48250*/  LDL.LU R14, [R1+0x248] ;  /* 0x00024800010e7983 */ /* 0x000f280000300800 */
[----:B------:R-:W4:Y:S04]  /*48260*/  LDL.LU R15, [R1+0x24c] ;  /* 0x00024c00010f7983 */ /* 0x000f280000300800 */
[----:B------:R-:W4:Y:S04]  /*48270*/  LDL.LU R8, [R1+0x230] ;  /* 0x0002300001087983 */ /* 0x000f280000300800 */
[----:B------:R-:W4:Y:S04]  /*48280*/  LDL.LU R9, [R1+0x234] ;  /* 0x0002340001097983 */ /* 0x000f280000300800 */
[----:B------:R-:W4:Y:S04]  /*48290*/  LDL.LU R10, [R1+0x238] ;  /* 0x00023800010a7983 */ /* 0x000f280000300800 */
[----:B------:R-:W4:Y:S04]  /*482a0*/  LDL.LU R11, [R1+0x23c] ;  /* 0x00023c00010b7983 */ /* 0x000f280000300800 */
        /* <DEDUP_REMOVED lines=24> */
[----:B----4-:R0:W-:Y:S04]  /*48430*/  STS.128 [R0+0x80], R8 ;  /* 0x0000800800007388 */ /* 0x0101e80000000c00 */
[----:B------:R1:W-:Y:S04]  /*48440*/  STS.128 [R0+0x400], R12 ;  /* 0x0004000c00007388 */ /* 0x0003e80000000c00 */
        /* <DEDUP_REMOVED lines=8> */
[----:B0-----:R-:W3:Y:S04]  /*484d0*/  LDL.LU R8, [R1+0x2e0] ;  /* 0x0002e00001087983 */ /* 0x001ee80000300800 */
[----:B------:R-:W3:Y:S04]  /*484e0*/  LDL.LU R9, [R1+0x2e4] ;  /* 0x0002e40001097983 */ /* 0x000ee80000300800 */
[----:B------:R-:W3:Y:S04]  /*484f0*/  LDL.LU R10, [R1+0x2e8] ;  /* 0x0002e800010a7983 */ /* 0x000ee80000300800 */
[----:B------:R-:W3:Y:S04]  /*48500*/  LDL.LU R11, [R1+0x2ec] ;  /* 0x0002ec00010b7983 */ /* 0x000ee80000300800 */
[----:B-1----:R-:W3:Y:S04]  /*48510*/  LDL.LU R12, [R1+0x2f0] ;  /* 0x0002f000010c7983 */ /* 0x002ee80000300800 */
[----:B------:R-:W3:Y:S04]  /*48520*/  LDL.LU R13, [R1+0x2f4] ;  /* 0x0002f400010d7983 */ /* 0x000ee80000300800 */
[----:B------:R-:W3:Y:S04]  /*48530*/  LDL.LU R14, [R1+0x2f8] ;  /* 0x0002f800010e7983 */ /* 0x000ee80000300800 */
[----:B------:R-:W3:Y:S04]  /*48540*/  LDL.LU R15, [R1+0x2fc] ;  /* 0x0002fc00010f7983 */ /* 0x000ee80000300800 */
        /* <DEDUP_REMOVED lines=42> */
[----:B0-----:R-:W2:Y:S04]  /*487f0*/  LDL.LU.64 R6, [R1+0x1b00] ;  /* 0x001b000001067983 */ /* 0x001ea80000300a00 */
[----:B------:R-:W2:Y:S04]  /*48800*/  LDL.LU.64 R4, [R1+0x1af8] ;  /* 0x001af80001047983 */ /* 0x000ea80000300a00 */
[----:B------:R-:W3:Y:S04]  /*48810*/  LDL.LU.64 R22, [R1+0x1af0] ;  /* 0x001af00001167983 */ /* 0x000ee80000300a00 */
[----:B------:R-:W3:Y:S04]  /*48820*/  LDL.LU.64 R20, [R1+0x1ae8] ;  /* 0x001ae80001147983 */ /* 0x000ee80000300a00 */
[----:B----4-:R-:W-:Y:S04]  /*48830*/  STS.128 [R0+0x480], R16 ;  /* 0x0004801000007388 */ /* 0x010fe80000000c00 */
[----:B--2---:R-:W-:Y:S04]  /*48840*/  STS.128 [R0+0x80], R4 ;  /* 0x0000800400007388 */ /* 0x004fe80000000c00 */
[----:B---3--:R-:W-:Y:S04]  /*48850*/  STS.128 [R0+0x400], R20 ;  /* 0x0004001400007388 */ /* 0x008fe80000000c00 */
[----:B------:R-:W-:Y:S06]  /*48860*/  BAR.SYNC.DEFER_BLOCKING 0x0 ;  /* 0x0000000000007b1d */ /* 0x000fec0000010000 */
[----:B------:R-:W0:Y:S04]  /*48870*/  LDS.128 R20, [R28] ;  /* 0x000000001c147984 */ /* 0x000e280000000c00 */
[----:B------:R-:W1:Y:S04]  /*48880*/  LDS.128 R16, [R29] ;  /* 0x000000001d107984 */ /* 0x000e680000000c00 */
[----:B------:R-:W2:Y:S04]  /*48890*/  LDS.128 R4, [R27] ;  /* 0x000000001b047984 */ /* 0x000ea80000000c00 */
[----:B0-----:R-:W-:Y:S04]  /*488a0*/  STL.64 [R1+0x240], R20 ;  /* 0x0002401401007387 */ /* 0x001fe80000100a00 */
[----:B------:R-:W-:Y:S04]  /*488b0*/  STL.64 [R1+0x248], R22 ;  /* 0x0002481601007387 */ /* 0x000fe80000100a00 */
[----:B------:R-:W-:Y:S04]  /*488c0*/  STL [R1+0x1ae4], R27 ;  /* 0x001ae41b01007387 */ /* 0x000fe80000100800 */
[----:B-1----:R-:W-:Y:S04]  /*488d0*/  STL.64 [R1+0x270], R16 ;  /* 0x0002701001007387 */ /* 0x002fe80000100a00 */
[----:B------:R-:W-:Y:S04]  /*488e0*/  STL.64 [R1+0x278], R18 ;  /* 0x0002781201007387 */ /* 0x000fe80000100a00 */
[----:B------:R-:W-:Y:S04]  /*488f0*/  STL [R1+0x1ae0], R24 ;  /* 0x001ae01801007387 */ /* 0x000fe80000100800 */
[----:B--2---:R-:W-:Y:S04]  /*48900*/  STL.64 [R1+0x2c0], R4 ;  /* 0x0002c00401007387 */ /* 0x004fe80000100a00 */
[----:B------:R-:W-:Y:S04]  /*48910*/  STL.64 [R1+0x2c8], R6 ;  /* 0x0002c80601007387 */ /* 0x000fe80000100a00 */
[----:B------:R-:W0:Y:S04]  /*48920*/  LDS.128 R4, [R2] ;  /* 0x0000000002047984 */ /* 0x000e280000000c00 */
[----:B------:R-:W-:Y:S06]  /*48930*/  BAR.SYNC.DEFER_BLOCKING 0x0 ;  /* 0x0000000000007b1d */ /* 0x000fec0000010000 */
[----:B------:R1:W-:Y:S04]  /*48940*/  STS.128 [R0], R8 ;  /* 0x0000000800007388 */ /* 0x0003e80000000c00 */
[----:B0-----:R-:W-:Y:S04]  /*48950*/  STL.64 [R1+0x2d0], R4 ;  /* 0x0002d00401007387 */ /* 0x001fe80000100a00 */
[----:B------:R-:W-:Y:S04]  /*48960*/  STL.64 [R1+0x2d8], R6 ;  /* 0x0002d80601007387 */ /* 0x000fe80000100a00 */
[----:B-1----:R-:W2:Y:S04]  /*48970*/  LDL.LU R8, [R1+0x340] ;  /* 0x0003400001087983 */ /* 0x002ea80000300800 */
        /* <DEDUP_REMOVED lines=27> */
[----:B------:R-:W2:Y:S04]  /*48b30*/  LDL.LU R18, [R1+0x388] ;  /* 0x0003880001127983 */ /* 0x000ea80000300800 */
[----:B------:R-:W2:Y:S04]  /*48b40*/  LDL.LU R19, [R1+0x38c] ;  /* 0x00038c0001137983 */ /* 0x000ea80000300800 */
[----:B------:R-:W-:Y:S04]  /*48b50*/  STS.128 [R0+0x80], R12 ;  /* 0x0000800c00007388 */ /* 0x000fe80000000c00 */
[----:B----4-:R-:W-:Y:S04]  /*48b60*/  STS.128 [R0+0x400], R24 ;  /* 0x0004001800007388 */ /* 0x010fe80000000c00 */
[----:B--2---:R-:W-:Y:S04]  /*48b70*/  STL.64 [R1+0x1aa0], R18 ;  /* 0x001aa01201007387 */ /* 0x004fe80000100a00 */
        /* <DEDUP_REMOVED lines=18> */
[----:B------:R-:W-:Y:S04]  /*48ca0*/  STS.128 [R0+0x480], R8 ;  /* 0x0004800800007388 */ /* 0x000fe80000000c00 */
[----:B------:R-:W-:Y:S06]  /*48cb0*/  BAR.SYNC.DEFER_BLOCKING 0x0 ;  /* 0x0000000000007b1d */ /* 0x000fec0000010000 */
[----:B------:R-:W3:Y:S04]  /*48cc0*/  LDL.LU R24, [R1+0x1ae0] ;  /* 0x001ae00001187983 */ /* 0x000ee80000300800 */
[----:B------:R-:W0:Y:S04]  /*48cd0*/  LDS.128 R8, [R28] ;  /* 0x000000001c087984 */ /* 0x000e280000000c00 */
[----:B0-----:R-:W-:Y:S04]  /*48ce0*/  STL.64 [R1+0x230], R8 ;  /* 0x0002300801007387 */ /* 0x001fe80000100a00 */
[----:B------:R-:W-:Y:S04]  /*48cf0*/  STL.64 [R1+0x238], R10 ;  /* 0x0002380a01007387 */ /* 0x000fe80000100a00 */
[----:B------:R-:W0:Y:S04]  /*48d00*/  LDS.128 R8, [R29] ;  /* 0x000000001d087984 */ /* 0x000e280000000c00 */
[----:B0-----:R-:W-:Y:S04]  /*48d10*/  STL.64 [R1+0x260], R8 ;  /* 0x0002600801007387 */ /* 0x001fe80000100a00 */
[----:B------:R-:W-:Y:S04]  /*48d20*/  STL.64 [R1+0x268], R10 ;  /* 0x0002680a01007387 */ /* 0x000fe80000100a00 */
[----:B--2---:R-:W0:Y:S04]  /*48d30*/  LDS.128 R8, [R27] ;  /* 0x000000001b087984 */ /* 0x004e280000000c00 */
        /* <DEDUP_REMOVED lines=15> */
[----:B------:R-:W3:Y:S04]  /*48e30*/  LDL R26, [R1+0xee4] ;  /* 0x000ee400011a7983 */ /* 0x000ee80000100800 */
[----:B--2---:R0:W-:Y:S04]  /*48e40*/  STS.128 [R0+0x400], R8 ;  /* 0x0004000800007388 */ /* 0x0041e80000000c00 */
[----:B------:R-:W-:Y:S06]  /*48e50*/  BAR.SYNC.DEFER_BLOCKING 0x0 ;  /* 0x0000000000007b1d */ /* 0x000fec0000010000 */
[----:B0-----:R-:W2:Y:S04]  /*48e60*/  LDL.LU R10, [R1+0x1aac] ;  /* 0x001aac00010a7983 */ /* 0x001ea80000300800 */
[----:B------:R-:W2:Y:S04]  /*48e70*/  LDL.LU R8, [R1+0x1aa8] ;  /* 0x001aa80001087983 */ /* 0x000ea80000300800 */
[----:B------:R-:W2:Y:S04]  /*48e80*/  LDL.LU R9, [R1+0x90] ;  /* 0x0000900001097983 */ /* 0x000ea80000300800 */
[----:B------:R-:W0:Y:S04]  /*48e90*/  LDS.128 R16, [R28] ;  /* 0x000000001c107984 */ /* 0x000e280000000c00 */
[----:B------:R-:W2:Y:S04]  /*48ea0*/  LDL R11, [R1+0xfe8] ;  /* 0x000fe800010b7983 */ /* 0x000ea80000100800 */
[----:B------:R-:W-:Y:S04]  /*48eb0*/  STL [R1+0x1a48], R28 ;  /* 0x001a481c01007387 */ /* 0x000fe80000100800 */
[----:B0-----:R-:W-:Y:S04]  /*48ec0*/  STL.64 [R1+0x220], R16 ;  /* 0x0002201001007387 */ /* 0x001fe80000100a00 */
[----:B------:R-:W-:Y:S04]  /*48ed0*/  STL.64 [R1+0x228], R18 ;  /* 0x0002281201007387 */ /* 0x000fe80000100a00 */
[----:B------:R-:W0:Y:S04]  /*48ee0*/  LDS.128 R16, [R29] ;  /* 0x000000001d107984 */ /* 0x000e280000000c00 */
[----:B------:R-:W-:Y:S04]  /*48ef0*/  STL [R1+0x1a38], R29 ;  /* 0x001a381d01007387 */ /* 0x000fe80000100800 */
[----:B0-----:R-:W-:Y:S04]  /*48f00*/  STL.64 [R1+0x250], R16 ;  /* 0x0002501001007387 */ /* 0x001fe80000100a00 */
[----:B------:R-:W-:Y:S04]  /*48f10*/  STL.64 [R1+0x258], R18 ;  /* 0x0002581201007387 */ /* 0x000fe80000100a00 */
[----:B------:R-:W0:Y:S04]  /*48f20*/  LDS.128 R16, [R27] ;  /* 0x000000001b107984 */ /* 0x000e280000000c00 */
[----:B------:R-:W2:Y:S04]  /*48f30*/  LDL.LU R25, [R1+0x50] ;  /* 0x0000500001197983 */ /* 0x000ea80000300800 */
[----:B------:R-:W-:Y:S04]  /*48f40*/  STL [R1+0x1a34], R27 ;  /* 0x001a341b01007387 */ /* 0x000fe80000100800 */
        /* <DEDUP_REMOVED lines=8> */
[----:B---3--:R0:W-:Y:S04]  /*48fd0*/  STS.128 [R0], R4 ;  /* 0x0000000400007388 */ /* 0x0081e80000000c00 */
[----:B----4-:R1:W-:Y:S04]  /*48fe0*/  STS.128 [R0+0x80], R20 ;  /* 0x0000801400007388 */ /* 0x0103e80000000c00 */
[----:B0-----:R-:W3:Y:S04]  /*48ff0*/  LDL.LU R6, [R1+0x1a90] ;  /* 0x001a900001067983 */ /* 0x001ee80000300800 */
[----:B------:R-:W4:Y:S04]  /*49000*/  LDL.LU R4, [R1+0x1a8c] ;  /* 0x001a8c0001047983 */ /* 0x000f280000300800 */
[----:B-1----:R-:W3:Y:S04]  /*49010*/  LDL.LU R23, [R1+0x1a88] ;  /* 0x001a880001177983 */ /* 0x002ee80000300800 */
[----:B------:R-:W3:Y:S04]  /*49020*/  LDL.LU R22, [R1+0x10] ;  /* 0x0000100001167983 */ /* 0x000ee80000300800 */
[----:B------:R-:W3:Y:S04]  /*49030*/  LDL R27, [R1+0xfec] ;  /* 0x000fec00011b7983 */ /* 0x000ee80000100800 */
[----:B------:R-:W3:Y:S04]  /*49040*/  LDL.LU R5, [R1+0xa0] ;  /* 0x0000a00001057983 */ /* 0x000ee80000300800 */
[----:B------:R-:W3:Y:S04]  /*49050*/  LDL.LU R28, [R1+0x60] ;  /* 0x00006000011c7983 */ /* 0x000ee80000300800 */
[----:B--2---:R0:W-:Y:S04]  /*49060*/  STS.128 [R0+0x400], R16 ;  /* 0x0004001000007388 */ /* 0x0041e80000000c00 */
[----:B0-----:R-:W2:Y:S04]  /*49070*/  LDL.LU R19, [R1+0x20] ;  /* 0x0000200001137983 */ /* 0x001ea80000300800 */
[----:B------:R-:W2:Y:S04]  /*49080*/  LDL R7, [R1+0xff0] ;  /* 0x000ff00001077983 */ /* 0x000ea80000100800 */
[----:B------:R-:W4:Y:S04]  /*49090*/  LDL R29, [R1+0xff4] ;  /* 0x000ff400011d7983 */ /* 0x000f280000100800 */
[----:B------:R0:W-:Y:S04]  /*490a0*/  STS.128 [R0+0x480], R12 ;  /* 0x0004800c00007388 */ /* 0x0001e80000000c00 */
[----:B------:R-:W-:Y:S01]  /*490b0*/  BAR.SYNC.DEFER_BLOCKING 0x0 ;  /* 0x0000000000007b1d */ /* 0x000fe20000010000 */
[----:B------:R-:W-:-:S04]  /*490c0*/  ISETP.GE.AND P0, PT, R11, c[0x0][0x178], PT ;  /* 0x00005e000b007a0c */ /* 0x000fc80003f06270 */
[----:B------:R-:W-:Y:S01]  /*490d0*/  ISETP.LT.AND P0, PT, R26, c[0x0][0x17c], !P0 ;  /* 0x00005f001a007a0c */ /* 0x000fe20004701270 */
[----:B0-----:R-:W-:-:S05]  /*490e0*/  IMAD R14, R11, c[0x0][0x194], RZ ;  /* 0x000065000b0e7a24 */ /* 0x001fca00078e02ff */
[----:B------:R-:W-:Y:S01]  /*490f0*/  LEA R2, P1, R14, c[0x0][0x170], 0x1 ;  /* 0x00005c000e027a11 */ /* 0x000fe200078208ff */
[----:B------:R-:W-:-:S03]  /*49100*/  IMAD R0, R26, c[0x0][0x198], RZ ;  /* 0x000066001a007a24 */ /* 0x000fc600078e02ff */
[----:B------:R-:W-:Y:S01]  /*49110*/  LEA.HI.X.SX32 R3, R14, c[0x0][0x174], 0x1, P1 ;  /* 0x00005d000e037a11 */ /* 0x000fe200008f0eff */
[----:B------:R-:W-:-:S04]  /*49120*/  IMAD.MOV.U32 R18, RZ, RZ, c[0x0][0x194] ;  /* 0x00006500ff127624 */ /* 0x000fc800078e00ff */
[----:B------:R-:W-:-:S04]  /*49130*/  IMAD.WIDE R12, R0, 0x2, R2 ;  /* 0x00000002000c7825 */ /* 0x000fc800078e0202 */
[----:B------:R-:W-:Y:S01]  /*49140*/  IMAD R16, R18, 0x80, R14 ;  /* 0x0000008012107824 */ /* 0x000fe200078e020e */
[----:B------:R0:W-:Y:S01]  /*49150*/  @P0 STG.E.U16 [R12.64], R9 ;  /* 0x000000090c000986 */ /* 0x0001e2000c101506 */
[----:B------:R-:W-:-:S04]  /*49160*/  ISETP.GE.AND P0, PT, R26, c[0x0][0x17c], PT ;  /* 0x00005f001a007a0c */ /* 0x000fc80003f06270 */
[----:B---3--:R-:W-:Y:S02]  /*49170*/  ISETP.LT.AND P2, PT, R27, c[0x0][0x178], !P0 ;  /* 0x00005e001b007a0c */ /* 0x008fe40004741270 */
[----:B0-----:R-:W-:-:S04]  /*49180*/  LEA R12, P1, R16, c[0x0][0x170], 0x1 ;  /* 0x00005c00100c7a11 */ /* 0x001fc800078208ff */
[----:B------:R-:W-:Y:S01]  /*49190*/  LEA.HI.X.SX32 R13, R16, c[0x0][0x174], 0x1, P1 ;  /* 0x00005d00100d7a11 */ /* 0x000fe200008f0eff */
[----:B------:R-:W-:-:S04]  /*491a0*/  IMAD R16, R18, 0x80, R16 ;  /* 0x0000008012107824 */ /* 0x000fc800078e0210 */
[----:B------:R-:W-:-:S05]  /*491b0*/  IMAD.WIDE R14, R0, 0x2, R12 ;  /* 0x00000002000e7825 */ /* 0x000fca00078e020c */
[----:B------:R0:W-:Y:S01]  /*491c0*/  @P2 STG.E.U16 [R14.64], R25 ;  /* 0x000000190e002986 */ /* 0x0001e2000c101506 */
[----:B------:R-:W-:Y:S01]  /*491d0*/  IMAD R18, R18, 0x80, R16 ;  /* 0x0000008012127824 */ /* 0x000fe200078e0210 */
[----:B0-----:R-:W-:-:S04]  /*491e0*/  LEA R14, P1, R16, c[0x0][0x170], 0x1 ;  /* 0x00005c00100e7a11 */ /* 0x001fc800078208ff */
[----:B------:R-:W-:-:S05]  /*491f0*/  LEA.HI.X.SX32 R15, R16, c[0x0][0x174], 0x1, P1 ;  /* 0x00005d00100f7a11 */ /* 0x000fca00008f0eff */
[----:B------:R-:W-:Y:S01]  /*49200*/  IMAD.WIDE R16, R0, 0x2, R14 ;  /* 0x0000000200107825 */ /* 0x000fe200078e020e */
[----:B--2---:R-:W-:Y:S02]  /*49210*/  ISETP.LT.AND P2, PT, R7, c[0x0][0x178], !P0 ;  /* 0x00005e0007007a0c */ /* 0x004fe40004741270 */
[----:B----4-:R-:W-:-:S11]  /*49220*/  ISETP.LT.AND P1, PT, R29, c[0x0][0x178], !P0 ;  /* 0x00005e001d007a0c */ /* 0x010fd60004721270 */
[----:B------:R0:W-:Y:S01]  /*49230*/  @P2 STG.E.U16 [R16.64], R22 ;  /* 0x0000001610002986 */ /* 0x0001e2000c101506 */
[----:B------:R-:W-:-:S04]  /*49240*/  LEA R20, P2, R18, c[0x0][0x170], 0x1 ;  /* 0x00005c0012147a11 */ /* 0x000fc800078408ff */
[----:B------:R-:W-:Y:S02]  /*49250*/  LEA.HI.X.SX32 R21, R18, c[0x0][0x174], 0x1, P2 ;  /* 0x00005d0012157a11 */ /* 0x000fe400010f0eff */
[----:B0-----:R-:W-:-:S04]  /*49260*/  IADD3 R16, R26, 0x1, RZ ;  /* 0x000000011a107810 */ /* 0x001fc80007ffe0ff */
[----:B------:R-:W-:Y:S01]  /*49270*/  ISETP.GE.AND P0, PT, R16, c[0x0][0x17c], PT ;  /* 0x00005f0010007a0c */ /* 0x000fe20003f06270 */
[----:B------:R-:W-:-:S05]  /*49280*/  IMAD.WIDE R16, R0, 0x2, R20 ;  /* 0x0000000200107825 */ /* 0x000fca00078e0214 */
[----:B------:R0:W-:Y:S02]  /*49290*/  @P1 STG.E.U16 [R16.64], R4 ;  /* 0x0000000410001986 */ /* 0x0001e4000c101506 */
[----:B0-----:R-:W-:Y:S02]  /*492a0*/  PRMT R4, R9, 0x7632, R4 ;  /* 0x0000763209047816 */ /* 0x001fe40000000004 */
[----:B------:R-:W2:Y:S01]  /*492b0*/  LDL.LU R9, [R1] ;  /* 0x0000000001097983 */ /* 0x000ea20000300800 */
[----:B------:R-:W-:Y:S02]  /*492c0*/  ISETP.LT.AND P1, PT, R11, c[0x0][0x178], !P0 ;  /* 0x00005e000b007a0c */ /* 0x000fe40004721270 */
[----:B------:R-:W-:Y:S01]  /*492d0*/  IADD3 R0, R0, c[0x0][0x198], RZ ;  /* 0x0000660000007a10 */ /* 0x000fe20007ffe0ff */
[----:B------:R-:W3:Y:S04]  /*492e0*/  LDL.LU R18, [R1+0xb0] ;  /* 0x0000b00001127983 */ /* 0x000ee80000300800 */
[----:B------:R-:W-:-:S06]  /*492f0*/  IMAD.WIDE R16, R0, 0x2, R2 ;  /* 0x0000000200107825 */ /* 0x000fcc00078e0202 */
[----:B------:R0:W-:Y:S01]  /*49300*/  @P1 STG.E.U16 [R16.64], R4 ;  /* 0x0000000410001986 */ /* 0x0001e2000c101506 */
[----:B------:R-:W-:Y:S02]  /*49310*/  ISETP.LT.AND P1, PT, R27, c[0x0][0x178], !P0 ;  /* 0x00005e001b007a0c */ /* 0x000fe40004721270 */
[----:B0-----:R-:W-:Y:S01]  /*49320*/  PRMT R4, R25, 0x7632, R4 ;  /* 0x0000763219047816 */ /* 0x001fe20000000004 */
[----:B------:R-:W-:Y:S01]  /*49330*/  IMAD.WIDE R16, R0, 0x2, R12 ;  /* 0x0000000200107825 */ /* 0x000fe200078e020c */
[----:B------:R-:W4:Y:S09]  /*49340*/  LDL.LU R25, [R1+0x70] ;  /* 0x0000700001197983 */ /* 0x000f320000300800 */
[----:B------:R0:W-:Y:S01]  /*49350*/  @P1 STG.E.U16 [R16.64], R4 ;  /* 0x0000000410001986 */ /* 0x0001e2000c101506 */
[----:B------:R-:W-:-:S02]  /*49360*/  ISETP.LT.AND P1, PT, R7, c[0x0][0x178], !P0 ;  /* 0x00005e0007007a0c */ /* 0x000fc40004721270 */
[----:B------:R-:W-:Y:S02]  /*49370*/  ISETP.LT.AND P0, PT, R29, c[0x0][0x178], !P0 ;  /* 0x00005e001d007a0c */ /* 0x000fe40004701270 */
[----:B0-----:R-:W-:Y:S01]  /*49380*/  PRMT R4, R22, 0x7632, R4 ;  /* 0x0000763216047816 */ /* 0x001fe20000000004 */
[----:B------:R-:W-:Y:S01]  /*49390*/  IMAD.WIDE R16, R0, 0x2, R14 ;  /* 0x0000000200107825 */ /* 0x000fe200078e020e */
[----:B------:R-:W3:Y:S07]  /*493a0*/  LDL.LU R22, [R1+0x30] ;  /* 0x0000300001167983 */ /* 0x000eee0000300800 */
[----:B------:R0:W-:Y:S02]  /*493b0*/  @P1 STG.E.U16 [R16.64], R4 ;  /* 0x0000000410001986 */ /* 0x0001e4000c101506 */
[----:B0-----:R-:W-:Y:S01]  /*493c0*/  PRMT R4, R4, 0x7632, R4 ;  /* 0x0000763204047816 */ /* 0x001fe20000000004 */
[----:B------:R-:W-:-:S05]  /*493d0*/  IMAD.WIDE R16, R0, 0x2, R20 ;  /* 0x0000000200107825 */ /* 0x000fca00078e0214 */
[----:B------:R0:W-:Y:S01]  /*493e0*/  @P0 STG.E.U16 [R16.64], R4 ;  /* 0x0000000410000986 */ /* 0x0001e2000c101506 */
[----:B------:R-:W-:Y:S02]  /*493f0*/  IADD3 R0, R0, c[0x0][0x198], RZ ;  /* 0x0000660000007a10 */ /* 0x000fe40007ffe0ff */
[----:B0-----:R-:W-:-:S04]  /*49400*/  IADD3 R4, R26, 0x2, RZ ;  /* 0x000000021a047810 */ /* 0x001fc80007ffe0ff */
[----:B------:R-:W-:-:S04]  /*49410*/  ISETP.GE.AND P0, PT, R4, c[0x0][0x17c], PT ;  /* 0x00005f0004007a0c */ /* 0x000fc80003f06270 */
[----:B------:R-:W-:Y:S01]  /*49420*/  ISETP.LT.AND P1, PT, R11, c[0x0][0x178], !P0 ;  /* 0x00005e000b007a0c */ /* 0x000fe20004721270 */
[----:B------:R-:W-:Y:S01]  /*49430*/  IMAD.WIDE R16, R0, 0x2, R2 ;  /* 0x0000000200107825 */ /* 0x000fe200078e0202 */
[----:B------:R-:W-:-:S11]  /*49440*/  ISETP.LT.AND P2, PT, R27, c[0x0][0x178], !P0 ;  /* 0x00005e001b007a0c */ /* 0x000fd60004741270 */
[----:B------:R0:W-:Y:S01]  /*49450*/  @P1 STG.E.U16 [R16.64], R5 ;  /* 0x0000000510001986 */ /* 0x0001e2000c101506 */
[----:B------:R-:W-:Y:S01]  /*49460*/  ISETP.LT.AND P1, PT, R7, c[0x0][0x178], !P0 ;  /* 0x00005e0007007a0c */ /* 0x000fe20004721270 */
[----:B0-----:R-:W-:-:S05]  /*49470*/  IMAD.WIDE R16, R0, 0x2, R12 ;  /* 0x0000000200107825 */ /* 0x001fca00078e020c */
[----:B------:R0:W-:Y:S02]  /*49480*/  @P2 STG.E.U16 [R16.64], R28 ;  /* 0x0000001c10002986 */ /* 0x0001e4000c101506 */
[----:B0-----:R-:W-:-:S05]  /*49490*/  IMAD.WIDE R16, R0, 0x2, R14 ;  /* 0x0000000200107825 */ /* 0x001fca00078e020e */
[----:B------:R0:W-:Y:S01]  /*494a0*/  @P1 STG.E.U16 [R16.64], R19 ;  /* 0x0000001310001986 */ /* 0x0001e2000c101506 */
[----:B------:R-:W-:Y:S02]  /*494b0*/  ISETP.LT.AND P1, PT, R29, c[0x0][0x178], !P0 ;  /* 0x00005e001d007a0c */ /* 0x000fe40004721270 */
[----:B------:R-:W-:-:S04]  /*494c0*/  IADD3 R4, R26, 0x3, RZ ;  /* 0x000000031a047810 */ /* 0x000fc80007ffe0ff */
[----:B------:R-:W-:Y:S01]  /*494d0*/  ISETP.GE.AND P0, PT, R4, c[0x0][0x17c], PT ;  /* 0x00005f0004007a0c */ /* 0x000fe20003f06270 */
[C---:B0-----:R-:W-:Y:S01]  /*494e0*/  IMAD.WIDE R16, R0.reuse, 0x2, R20 ;  /* 0x0000000200107825 */ /* 0x041fe200078e0214 */
[----:B------:R-:W-:Y:S02]  /*494f0*/  IADD3 R0, R0, c[0x0][0x198], RZ ;  /* 0x0000660000007a10 */ /* 0x000fe40007ffe0ff */
[----:B------:R-:W-:Y:S02]  /*49500*/  PRMT R4, R5, 0x7632, R4 ;  /* 0x0000763205047816 */ /* 0x000fe40000000004 */
[----:B------:R-:W4:Y:S04]  /*49510*/  LDL.LU R5, [R1+0x1a84] ;  /* 0x001a840001057983 */ /* 0x000f280000300800 */
[----:B--2---:R0:W-:Y:S01]  /*49520*/  @P1 STG.E.U16 [R16.64], R9 ;  /* 0x0000000910001986 */ /* 0x0041e2000c101506 */
[----:B------:R-:W-:Y:S01]  /*49530*/  ISETP.LT.AND P1, PT, R11, c[0x0][0x178], !P0 ;  /* 0x00005e000b007a0c */ /* 0x000fe20004721270 */
[----:B0-----:R-:W-:-:S12]  /*49540*/  IMAD.WIDE R16, R0, 0x2, R2 ;  /* 0x0000000200107825 */ /* 0x001fd800078e0202 */
[----:B------:R0:W-:Y:S01]  /*49550*/  @P1 STG.E.U16 [R16.64], R4 ;  /* 0x0000000410001986 */ /* 0x0001e2000c101506 */
[----:B------:R-:W-:Y:S02]  /*49560*/  ISETP.LT.AND P1, PT, R27, c[0x0][0x178], !P0 ;  /* 0x00005e001b007a0c */ /* 0x000fe40004721270 */
[----:B0-----:R-:W-:Y:S01]  /*49570*/  PRMT R4, R28, 0x7632, R4 ;  /* 0x000076321c047816 */ /* 0x001fe20000000004 */
[----:B------:R-:W-:-:S10]  /*49580*/  IMAD.WIDE R16, R0, 0x2, R12 ;  /* 0x0000000200107825 */ /* 0x000fd400078e020c */
[----:B------:R0:W-:Y:S01]  /*49590*/  @P1 STG.E.U16 [R16.64], R4 ;  /* 0x0000000410001986 */ /* 0x0001e2000c101506 */
[----:B------:R-:W-:Y:S02]  /*495a0*/  ISETP.LT.AND P1, PT, R7, c[0x0][0x178], !P0 ;  /* 0x00005e0007007a0c */ /* 0x000fe40004721270 */
[----:B0-----:R-:W-:Y:S01]  /*495b0*/  PRMT R4, R19, 0x7632, R4 ;  /* 0x0000763213047816 */ /* 0x001fe20000000004 */
[----:B------:R-:W-:-:S10]  /*495c0*/  IMAD.WIDE R16, R0, 0x2, R14 ;  /* 0x0000000200107825 */ /* 0x000fd400078e020e */
[----:B------:R0:W-:Y:S02]  /*495d0*/  @P1 STG.E.U16 [R16.64], R4 ;  /* 0x0000000410001986 */ /* 0x0001e4000c101506 */
[----:B0-----:R-:W-:Y:S02]  /*495e0*/  PRMT R4, R9, 0x7632, R4 ;  /* 0x0000763209047816 */ /* 0x001fe40000000004 */
[----:B------:R-:W2:Y:S04]  /*495f0*/  LDL.LU R9, [R1+0x3a0] ;  /* 0x0003a00001097983 */ /* 0x000ea80000300800 */
[----:B------:R-:W2:Y:S04]  /*49600*/  LDL.LU R28, [R1+0xc0] ;  /* 0x0000c000011c7983 */ /* 0x000ea80000300800 */
[----:B------:R-:W2:Y:S01]  /*49610*/  LDL.LU R19, [R1+0x80] ;  /* 0x0000800001137983 */ /* 0x000ea20000300800 */
[----:B------:R-:W-:Y:S01]  /*49620*/  ISETP.LT.AND P0, PT, R29, c[0x0][0x178], !P0 ;  /* 0x00005e001d007a0c */ /* 0x000fe20004701270 */
[----:B------:R-:W-:-:S12]  /*49630*/  IMAD.WIDE R16, R0, 0x2, R20 ;  /* 0x0000000200107825 */ /* 0x000fd800078e0214 */
[----:B------:R0:W-:Y:S01]  /*49640*/  @P0 STG.E.U16 [R16.64], R4 ;  /* 0x0000000410000986 */ /* 0x0001e2000c101506 */
[----:B------:R-:W-:Y:S02]  /*49650*/  IADD3 R0, R0, c[0x0][0x198], RZ ;  /* 0x0000660000007a10 */ /* 0x000fe40007ffe0ff */
[----:B0-----:R-:W-:-:S04]  /*49660*/  IADD3 R4, R26, 0x4, RZ ;  /* 0x000000041a047810 */ /* 0x001fc80007ffe0ff */
[----:B------:R-:W-:-:S04]  /*49670*/  ISETP.GE.AND P0, PT, R4, c[0x0][0x17c], PT ;  /* 0x00005f0004007a0c */ /* 0x000fc80003f06270 */
[----:B------:R-:W-:Y:S01]  /*49680*/  ISETP.LT.AND P1, PT, R11, c[0x0][0x178], !P0 ;  /* 0x00005e000b007a0c */ /* 0x000fe20004721270 */
[----:B------:R-:W-:Y:S01]  /*49690*/  IMAD.WIDE R16, R0, 0x2, R2 ;  /* 0x0000000200107825 */ /* 0x000fe200078e0202 */
[----:B------:R-:W-:-:S11]  /*496a0*/  ISETP.LT.AND P2, PT, R27, c[0x0][0x178], !P0 ;  /* 0x00005e001b007a0c */ /* 0x000fd60004741270 */
[----:B---3--:R0:W-:Y:S01]  /*496b0*/  @P1 STG.E.U16 [R16.64], R18 ;  /* 0x0000001210001986 */ /* 0x0081e2000c101506 */
[----:B------:R-:W-:Y:S01]  /*496c0*/  ISETP.LT.AND P1, PT, R7, c[0x0][0x178], !P0 ;  /* 0x00005e0007007a0c */ /* 0x000fe20004721270 */
[----:B0-----:R-:W-:-:S05]  /*496d0*/  IMAD.WIDE R16, R0, 0x2, R12 ;  /* 0x0000000200107825 */ /* 0x001fca00078e020c */
[----:B----4-:R0:W-:Y:S02]  /*496e0*/  @P2 STG.E.U16 [R16.64], R25 ;  /* 0x0000001910002986 */ /* 0x0101e4000c101506 */
[----:B0-----:R-:W-:-:S05]  /*496f0*/  IMAD.WIDE R16, R0, 0x2, R14 ;  /* 0x0000000200107825 */ /* 0x001fca00078e020e */
[----:B------:R0:W-:Y:S01]  /*49700*/  @P1 STG.E.U16 [R16.64], R22 ;  /* 0x0000001610001986 */ /* 0x0001e2000c101506 */
[----:B------:R-:W-:Y:S02]  /*49710*/  ISETP.LT.AND P1, PT, R29, c[0x0][0x178], !P0 ;  /* 0x00005e001d007a0c */ /* 0x000fe40004721270 */
[----:B------:R-:W-:-:S04]  /*49720*/  IADD3 R4, R26, 0x5, RZ ;  /* 0x000000051a047810 */ /* 0x000fc80007ffe0ff */
[----:B------:R-:W-:Y:S01]  /*49730*/  ISETP.GE.AND P0, PT, R4, c[0x0][0x17c], PT ;  /* 0x00005f0004007a0c */ /* 0x000fe20003f06270 */
[C---:B0-----:R-:W-:Y:S01]  /*49740*/  IMAD.WIDE R16, R0.reuse, 0x2, R20 ;  /* 0x0000000200107825 */ /* 0x041fe200078e0214 */
[----:B------:R-:W-:-:S05]  /*49750*/  IADD3 R0, R0, c[0x0][0x198], RZ ;  /* 0x0000660000007a10 */ /* 0x000fca0007ffe0ff */
[----:B------:R0:W-:Y:S01]  /*49760*/  @P1 STG.E.U16 [R16.64], R8 ;  /* 0x0000000810001986 */ /* 0x0001e2000c101506 */
[----:B------:R-:W-:Y:S02]  /*49770*/  ISETP.LT.AND P1, PT, R11, c[0x0][0x178], !P0 ;  /* 0x00005e000b007a0c */ /* 0x000fe40004721270 */
[----:B------:R-:W-:Y:S01]  /*49780*/  PRMT R4, R18, 0x7632, R4 ;  /* 0x0000763212047816 */ /* 0x000fe20000000004 */
[----:B0-----:R-:W-:-:S10]  /*49790*/  IMAD.WIDE R16, R0, 0x2, R2 ;  /* 0x0000000200107825 */ /* 0x001fd400078e0202 */
[----:B------:R0:W-:Y:S01]  /*497a0*/  @P1 STG.E.U16 [R16.64], R4 ;  /* 0x0000000410001986 */ /* 0x0001e2000c101506 */
[----:B------:R-:W-:Y:S02]  /*497b0*/  ISETP.LT.AND P1, PT, R27, c[0x0][0x178], !P0 ;  /* 0x00005e001b007a0c */ /* 0x000fe40004721270 */
[----:B0-----:R-:W-:Y:S01]  /*497c0*/  PRMT R4, R25, 0x7632, R4 ;  /* 0x0000763219047816 */ /* 0x001fe20000000004 */
[----:B------:R-:W-:-:S10]  /*497d0*/  IMAD.WIDE R16, R0, 0x2, R12 ;  /* 0x0000000200107825 */ /* 0x000fd400078e020c */
[----:B------:R0:W-:Y:S01]  /*497e0*/  @P1 STG.E.U16 [R16.64], R4 ;  /* 0x0000000410001986 */ /* 0x0001e2000c101506 */
[----:B------:R-:W-:Y:S02]  /*497f0*/  ISETP.LT.AND P1, PT, R7, c[0x0][0x178], !P0 ;  /* 0x00005e0007007a0c */ /* 0x000fe40004721270 */
        /* <DEDUP_REMOVED lines=13> */
[----:B------:R-:W-:Y:S02]  /*498d0*/  ISETP.LT.AND P2, PT, R27, c[0x0][0x178], !P0 ;  /* 0x00005e001b007a0c */ /* 0x000fe40004741270 */
[----:B------:R-:W-:-:S09]  /*498e0*/  IADD3 R4, R26, 0x7, RZ ;  /* 0x000000071a047810 */ /* 0x000fd20007ffe0ff */
[----:B--2---:R0:W-:Y:S01]  /*498f0*/  @P1 STG.E.U16 [R16.64], R9 ;  /* 0x0000000910001986 */ /* 0x0041e2000c101506 */
[----:B------:R-:W-:Y:S01]  /*49900*/  ISETP.LT.AND P1, PT, R7, c[0x0][0x178], !P0 ;  /* 0x00005e0007007a0c */ /* 0x000fe20004721270 */
[----:B0-----:R-:W-:-:S05]  /*49910*/  IMAD.WIDE R16, R0, 0x2, R12 ;  /* 0x0000000200107825 */ /* 0x001fca00078e020c */
[----:B------:R0:W-:Y:S02]  /*49920*/  @P2 STG.E.U16 [R16.64], R28 ;  /* 0x0000001c10002986 */ /* 0x0001e4000c101506 */
[----:B0-----:R-:W-:-:S05]  /*49930*/  IMAD.WIDE R16, R0, 0x2, R14 ;  /* 0x0000000200107825 */ /* 0x001fca00078e020e */
[----:B------:R0:W-:Y:S01]  /*49940*/  @P1 STG.E.U16 [R16.64], R19 ;  /* 0x0000001310001986 */ /* 0x0001e2000c101506 */
[----:B------:R-:W-:Y:S02]  /*49950*/  ISETP.LT.AND P1, PT, R29, c[0x0][0x178], !P0 ;  /* 0x00005e001d007a0c */ /* 0x000fe40004721270 */
[----:B------:R-:W-:Y:S02]  /*49960*/  ISETP.GE.AND P0, PT, R4, c[0x0][0x17c], PT ;  /* 0x00005f0004007a0c */ /* 0x000fe40003f06270 */
[----:B------:R-:W-:Y:S02]  /*49970*/  PRMT R4, R9, 0x7632, R4 ;  /* 0x0000763209047816 */ /* 0x000fe40000000004 */
[----:B------:R-:W2:Y:S01]  /*49980*/  LDL.LU R9, [R1+0x54] ;  /* 0x0000540001097983 */ /* 0x000ea20000300800 */
[C---:B0-----:R-:W-:Y:S01]  /*49990*/  IMAD.WIDE R16, R0.reuse, 0x2, R20 ;  /* 0x0000000200107825 */ /* 0x041fe200078e0214 */
[----:B------:R-:W-:Y:S02]  /*499a0*/  IADD3 R0, R0, c[0x0][0x198], RZ ;  /* 0x0000660000007a10 */ /* 0x000fe40007ffe0ff */
[----:B------:R-:W4:Y:S04]  /*499b0*/  LDL.LU R25, [R1+0x14] ;  /* 0x0000140001197983 */ /* 0x000f280000300800 */
[----:B------:R0:W-:Y:S01]  /*499c0*/  @P1 STG.E.U16 [R16.64], R10 ;  /* 0x0000000a10001986 */ /* 0x0001e2000c101506 */
[----:B------:R-:W-:-:S02]  /*499d0*/  ISETP.LT.AND P1, PT, R11, c[0x0][0x178], !P0 ;  /* 0x00005e000b007a0c */ /* 0x000fc40004721270 */
[----:B------:R-:W-:Y:S01]  /*499e0*/  ISETP.LT.AND P2, PT, R27, c[0x0][0x178], !P0 ;  /* 0x00005e001b007a0c */ /* 0x000fe20004741270 */
[----:B0-----:R-:W-:-:S10]  /*499f0*/  IMAD.WIDE R16, R0, 0x2, R2 ;  /* 0x0000000200107825 */ /* 0x001fd400078e0202 */
[----:B------:R0:W-:Y:S02]  /*49a00*/  @P1 STG.E.U16 [R16.64], R4 ;  /* 0x0000000410001986 */ /* 0x0001e4000c101506 */
[----:B0-----:R-:W-:Y:S01]  /*49a10*/  PRMT R4, R28, 0x7632, R4 ;  /* 0x000076321c047816 */ /* 0x001fe20000000004 */
[----:B------:R-:W-:-:S05]  /*49a20*/  IMAD.WIDE R16, R0, 0x2, R12 ;  /* 0x0000000200107825 */ /* 0x000fca00078e020c */
[----:B------:R0:W-:Y:S01]  /*49a30*/  @P2 STG.E.U16 [R16.64], R4 ;  /* 0x0000000410002986 */ /* 0x0001e2000c101506 */
[----:B------:R-:W-:Y:S02]  /*49a40*/  ISETP.LT.AND P2, PT, R7, c[0x0][0x178], !P0 ;  /* 0x00005e0007007a0c */ /* 0x000fe40004741270 */
[----:B------:R-:W-:Y:S02]  /*49a50*/  ISETP.LT.AND P0, PT, R29, c[0x0][0x178], !P0 ;  /* 0x00005e001d007a0c */ /* 0x000fe40004701270 */
[----:B0-----:R-:W-:Y:S01]  /*49a60*/  IADD3 R4, R26, 0x8, RZ ;  /* 0x000000081a047810 */ /* 0x001fe20007ffe0ff */
[----:B------:R-:W-:-:S03]  /*49a70*/  IMAD.WIDE R16, R0, 0x2, R14 ;  /* 0x0000000200107825 */ /* 0x000fc600078e020e */
[----:B------:R-:W-:Y:S02]  /*49a80*/  ISETP.GE.AND P1, PT, R4, c[0x0][0x17c], PT ;  /* 0x00005f0004007a0c */ /* 0x000fe40003f26270 */
[----:B------:R-:W-:Y:S02]  /*49a90*/  PRMT R4, R19, 0x7632, R4 ;  /* 0x0000763213047816 */ /* 0x000fe40000000004 */
[----:B------:R-:W-:-:S03]  /*49aa0*/  ISETP.LT.AND P3, PT, R11, c[0x0][0x178], !P1 ;  /* 0x00005e000b007a0c */ /* 0x000fc60004f61270 */
[----:B------:R0:W-:Y:S01]  /*49ab0*/  @P2 STG.E.U16 [R16.64], R4 ;  /* 0x0000000410002986 */ /* 0x0001e2000c101506 */
[----:B------:R-:W-:Y:S01]  /*49ac0*/  ISETP.LT.AND P4, PT, R27, c[0x0][0x178], !P1 ;  /* 0x00005e001b007a0c */ /* 0x000fe20004f81270 */
[----:B------:R-:W-:Y:S01]  /*49ad0*/  IMAD.WIDE R18, R0, 0x2, R20 ;  /* 0x0000000200127825 */ /* 0x000fe200078e0214 */
[----:B------:R-:W-:Y:S02]  /*49ae0*/  PRMT R8, R10, 0x7632, R8 ;  /* 0x000076320a087816 */ /* 0x000fe40000000008 */
[----:B------:R-:W4:Y:S01]  /*49af0*/  LDL.LU R10, [R1+0xa4] ;  /* 0x0000a400010a7983 */ /* 0x000f220000300800 */
[----:B0-----:R-:W-:-:S03]  /*49b00*/  IADD3 R4, R0, c[0x0][0x198], RZ ;  /* 0x0000660000047a10 */ /* 0x001fc60007ffe0ff */
[----:B------:R0:W-:Y:S02]  /*49b10*/  @P0 STG.E.U16 [R18.64], R8 ;  /* 0x0000000812000986 */ /* 0x0001e4000c101506 */
[----:B------:R-:W-:Y:S01]  /*49b20*/  IMAD.WIDE R16, R4, 0x2, R2 ;  /* 0x0000000204107825 */ /* 0x000fe200078e0202 */
[----:B------:R-:W-:-:S03]  /*49b30*/  ISETP.LT.AND P5, PT, R7, c[0x0][0x178], !P1 ;  /* 0x00005e0007007a0c */ /* 0x000fc60004fa1270 */
[----:B0-----:R-:W-:Y:S01]  /*49b40*/  IMAD.WIDE R18, R4, 0x2, R12 ;  /* 0x0000000204127825 */ /* 0x001fe200078e020c */
[----:B---3--:R0:W-:Y:S01]  /*49b50*/  @P3 STG.E.U16 [R16.64], R22 ;  /* 0x0000001610003986 */ /* 0x0081e2000c101506 */
[----:B------:R-:W-:Y:S02]  /*49b60*/  PRMT R8, R22, 0x7632, R8 ;  /* 0x0000763216087816 */ /* 0x000fe40000000008 */
[----:B------:R-:W-:Y:S02]  /*49b70*/  ISETP.LT.AND P3, PT, R29, c[0x0][0x178], !P1 ;  /* 0x00005e001d007a0c */ /* 0x000fe40004f61270 */
[----:B0-----:R-:W-:-:S04]  /*49b80*/  IADD3 R22, R26, 0xb, RZ ;  /* 0x0000000b1a167810 */ /* 0x001fc80007ffe0ff */
[----:B------:R-:W-:Y:S01]  /*49b90*/  ISETP.GE.AND P1, PT, R22, c[0x0][0x17c], PT ;  /* 0x00005f0016007a0c */ /* 0x000fe20003f26270 */
[----:B--2---:R0:W-:Y:S01]  /*49ba0*/  @P4 STG.E.U16 [R18.64], R9 ;  /* 0x0000000912004986 */ /* 0x0041e2000c101506 */
[----:B------:R-:W-:-:S03]  /*49bb0*/  PRMT R22, R9, 0x7632, R22 ;  /* 0x0000763209167816 */ /* 0x000fc60000000016 */
[----:B0-----:R-:W2:Y:S01]  /*49bc0*/  LDL.LU R9, [R1+0x64] ;  /* 0x0000640001097983 */ /* 0x001ea20000300800 */
[----:B------:R-:W-:-:S04]  /*49bd0*/  IADD3 R0, R26, 0x9, RZ ;  /* 0x000000091a007810 */ /* 0x000fc80007ffe0ff */
[----:B------:R-:W-:Y:S02]  /*49be0*/  ISETP.GE.AND P0, PT, R0, c[0x0][0x17c], PT ;  /* 0x00005f0000007a0c */ /* 0x000fe40003f06270 */
[----:B------:R-:W-:Y:S01]  /*49bf0*/  IADD3 R0, R26, 0xa, RZ ;  /* 0x0000000a1a007810 */ /* 0x000fe20007ffe0ff */
[----:B------:R-:W-:Y:S01]  /*49c00*/  IMAD.WIDE R16, R4, 0x2, R14 ;  /* 0x0000000204107825 */ /* 0x000fe200078e020e */
[----:B------:R-:W-:Y:S02]  /*49c10*/  ISETP.LT.AND P6, PT, R11, c[0x0][0x178], !P0 ;  /* 0x00005e000b007a0c */ /* 0x000fe400047c1270 */
[----:B------:R-:W-:Y:S02]  /*49c20*/  ISETP.GE.AND P2, PT, R0, c[0x0][0x17c], PT ;  /* 0x00005f0000007a0c */ /* 0x000fe40003f46270 */
[----:B------:R-:W-:Y:S01]  /*49c30*/  IADD3 R0, R4, c[0x0][0x198], RZ ;  /* 0x0000660004007a10 */ /* 0x000fe20007ffe0ff */
[----:B----4-:R0:W-:Y:S01]  /*49c40*/  @P5 STG.E.U16 [R16.64], R25 ;  /* 0x0000001910005986 */ /* 0x0101e2000c101506 */
[----:B------:R-:W-:-:S03]  /*49c50*/  ISETP.LT.AND P4, PT, R27, c[0x0][0x178], !P0 ;  /* 0x00005e001b007a0c */ /* 0x000fc60004781270 */
[----:B------:R-:W-:Y:S01]  /*49c60*/  IMAD.WIDE R18, R0, 0x2, R2 ;  /* 0x0000000200127825 */ /* 0x000fe200078e0202 */
[----:B------:R-:W-:-:S03]  /*49c70*/  ISETP.LT.AND P5, PT, R7, c[0x0][0x178], !P0 ;  /* 0x00005e0007007a0c */ /* 0x000fc600047a1270 */
[----:B0-----:R-:W-:Y:S01]  /*49c80*/  IMAD.WIDE R16, R4, 0x2, R20 ;  /* 0x0000000204107825 */ /* 0x001fe200078e0214 */
[----:B------:R-:W-:-:S04]  /*49c90*/  PRMT R24, R5, 0x7632, R24 ;  /* 0x0000763205187816 */ /* 0x000fc80000000018 */
[----:B------:R0:W-:Y:S04]  /*49ca0*/  @P3 STG.E.U16 [R16.64], R5 ;  /* 0x0000000510003986 */ /* 0x0001e8000c101506 */
[----:B------:R1:W-:Y:S01]  /*49cb0*/  @P6 STG.E.U16 [R18.64], R8 ;  /* 0x0000000812006986 */ /* 0x0003e2000c101506 */
[----:B------:R-:W-:Y:S02]  /*49cc0*/  ISETP.LT.AND P6, PT, R29, c[0x0][0x178], !P0 ;  /* 0x00005e001d007a0c */ /* 0x000fe400047c1270 */
[----:B------:R-:W-:Y:S01]  /*49cd0*/  ISETP.LT.AND P0, PT, R11, c[0x0][0x178], !P2 ;  /* 0x00005e000b007a0c */ /* 0x000fe20005701270 */
[C---:B0-----:R-:W-:Y:S01]  /*49ce0*/  IMAD.WIDE R4, R0.reuse, 0x2, R12 ;  /* 0x0000000200047825 */ /* 0x041fe200078e020c */
[----:B------:R-:W-:Y:S02]  /*49cf0*/  PRMT R23, R25, 0x7632, R23 ;  /* 0x0000763219177816 */ /* 0x000fe40000000017 */
[----:B-1----:R-:W-:-:S02]  /*49d00*/  IADD3 R8, R0, c[0x0][0x198], RZ ;  /* 0x0000660000087a10 */ /* 0x002fc40007ffe0ff */
[----:B------:R0:W-:Y:S01]  /*49d10*/  @P4 STG.E.U16 [R4.64], R22 ;  /* 0x0000001604004986 */ /* 0x0001e2000c101506 */
[----:B------:R-:W-:Y:S01]  /*49d20*/  IMAD.WIDE R16, R0, 0x2, R14 ;  /* 0x0000000200107825 */ /* 0x000fe200078e020e */
[----:B------:R-:W-:Y:S02]  /*49d30*/  ISETP.LT.AND P4, PT, R27, c[0x0][0x178], !P2 ;  /* 0x00005e001b007a0c */ /* 0x000fe40005781270 */
[----:B------:R-:W-:Y:S01]  /*49d40*/  IADD3 R25, R26, 0xc, RZ ;  /* 0x0000000c1a197810 */ /* 0x000fe20007ffe0ff */
[----:B------:R-:W-:Y:S01]  /*49d50*/  IMAD.WIDE R18, R0, 0x2, R20 ;  /* 0x0000000200127825 */ /* 0x000fe200078e0214 */
[----:B------:R-:W-:Y:S02]  /*49d60*/  @P5 STG.E.U16 [R16.64], R23 ;  /* 0x0000001710005986 */ /* 0x000fe4000c101506 */
[----:B------:R-:W-:Y:S01]  /*49d70*/  ISETP.GE.AND P3, PT, R25, c[0x0][0x17c], PT ;  /* 0x00005f0019007a0c */ /* 0x000fe20003f66270 */
[----:B0-----:R-:W-:Y:S01]  /*49d80*/  IMAD.WIDE R4, R8, 0x2, R2 ;  /* 0x0000000208047825 */ /* 0x001fe200078e0202 */
[----:B------:R0:W-:Y:S01]  /*49d90*/  @P6 STG.E.U16 [R18.64], R24 ;  /* 0x0000001812006986 */ /* 0x0001e2000c101506 */
[----:B------:R-:W-:-:S03]  /*49da0*/  IADD3 R25, R26, 0xd, RZ ;  /* 0x0000000d1a197810 */ /* 0x000fc60007ffe0ff */
[----:B------:R1:W-:Y:S01]  /*49db0*/  @P0 STG.E.U16 [R4.64], R10 ;  /* 0x0000000a04000986 */ /* 0x0003e2000c101506 */
[----:B------:R-:W-:Y:S01]  /*49dc0*/  IMAD.MOV.U32 R28, RZ, RZ, R6 ;  /* 0x000000ffff1c7224 */ /* 0x000fe200078e0006 */
[----:B------:R-:W-:Y:S02]  /*49dd0*/  ISETP.GE.AND P0, PT, R25, c[0x0][0x17c], PT ;  /* 0x00005f0019007a0c */ /* 0x000fe40003f06270 */
[----:B0-----:R-:W-:Y:S01]  /*49de0*/  PRMT R24, R10, 0x7632, R24 ;  /* 0x000076320a187816 */ /* 0x001fe20000000018 */
[----:B-1----:R-:W-:Y:S01]  /*49df0*/  IMAD.WIDE R4, R8, 0x2, R12 ;  /* 0x0000000208047825 */ /* 0x002fe200078e020c */
[----:B------:R-:W3:Y:S04]  /*49e00*/  LDL.LU R10, [R1+0xb4] ;  /* 0x0000b400010a7983 */ /* 0x000ee80000300800 */
[----:B------:R-:W4:Y:S04]  /*49e10*/  LDL.LU R6, [R1+0x74] ;  /* 0x0000740001067983 */ /* 0x000f280000300800 */
[----:B------:R-:W3:Y:S04]  /*49e20*/  LDL.LU R25, [R1+0x4] ;  /* 0x0000040001197983 */ /* 0x000ee80000300800 */
[----:B--2---:R0:W-:Y:S04]  /*49e30*/  @P4 STG.E.U16 [R4.64], R9 ;  /* 0x0000000904004986 */ /* 0x0041e8000c101506 */
[----:B0-----:R-:W2:Y:S01]  /*49e40*/  LDL.LU R5, [R1+0x24] ;  /* 0x0000240001057983 */ /* 0x001ea20000300800 */
[----:B------:R-:W-:-:S02]  /*49e50*/  ISETP.LT.AND P5, PT, R7, c[0x0][0x178], !P2 ;  /* 0x00005e0007007a0c */ /* 0x000fc400057a1270 */
[----:B------:R-:W-:Y:S02]  /*49e60*/  ISETP.LT.AND P2, PT, R29, c[0x0][0x178], !P2 ;  /* 0x00005e001d007a0c */ /* 0x000fe40005741270 */
[----:B------:R-:W-:Y:S02]  /*49e70*/  ISETP.LT.AND P6, PT, R11, c[0x0][0x178], !P1 ;  /* 0x00005e000b007a0c */ /* 0x000fe40004fc1270 */
[C---:B------:R-:W-:Y:S01]  /*49e80*/  IADD3 R0, R8.reuse, c[0x0][0x198], RZ ;  /* 0x0000660008007a10 */ /* 0x040fe20007ffe0ff */
[----:B------:R-:W-:Y:S01]  /*49e90*/  IMAD.WIDE R16, R8, 0x2, R14 ;  /* 0x0000000208107825 */ /* 0x000fe200078e020e */
[----:B------:R-:W-:-:S03]  /*49ea0*/  ISETP.LT.AND P4, PT, R27, c[0x0][0x178], !P1 ;  /* 0x00005e001b007a0c */ /* 0x000fc60004f81270 */
[----:B------:R-:W-:-:S04]  /*49eb0*/  IMAD.WIDE R18, R8, 0x2, R20 ;  /* 0x0000000208127825 */ /* 0x000fc800078e0214 */
[----:B------:R-:W-:Y:S01]  /*49ec0*/  IMAD.WIDE R22, R0, 0x2, R2 ;  /* 0x0000000200167825 */ /* 0x000fe200078e0202 */
[----:B------:R-:W-:Y:S02]  /*49ed0*/  PRMT R8, R9, 0x7632, R8 ;  /* 0x0000763209087816 */ /* 0x000fe40000000008 */
[----:B------:R-:W4:Y:S04]  /*49ee0*/  LDL.LU R9, [R1+0x1a80] ;  /* 0x001a800001097983 */ /* 0x000f280000300800 */
[----:B--2---:R0:W-:Y:S01]  /*49ef0*/  @P5 STG.E.U16 [R16.64], R5 ;  /* 0x0000000510005986 */ /* 0x0041e2000c101506 */
[----:B------:R-:W-:-:S03]  /*49f00*/  ISETP.LT.AND P5, PT, R7, c[0x0][0x178], !P1 ;  /* 0x00005e0007007a0c */ /* 0x000fc60004fa1270 */
[----:B---3--:R1:W-:Y:S04]  /*49f10*/  @P2 STG.E.U16 [R18.64], R25 ;  /* 0x0000001912002986 */ /* 0x0083e8000c101506 */
[----:B------:R2:W-:Y:S01]  /*49f20*/  @P6 STG.E.U16 [R22.64], R24 ;  /* 0x0000001816006986 */ /* 0x0005e2000c101506 */
[----:B------:R-:W-:Y:S02]  /*49f30*/  ISETP.LT.AND P6, PT, R29, c[0x0][0x178], !P1 ;  /* 0x00005e001d007a0c */ /* 0x000fe40004fc1270 */
[----:B------:R-:W-:Y:S01]  /*49f40*/  ISETP.LT.AND P1, PT, R11, c[0x0][0x178], !P3 ;  /* 0x00005e000b007a0c */ /* 0x000fe20005f21270 */
[----:B0-----:R-:W-:-:S04]  /*49f50*/  IMAD.WIDE R16, R0, 0x2, R14 ;  /* 0x0000000200107825 */ /* 0x001fc800078e020e */
[----:B-1----:R-:W-:Y:S01]  /*49f60*/  IMAD.WIDE R18, R0, 0x2, R20 ;  /* 0x0000000200127825 */ /* 0x002fe200078e0214 */
[----:B--2---:R-:W-:-:S03]  /*49f70*/  PRMT R22, R5, 0x7632, R22 ;  /* 0x0000763205167816 */ /* 0x004fc60000000016 */
[C---:B------:R-:W-:Y:S01]  /*49f80*/  IMAD.WIDE R4, R0.reuse, 0x2, R12 ;  /* 0x0000000200047825 */ /* 0x040fe200078e020c */
[----:B------:R-:W-:Y:S02]  /*49f90*/  IADD3 R0, R0, c[0x0][0x198], RZ ;  /* 0x0000660000007a10 */ /* 0x000fe40007ffe0ff */
[----:B------:R-:W-:Y:S02]  /*49fa0*/  PRMT R23, R25, 0x7632, R23 ;  /* 0x0000763219177816 */ /* 0x000fe40000000017 */
[----:B------:R0:W-:Y:S01]  /*49fb0*/  @P4 STG.E.U16 [R4.64], R8 ;  /* 0x0000000804004986 */ /* 0x0001e2000c101506 */
[C---:B------:R-:W-:Y:S02]  /*49fc0*/  IADD3 R24, R26.reuse, 0xe, RZ ;  /* 0x0000000e1a187810 */ /* 0x040fe40007ffe0ff */
[----:B------:R-:W-:Y:S01]  /*49fd0*/  IADD3 R25, R26, 0xf, RZ ;  /* 0x0000000f1a197810 */ /* 0x000fe20007ffe0ff */
[----:B------:R-:W-:Y:S01]  /*49fe0*/  @P5 STG.E.U16 [R16.64], R22 ;  /* 0x0000001610005986 */ /* 0x000fe2000c101506 */
[----:B------:R-:W-:-:S02]  /*49ff0*/  ISETP.GE.AND P2, PT, R24, c[0x0][0x17c], PT ;  /* 0x00005f0018007a0c */ /* 0x000fc40003f46270 */
[----:B------:R-:W-:Y:S01]  /*4a000*/  PRMT R24, R10, 0x7632, R24 ;  /* 0x000076320a187816 */ /* 0x000fe20000000018 */
[----:B------:R-:W-:Y:S01]  /*4a010*/  @P6 STG.E.U16 [R18.64], R23 ;  /* 0x0000001712006986 */ /* 0x000fe2000c101506 */
[----:B0-----:R-:W-:-:S05]  /*4a020*/  IMAD.WIDE R4, R0, 0x2, R2 ;  /* 0x0000000200047825 */ /* 0x001fca00078e0202 */
[----:B------:R0:W-:Y:S01]  /*4a030*/  @P1 STG.E.U16 [R4.64], R10 ;  /* 0x0000000a04001986 */ /* 0x0001e2000c101506 */
[----:B------:R-:W-:-:S03]  /*4a040*/  ISETP.GE.AND P1, PT, R25, c[0x0][0x17c], PT ;  /* 0x00005f0019007a0c */ /* 0x000fc60003f26270 */
[----:B0-----:R-:W2:Y:S04]  /*4a050*/  LDL.LU R10, [R1+0x3a4] ;  /* 0x0003a400010a7983 */ /* 0x001ea80000300800 */
[----:B------:R-:W3:Y:S01]  /*4a060*/  LDL.LU R25, [R1+0x34] ;  /* 0x0000340001197983 */ /* 0x000ee20000300800 */
[----:B------:R-:W-:Y:S01]  /*4a070*/  ISETP.LT.AND P4, PT, R27, c[0x0][0x178], !P3 ;  /* 0x00005e001b007a0c */ /* 0x000fe20005f81270 */
[C---:B------:R-:W-:Y:S01]  /*4a080*/  IMAD.WIDE R4, R0.reuse, 0x2, R12 ;  /* 0x0000000200047825 */ /* 0x040fe200078e020c */
[----:B------:R-:W-:-:S03]  /*4a090*/  IADD3 R8, R0, c[0x0][0x198], RZ ;  /* 0x0000660000087a10 */ /* 0x000fc60007ffe0ff */
[----:B------:R-:W-:-:S04]  /*4a0a0*/  IMAD.WIDE R16, R0, 0x2, R14 ;  /* 0x0000000200107825 */ /* 0x000fc800078e020e */
[----:B------:R-:W-:Y:S01]  /*4a0b0*/  IMAD.WIDE R18, R0, 0x2, R20 ;  /* 0x0000000200127825 */ /* 0x000fe200078e0214 */
[----:B----4-:R-:W-:-:S03]  /*4a0c0*/  PRMT R0, R6, 0x7632, R0 ;  /* 0x0000763206007816 */ /* 0x010fc60000000000 */
[----:B------:R0:W-:Y:S04]  /*4a0d0*/  @P4 STG.E.U16 [R4.64], R6 ;  /* 0x0000000604004986 */ /* 0x0001e8000c101506 */
[----:B0-----:R-:W4:Y:S01]  /*4a0e0*/  LDL R6, [R1+0xc4] ;  /* 0x0000c40001067983 */ /* 0x001f220000100800 */
[----:B------:R-:W-:Y:S02]  /*4a0f0*/  ISETP.LT.AND P5, PT, R7, c[0x0][0x178], !P3 ;  /* 0x00005e0007007a0c */ /* 0x000fe40005fa1270 */
[----:B------:R-:W-:Y:S02]  /*4a100*/  ISETP.LT.AND P3, PT, R29, c[0x0][0x178], !P3 ;  /* 0x00005e001d007a0c */ /* 0x000fe40005f61270 */
[----:B------:R-:W-:Y:S01]  /*4a110*/  ISETP.LT.AND P6, PT, R11, c[0x0][0x178], !P0 ;  /* 0x00005e000b007a0c */ /* 0x000fe200047c1270 */
[----:B------:R-:W-:Y:S01]  /*4a120*/  IMAD.WIDE R22, R8, 0x2, R2 ;  /* 0x0000000208167825 */ /* 0x000fe200078e0202 */
[----:B------:R-:W-:-:S03]  /*4a130*/  ISETP.LT.AND P4, PT, R27, c[0x0][0x178], !P0 ;  /* 0x00005e001b007a0c */ /* 0x000fc60004781270 */
[----:B------:R-:W-:-:S04]  /*4a140*/  IMAD.WIDE R4, R8, 0x2, R12 ;  /* 0x0000000208047825 */ /* 0x000fc800078e020c */
[----:B---3--:R0:W-:Y:S01]  /*4a150*/  @P5 STG.E.U16 [R16.64], R25 ;  /* 0x0000001910005986 */ /* 0x0081e2000c101506 */
[----:B------:R-:W-:-:S03]  /*4a160*/  ISETP.LT.AND P5, PT, R7, c[0x0][0x178], !P0 ;  /* 0x00005e0007007a0c */ /* 0x000fc600047a1270 */
[----:B------:R1:W-:Y:S04]  /*4a170*/  @P3 STG.E.U16 [R18.64], R9 ;  /* 0x0000000912003986 */ /* 0x0003e8000c101506 */
[----:B------:R3:W-:Y:S01]  /*4a180*/  @P6 STG.E.U16 [R22.64], R24 ;  /* 0x0000001816006986 */ /* 0x0007e2000c101506 */
[----:B------:R-:W-:Y:S02]  /*4a190*/  ISETP.LT.AND P6, PT, R29, c[0x0][0x178], !P0 ;  /* 0x00005e001d007a0c */ /* 0x000fe400047c1270 */
[----:B------:R-:W-:Y:S01]  /*4a1a0*/  ISETP.LT.AND P0, PT, R11, c[0x0][0x178], !P2 ;  /* 0x00005e000b007a0c */ /* 0x000fe20005701270 */
[----:B------:R2:W-:Y:S01]  /*4a1b0*/  @P4 STG.E.U16 [R4.64], R0 ;  /* 0x0000000004004986 */ /* 0x0005e2000c101506 */
[----:B0-----:R-:W-:Y:S01]  /*4a1c0*/  IMAD.WIDE R16, R8, 0x2, R14 ;  /* 0x0000000208107825 */ /* 0x001fe200078e020e */
[----:B-1----:R-:W-:-:S02]  /*4a1d0*/  PRMT R9, R25, 0x7632, R9 ;  /* 0x0000763219097816 */ /* 0x002fc40000000009 */
[C---:B---3--:R-:W-:Y:S01]  /*4a1e0*/  IADD3 R22, R8.reuse, c[0x0][0x198], RZ ;  /* 0x0000660008167a10 */ /* 0x048fe20007ffe0ff */
[----:B------:R-:W-:Y:S01]  /*4a1f0*/  IMAD.WIDE R18, R8, 0x2, R20 ;  /* 0x0000000208127825 */ /* 0x000fe200078e0214 */
[----:B------:R-:W-:Y:S01]  /*4a200*/  ISETP.LT.AND P4, PT, R27, c[0x0][0x178], !P2 ;  /* 0x00005e001b007a0c */ /* 0x000fe20005781270 */
[----:B------:R-:W3:Y:S01]  /*4a210*/  LDL.LU R25, [R1+0x98] ;  /* 0x0000980001197983 */ /* 0x000ee20000300800 */
[----:B------:R-:W-:Y:S01]  /*4a220*/  PRMT R23, R9, 0x7632, R23 ;  /* 0x0000763209177816 */ /* 0x000fe20000000017 */
[----:B--2---:R-:W-:Y:S01]  /*4a230*/  IMAD.WIDE R4, R22, 0x2, R2 ;  /* 0x0000000216047825 */ /* 0x004fe200078e0202 */
[----:B------:R-:W-:Y:S01]  /*4a240*/  IADD3 R24, R26, 0x10, RZ ;  /* 0x000000101a187810 */ /* 0x000fe20007ffe0ff */
[----:B------:R-:W-:Y:S03]  /*4a250*/  @P5 STG.E.U16 [R16.64], R9 ;  /* 0x0000000910005986 */ /* 0x000fe6000c101506 */
[----:B------:R-:W-:Y:S01]  /*4a260*/  ISETP.GE.AND P3, PT, R24, c[0x0][0x17c], PT ;  /* 0x00005f0018007a0c */ /* 0x000fe20003f66270 */
[----:B------:R0:W-:Y:S01]  /*4a270*/  @P6 STG.E.U16 [R18.64], R23 ;  /* 0x0000001712006986 */ /* 0x0001e2000c101506 */
[----:B------:R-:W-:-:S03]  /*4a280*/  IADD3 R24, R26, 0x11, RZ ;  /* 0x000000111a187810 */ /* 0x000fc60007ffe0ff */
[----:B------:R1:W-:Y:S01]  /*4a290*/  @P0 STG.E.U16 [R4.64], R10 ;  /* 0x0000000a04000986 */ /* 0x0003e2000c101506 */
[----:B------:R-:W-:Y:S02]  /*4a2a0*/  ISETP.GE.AND P0, PT, R24, c[0x0][0x17c], PT ;  /* 0x00005f0018007a0c */ /* 0x000fe40003f06270 */
[----:B0-----:R-:W-:Y:S01]  /*4a2b0*/  PRMT R23, R10, 0x7632, R23 ;  /* 0x000076320a177816 */ /* 0x001fe20000000017 */
[----:B-1----:R-:W-:Y:S01]  /*4a2c0*/  IMAD.WIDE R4, R22, 0x2, R12 ;  /* 0x0000000216047825 */ /* 0x002fe200078e020c */
[----:B------:R-:W2:Y:S04]  /*4a2d0*/  LDL.LU R10, [R1+0x58] ;  /* 0x00005800010a7983 */ /* 0x000ea80000300800 */
[----:B------:R-:W2:Y:S04]  /*4a2e0*/  LDL.LU R24, [R1+0x84] ;  /* 0x0000840001187983 */ /* 0x000ea80000300800 */
[----:B----4-:R0:W-:Y:S04]  /*4a2f0*/  @P4 STG.E.U16 [R4.64], R6 ;  /* 0x0000000604004986 */ /* 0x0101e8000c101506 */
[----:B0-----:R-:W4:Y:S04]  /*4a300*/  LDL.LU R6, [R1+0x1a7c] ;  /* 0x001a7c0001067983 */ /* 0x001f280000300800 */
[----:B------:R-:W3:Y:S01]  /*4a310*/  LDL.LU R5, [R1+0xc4] ;  /* 0x0000c40001057983 */ /* 0x000ee20000300800 */
[----:B------:R-:W-:-:S02]  /*4a320*/  ISETP.LT.AND P5, PT, R7, c[0x0][0x178], !P2 ;  /* 0x00005e0007007a0c */ /* 0x000fc400057a1270 */
[----:B------:R-:W-:Y:S02]  /*4a330*/  ISETP.LT.AND P2, PT, R29, c[0x0][0x178], !P2 ;  /* 0x00005e001d007a0c */ /* 0x000fe40005741270 */
[----:B------:R-:W-:Y:S02]  /*4a340*/  ISETP.LT.AND P6, PT, R11, c[0x0][0x178], !P1 ;  /* 0x00005e000b007a0c */ /* 0x000fe40004fc1270 */
[C---:B------:R-:W-:Y:S01]  /*4a350*/  IADD3 R0, R22.reuse, c[0x0][0x198], RZ ;  /* 0x0000660016007a10 */ /* 0x040fe20007ffe0ff */
[----:B------:R-:W-:-:S04]  /*4a360*/  IMAD.WIDE R8, R22, 0x2, R14 ;  /* 0x0000000216087825 */ /* 0x000fc800078e020e */
[----:B------:R-:W-:-:S04]  /*4a370*/  IMAD.WIDE R16, R22, 0x2, R20 ;  /* 0x0000000216107825 */ /* 0x000fc800078e0214 */
[----:B------:R-:W-:Y:S01]  /*4a380*/  IMAD.WIDE R18, R0, 0x2, R2 ;  /* 0x0000000200127825 */ /* 0x000fe200078e0202 */
[----:B------:R-:W-:Y:S01]  /*4a390*/  ISETP.LT.AND P4, PT, R27, c[0x0][0x178], !P1 ;  /* 0x00005e001b007a0c */ /* 0x000fe20004f81270 */
[----:B--2---:R0:W-:Y:S01]  /*4a3a0*/  @P5 STG.E.U16 [R8.64], R24 ;  /* 0x0000001808005986 */ /* 0x0041e2000c101506 */
[----:B------:R-:W-:Y:S02]  /*4a3b0*/  ISETP.LT.AND P5, PT, R7, c[0x0][0x178], !P1 ;  /* 0x00005e0007007a0c */ /* 0x000fe40004fa1270 */
[----:B------:R-:W-:Y:S01]  /*4a3c0*/  PRMT R22, R24, 0x7632, R22 ;  /* 0x0000763218167816 */ /* 0x000fe20000000016 */
[----:B----4-:R1:W-:Y:S04]  /*4a3d0*/  @P2 STG.E.U16 [R16.64], R6 ;  /* 0x0000000610002986 */ /* 0x0103e8000c101506 */
[----:B------:R3:W-:Y:S01]  /*4a3e0*/  @P6 STG.E.U16 [R18.64], R23 ;  /* 0x0000001712006986 */ /* 0x0007e2000c101506 */
[----:B------:R-:W-:-:S02]  /*4a3f0*/  ISETP.LT.AND P6, PT, R29, c[0x0][0x178], !P1 ;  /* 0x00005e001d007a0c */ /* 0x000fc40004fc1270 */
[----:B------:R-:W-:Y:S01]  /*4a400*/  ISETP.LT.AND P2, PT, R11, c[0x0][0x178], !P3 ;  /* 0x00005e000b007a0c */ /* 0x000fe20005f41270 */
[----:B0-----:R-:W-:-:S04]  /*4a410*/  IMAD.WIDE R8, R0, 0x2, R14 ;  /* 0x0000000200087825 */ /* 0x001fc800078e020e */
[----:B-1----:R-:W-:Y:S01]  /*4a420*/  IMAD.WIDE R16, R0, 0x2, R20 ;  /* 0x0000000200107825 */ /* 0x002fe200078e0214 */
[----:B---3--:R-:W-:-:S03]  /*4a430*/  PRMT R19, R5, 0x7632, R19 ;  /* 0x0000763205137816 */ /* 0x008fc60000000013 */
[----:B------:R-:W-:Y:S01]  /*4a440*/  IMAD.WIDE R4, R0, 0x2, R12 ;  /* 0x0000000200047825 */ /* 0x000fe200078e020c */
[----:B------:R-:W-:Y:S02]  /*4a450*/  PRMT R23, R6, 0x7632, R23 ;  /* 0x0000763206177816 */ /* 0x000fe40000000017 */
[----:B------:R-:W-:Y:S01]  /*4a460*/  IADD3 R18, R0, c[0x0][0x198], RZ ;  /* 0x0000660000127a10 */ /* 0x000fe20007ffe0ff */
[----:B------:R-:W2:Y:S01]  /*4a470*/  LDL.LU R6, [R1+0x1a78] ;  /* 0x001a780001067983 */ /* 0x000ea20000300800 */
[----:B------:R-:W-:-:S03]  /*4a480*/  IADD3 R24, R26, 0x12, RZ ;  /* 0x000000121a187810 */ /* 0x000fc60007ffe0ff */
[----:B------:R0:W-:Y:S04]  /*4a490*/  @P4 STG.E.U16 [R4.64], R19 ;  /* 0x0000001304004986 */ /* 0x0001e8000c101506 */
[----:B------:R-:W-:Y:S04]  /*4a4a0*/  @P5 STG.E.U16 [R8.64], R22 ;  /* 0x0000001608005986 */ /* 0x000fe8000c101506 */
[----:B------:R1:W-:Y:S01]  /*4a4b0*/  @P6 STG.E.U16 [R16.64], R23 ;  /* 0x0000001710006986 */ /* 0x0003e2000c101506 */
[----:B0-----:R-:W-:Y:S01]  /*4a4c0*/  IMAD.WIDE R4, R18, 0x2, R2 ;  /* 0x0000000212047825 */ /* 0x001fe200078e0202 */
[----:B------:R-:W-:-:S02]  /*4a4d0*/  ISETP.GE.AND P1, PT, R24, c[0x0][0x17c], PT ;  /* 0x00005f0018007a0c */ /* 0x000fc40003f26270 */
[----:B------:R-:W3:Y:S01]  /*4a4e0*/  LDL.LU R24, [R1+0xa8] ;  /* 0x0000a80001187983 */ /* 0x000ee20000300800 */
[----:B-1----:R-:W-:-:S03]  /*4a4f0*/  IADD3 R23, R26, 0x13, RZ ;  /* 0x000000131a177810 */ /* 0x002fc60007ffe0ff */
[----:B------:R0:W-:Y:S01]  /*4a500*/  @P2 STG.E.U16 [R4.64], R25 ;  /* 0x0000001904002986 */ /* 0x0001e2000c101506 */
[----:B------:R-:W-:-:S03]  /*4a510*/  ISETP.GE.AND P2, PT, R23, c[0x0][0x17c], PT ;  /* 0x00005f0017007a0c */ /* 0x000fc60003f46270 */
[----:B------:R-:W4:Y:S01]  /*4a520*/  LDL.LU R23, [R1+0x18] ;  /* 0x0000180001177983 */ /* 0x000f220000300800 */
[----:B------:R-:W-:Y:S02]  /*4a530*/  ISETP.LT.AND P4, PT, R27, c[0x0][0x178], !P3 ;  /* 0x00005e001b007a0c */ /* 0x000fe40005f81270 */
[----:B------:R-:W-:Y:S02]  /*4a540*/  ISETP.LT.AND P5, PT, R7, c[0x0][0x178], !P3 ;  /* 0x00005e0007007a0c */ /* 0x000fe40005fa1270 */
[----:B------:R-:W-:Y:S02]  /*4a550*/  ISETP.LT.AND P3, PT, R29, c[0x0][0x178], !P3 ;  /* 0x00005e001d007a0c */ /* 0x000fe40005f61270 */
[----:B------:R-:W-:Y:S01]  /*4a560*/  ISETP.LT.AND P6, PT, R11, c[0x0][0x178], !P0 ;  /* 0x00005e000b007a0c */ /* 0x000fe200047c1270 */
[C---:B0-----:R-:W-:Y:S01]  /*4a570*/  IMAD.WIDE R4, R18.reuse, 0x2, R12 ;  /* 0x0000000212047825 */ /* 0x041fe200078e020c */
[----:B------:R-:W-:-:S03]  /*4a580*/  IADD3 R0, R18, c[0x0][0x198], RZ ;  /* 0x0000660012007a10 */ /* 0x000fc60007ffe0ff */
[C---:B------:R-:W-:Y:S01]  /*4a590*/  IMAD.WIDE R8, R18.reuse, 0x2, R14 ;  /* 0x0000000212087825 */ /* 0x040fe200078e020e */
[----:B------:R-:W-:Y:S01]  /*4a5a0*/  PRMT R22, R25, 0x7632, R22 ;  /* 0x0000763219167816 */ /* 0x000fe20000000016 */
[----:B------:R0:W-:Y:S02]  /*4a5b0*/  @P4 STG.E.U16 [R4.64], R10 ;  /* 0x0000000a04004986 */ /* 0x0001e4000c101506 */
[----:B------:R-:W-:Y:S01]  /*4a5c0*/  IMAD.WIDE R16, R18, 0x2, R20 ;  /* 0x0000000212107825 */ /* 0x000fe200078e0214 */
[----:B------:R-:W-:-:S03]  /*4a5d0*/  ISETP.LT.AND P4, PT, R27, c[0x0][0x178], !P0 ;  /* 0x00005e001b007a0c */ /* 0x000fc60004781270 */
[----:B------:R-:W-:-:S04]  /*4a5e0*/  IMAD.WIDE R18, R0, 0x2, R2 ;  /* 0x0000000200127825 */ /* 0x000fc800078e0202 */
[----:B0-----:R-:W-:Y:S01]  /*4a5f0*/  IMAD.WIDE R4, R0, 0x2, R12 ;  /* 0x0000000200047825 */ /* 0x001fe200078e020c */
[----:B----4-:R0:W-:Y:S01]  /*4a600*/  @P5 STG.E.U16 [R8.64], R23 ;  /* 0x0000001708005986 */ /* 0x0101e2000c101506 */
[----:B------:R-:W-:-:S03]  /*4a610*/  ISETP.LT.AND P5, PT, R7, c[0x0][0x178], !P0 ;  /* 0x00005e0007007a0c */ /* 0x000fc600047a1270 */
[----:B--2---:R-:W-:Y:S01]  /*4a620*/  @P3 STG.E.U16 [R16.64], R6 ;  /* 0x0000000610003986 */ /* 0x004fe2000c101506 */
[----:B------:R-:W-:-:S03]  /*4a630*/  ISETP.LT.AND P3, PT, R11, c[0x0][0x178], !P1 ;  /* 0x00005e000b007a0c */ /* 0x000fc60004f61270 */
[----:B------:R1:W-:Y:S01]  /*4a640*/  @P6 STG.E.U16 [R18.64], R22 ;  /* 0x0000001612006986 */ /* 0x0003e2000c101506 */
[----:B------:R-:W-:Y:S01]  /*4a650*/  ISETP.LT.AND P6, PT, R29, c[0x0][0x178], !P0 ;  /* 0x00005e001d007a0c */ /* 0x000fe200047c1270 */
[----:B0-----:R-:W-:Y:S01]  /*4a660*/  IMAD.WIDE R8, R0, 0x2, R14 ;  /* 0x0000000200087825 */ /* 0x001fe200078e020e */
[----:B-1----:R-:W-:Y:S02]  /*4a670*/  PRMT R18, R10, 0x7632, R18 ;  /* 0x000076320a127816 */ /* 0x002fe40000000012 */
[----:B------:R-:W-:Y:S01]  /*4a680*/  PRMT R22, R6, 0x7632, R22 ;  /* 0x0000763206167816 */ /* 0x000fe20000000016 */
[C---:B------:R-:W-:Y:S01]  /*4a690*/  IMAD.WIDE R16, R0.reuse, 0x2, R20 ;  /* 0x0000000200107825 */ /* 0x040fe200078e0214 */
[----:B------:R-:W-:Y:S01]  /*4a6a0*/  IADD3 R6, R0, c[0x0][0x198], RZ ;  /* 0x0000660000067a10 */ /* 0x000fe20007ffe0ff */
[----:B------:R0:W-:Y:S01]  /*4a6b0*/  @P4 STG.E.U16 [R4.64], R18 ;  /* 0x0000001204004986 */ /* 0x0001e2000c101506 */
[----:B------:R-:W-:-:S03]  /*4a6c0*/  PRMT R19, R23, 0x7632, R19 ;  /* 0x0000763217137816 */ /* 0x000fc60000000013 */
[----:B------:R-:W2:Y:S01]  /*4a6d0*/  LDL.LU R10, [R1+0x68] ;  /* 0x00006800010a7983 */ /* 0x000ea20000300800 */
[----:B------:R-:W-:-:S03]  /*4a6e0*/  IADD3 R0, R6, c[0x0][0x198], RZ ;  /* 0x0000660006007a10 */ /* 0x000fc60007ffe0ff */
[----:B------:R1:W-:Y:S01]  /*4a6f0*/  @P5 STG.E.U16 [R8.64], R19 ;  /* 0x0000001308005986 */ /* 0x0003e2000c101506 */
[----:B0-----:R-:W-:-:S03]  /*4a700*/  IMAD.WIDE R4, R6, 0x2, R2 ;  /* 0x0000000206047825 */ /* 0x001fc600078e0202 */
[----:B------:R0:W-:Y:S04]  /*4a710*/  @P6 STG.E.U16 [R16.64], R22 ;  /* 0x0000001610006986 */ /* 0x0001e8000c101506 */
[----:B------:R-:W4:Y:S01]  /*4a720*/  LDL.LU R25, [R1+0x28] ;  /* 0x0000280001197983 */ /* 0x000f220000300800 */
[----:B-1----:R-:W-:-:S03]  /*4a730*/  IMAD.WIDE R8, R6, 0x2, R14 ;  /* 0x0000000206087825 */ /* 0x002fc600078e020e */
[----:B---3--:R1:W-:Y:S01]  /*4a740*/  @P3 STG.E.U16 [R4.64], R24 ;  /* 0x0000001804003986 */ /* 0x0083e2000c101506 */
[----:B0-----:R-:W-:Y:S01]  /*4a750*/  PRMT R22, R24, 0x7632, R22 ;  /* 0x0000763218167816 */ /* 0x001fe20000000016 */
[C---:B------:R-:W-:Y:S02]  /*4a760*/  IMAD.WIDE R16, R6.reuse, 0x2, R20 ;  /* 0x0000000206107825 */ /* 0x040fe400078e0214 */
[----:B-1----:R-:W3:Y:S02]  /*4a770*/  LDL.LU R24, [R1+0x78] ;  /* 0x0000780001187983 */ /* 0x002ee40000300800 */
[----:B------:R-:W-:Y:S02]  /*4a780*/  IMAD.WIDE R4, R6, 0x2, R12 ;  /* 0x0000000206047825 */ /* 0x000fe400078e020c */
[----:B------:R-:W3:Y:S01]  /*4a790*/  LDL.LU R6, [R1+0x8] ;  /* 0x0000080001067983 */ /* 0x000ee20000300800 */
[----:B------:R-:W-:Y:S02]  /*4a7a0*/  ISETP.LT.AND P4, PT, R27, c[0x0][0x178], !P1 ;  /* 0x00005e001b007a0c */ /* 0x000fe40004f81270 */
[----:B------:R-:W-:-:S02]  /*4a7b0*/  ISETP.LT.AND P5, PT, R7, c[0x0][0x178], !P1 ;  /* 0x00005e0007007a0c */ /* 0x000fc40004fa1270 */
[----:B------:R-:W-:Y:S02]  /*4a7c0*/  ISETP.LT.AND P1, PT, R29, c[0x0][0x178], !P1 ;  /* 0x00005e001d007a0c */ /* 0x000fe40004f21270 */
[----:B------:R-:W-:Y:S02]  /*4a7d0*/  ISETP.LT.AND P6, PT, R11, c[0x0][0x178], !P2 ;  /* 0x00005e000b007a0c */ /* 0x000fe400057c1270 */
[----:B------:R-:W-:Y:S01]  /*4a7e0*/  IADD3 R23, R26, 0x14, RZ ;  /* 0x000000141a177810 */ /* 0x000fe20007ffe0ff */
[----:B------:R-:W-:-:S03]  /*4a7f0*/  IMAD.WIDE R18, R0, 0x2, R2 ;  /* 0x0000000200127825 */ /* 0x000fc600078e0202 */
[----:B------:R-:W-:Y:S02]  /*4a800*/  ISETP.GE.AND P0, PT, R23, c[0x0][0x17c], PT ;  /* 0x00005f0017007a0c */ /* 0x000fe40003f06270 */
[----:B------:R-:W-:-:S04]  /*4a810*/  IADD3 R23, R26, 0x15, RZ ;  /* 0x000000151a177810 */ /* 0x000fc80007ffe0ff */
[----:B------:R-:W-:Y:S01]  /*4a820*/  ISETP.GE.AND P3, PT, R23, c[0x0][0x17c], PT ;  /* 0x00005f0017007a0c */ /* 0x000fe20003f66270 */
[----:B--2---:R0:W-:Y:S01]  /*4a830*/  @P4 STG.E.U16 [R4.64], R10 ;  /* 0x0000000a04004986 */ /* 0x0041e2000c101506 */
[----:B------:R-:W-:Y:S01]  /*4a840*/  PRMT R23, R10, 0x7632, R23 ;  /* 0x000076320a177816 */ /* 0x000fe20000000017 */
[----:B0-----:R-:W-:Y:S02]  /*4a850*/  IMAD.WIDE R4, R0, 0x2, R14 ;  /* 0x0000000200047825 */ /* 0x001fe400078e020e */
[----:B----4-:R0:W-:Y:S01]  /*4a860*/  @P5 STG.E.U16 [R8.64], R25 ;  /* 0x0000001908005986 */ /* 0x0101e2000c101506 */
[----:B------:R-:W-:-:S03]  /*4a870*/  ISETP.LT.AND P5, PT, R7, c[0x0][0x178], !P2 ;  /* 0x00005e0007007a0c */ /* 0x000fc600057a1270 */
[----:B------:R-:W2:Y:S04]  /*4a880*/  LDL.LU R10, [R1+0x1a74] ;  /* 0x001a7400010a7983 */ /* 0x000ea80000300800 */
[----:B---3--:R-:W-:Y:S01]  /*4a890*/  @P1 STG.E.U16 [R16.64], R6 ;  /* 0x0000000610001986 */ /* 0x008fe2000c101506 */
[----:B------:R-:W-:Y:S01]  /*4a8a0*/  ISETP.LT.AND P1, PT, R27, c[0x0][0x178], !P2 ;  /* 0x00005e001b007a0c */ /* 0x000fe20005721270 */
[----:B0-----:R-:W-:Y:S02]  /*4a8b0*/  IMAD.WIDE R8, R0, 0x2, R12 ;  /* 0x0000000200087825 */ /* 0x001fe400078e020c */
[----:B------:R0:W-:Y:S02]  /*4a8c0*/  @P6 STG.E.U16 [R18.64], R22 ;  /* 0x0000001612006986 */ /* 0x0001e4000c101506 */
[----:B0-----:R-:W-:-:S08]  /*4a8d0*/  PRMT R18, R25, 0x7632, R18 ;  /* 0x0000763219127816 */ /* 0x001fd00000000012 */
[----:B------:R-:W-:Y:S04]  /*4a8e0*/  @P1 STG.E.U16 [R8.64], R23 ;  /* 0x0000001708001986 */ /* 0x000fe8000c101506 */
[----:B------:R-:W3:Y:S04]  /*4a8f0*/  LDL.LU R25, [R1+0x38] ;  /* 0x0000380001197983 */ /* 0x000ee80000300800 */
[----:B------:R0:W-:Y:S04]  /*4a900*/  @P5 STG.E.U16 [R4.64], R18 ;  /* 0x0000001204005986 */ /* 0x0001e8000c101506 */
[----:B0-----:R-:W4:Y:S01]  /*4a910*/  LDL.LU R18, [R1+0xb8] ;  /* 0x0000b80001127983 */ /* 0x001f220000300800 */
[----:B------:R-:W-:-:S02]  /*4a920*/  ISETP.LT.AND P2, PT, R29, c[0x0][0x178], !P2 ;  /* 0x00005e001d007a0c */ /* 0x000fc40005741270 */
[----:B------:R-:W-:Y:S02]  /*4a930*/  ISETP.LT.AND P6, PT, R11, c[0x0][0x178], !P0 ;  /* 0x00005e000b007a0c */ /* 0x000fe400047c1270 */
[----:B------:R-:W-:Y:S02]  /*4a940*/  PRMT R19, R6, 0x7632, R19 ;  /* 0x0000763206137816 */ /* 0x000fe40000000013 */
[C---:B------:R-:W-:Y:S02]  /*4a950*/  IADD3 R6, R0.reuse, c[0x0][0x198], RZ ;  /* 0x0000660000067a10 */ /* 0x040fe40007ffe0ff */
[----:B------:R-:W-:Y:S01]  /*4a960*/  ISETP.LT.AND P4, PT, R27, c[0x0][0x178], !P0 ;  /* 0x00005e001b007a0c */ /* 0x000fe20004781270 */
[----:B------:R-:W-:-:S04]  /*4a970*/  IMAD.WIDE R16, R0, 0x2, R20 ;  /* 0x0000000200107825 */ /* 0x000fc800078e0214 */
[----:B------:R-:W-:Y:S01]  /*4a980*/  IMAD.WIDE R8, R6, 0x2, R2 ;  /* 0x0000000206087825 */ /* 0x000fe200078e0202 */
[----:B------:R-:W-:Y:S01]  /*4a990*/  @P2 STG.E.U16 [R16.64], R19 ;  /* 0x0000001310002986 */ /* 0x000fe2000c101506 */
[----:B------:R-:W-:Y:S02]  /*4a9a0*/  IADD3 R0, R26, 0x17, RZ ;  /* 0x000000171a007810 */ /* 0x000fe40007ffe0ff */
[----:B------:R-:W-:Y:S01]  /*4a9b0*/  IMAD.WIDE R4, R6, 0x2, R12 ;  /* 0x0000000206047825 */ /* 0x000fe200078e020c */
[----:B------:R-:W-:Y:S02]  /*4a9c0*/  ISETP.LT.AND P2, PT, R11, c[0x0][0x178], !P3 ;  /* 0x00005e000b007a0c */ /* 0x000fe40005f41270 */
[----:B------:R-:W-:Y:S02]  /*4a9d0*/  ISETP.LT.AND P5, PT, R27, c[0x0][0x178], !P3 ;  /* 0x00005e001b007a0c */ /* 0x000fe40005fa1270 */
[----:B------:R-:W-:-:S04]  /*4a9e0*/  IADD3 R22, R26, 0x16, RZ ;  /* 0x000000161a167810 */ /* 0x000fc80007ffe0ff */
[----:B------:R-:W-:Y:S01]  /*4a9f0*/  ISETP.GE.AND P1, PT, R22, c[0x0][0x17c], PT ;  /* 0x00005f0016007a0c */ /* 0x000fe20003f26270 */
[----:B----4-:R0:W-:Y:S01]  /*4aa00*/  @P6 STG.E.U16 [R8.64], R18 ;  /* 0x0000001208006986 */ /* 0x0101e2000c101506 */
[----:B------:R-:W-:Y:S02]  /*4aa10*/  ISETP.LT.AND P6, PT, R7, c[0x0][0x178], !P0 ;  /* 0x00005e0007007a0c */ /* 0x000fe400047c1270 */
[----:B------:R-:W-:Y:S01]  /*4aa20*/  ISETP.LT.AND P0, PT, R29, c[0x0][0x178], !P0 ;  /* 0x00005e001d007a0c */ /* 0x000fe20004701270 */
[----:B------:R1:W-:Y:S01]  /*4aa30*/  @P4 STG.E.U16 [R4.64], R24 ;  /* 0x0000001804004986 */ /* 0x0003e2000c101506 */
[----:B------:R-:W-:Y:S02]  /*4aa40*/  ISETP.GE.AND P4, PT, R0, c[0x0][0x17c], PT ;  /* 0x00005f0000007a0c */ /* 0x000fe40003f86270 */
[----:B------:R-:W-:Y:S02]  /*4aa50*/  IADD3 R0, R6, c[0x0][0x198], RZ ;  /* 0x0000660006007a10 */ /* 0x000fe40007ffe0ff */
[----:B------:R-:W-:Y:S01]  /*4aa60*/  PRMT R22, R18, 0x7632, R22 ;  /* 0x0000763212167816 */ /* 0x000fe20000000016 */
[----:B0-----:R-:W-:-:S04]  /*4aa70*/  IMAD.WIDE R8, R6, 0x2, R20 ;  /* 0x0000000206087825 */ /* 0x001fc800078e0214 */
[----:B-1----:R-:W-:Y:S01]  /*4aa80*/  IMAD.WIDE R4, R6, 0x2, R14 ;  /* 0x0000000206047825 */ /* 0x002fe200078e020e */
[----:B------:R-:W-:Y:S02]  /*4aa90*/  PRMT R6, R24, 0x7632, R6 ;  /* 0x0000763218067816 */ /* 0x000fe40000000006 */
[----:B------:R-:W4:Y:S01]  /*4aaa0*/  LDL.LU R24, [R1+0x5c] ;  /* 0x00005c0001187983 */ /* 0x000f220000300800 */
[----:B------:R-:W-:-:S04]  /*4aab0*/  IMAD.WIDE R16, R0, 0x2, R2 ;  /* 0x0000000200107825 */ /* 0x000fc800078e0202 */
[C---:B------:R-:W-:Y:S01]  /*4aac0*/  IMAD.WIDE R18, R0.reuse, 0x2, R12 ;  /* 0x0000000200127825 */ /* 0x040fe200078e020c */
[----:B---3--:R0:W-:Y:S04]  /*4aad0*/  @P6 STG.E.U16 [R4.64], R25 ;  /* 0x0000001904006986 */ /* 0x0081e8000c101506 */
[----:B--2---:R1:W-:Y:S04]  /*4aae0*/  @P0 STG.E.U16 [R8.64], R10 ;  /* 0x0000000a08000986 */ /* 0x0043e8000c101506 */
[----:B------:R-:W-:Y:S04]  /*4aaf0*/  @P2 STG.E.U16 [R16.64], R22 ;  /* 0x0000001610002986 */ /* 0x000fe8000c101506 */
[----:B------:R2:W-:Y:S01]  /*4ab00*/  @P5 STG.E.U16 [R18.64], R6 ;  /* 0x0000000612005986 */ /* 0x0005e2000c101506 */
[----:B0-----:R-:W-:Y:S01]  /*4ab10*/  IMAD.WIDE R4, R0, 0x2, R14 ;  /* 0x0000000200047825 */ /* 0x001fe200078e020e */
[----:B-1----:R-:W-:-:S03]  /*4ab20*/  PRMT R10, R25, 0x7632, R10 ;  /* 0x00007632190a7816 */ /* 0x002fc6000000000a */
[C---:B------:R-:W-:Y:S01]  /*4ab30*/  IMAD.WIDE R8, R0.reuse, 0x2, R20 ;  /* 0x0000000200087825 */ /* 0x040fe200078e0214 */
[----:B------:R-:W3:Y:S01]  /*4ab40*/  LDL.LU R25, [R1+0x1c] ;  /* 0x00001c0001197983 */ /* 0x000ee20000300800 */
[----:B--2---:R-:W-:-:S03]  /*4ab50*/  IADD3 R6, R0, c[0x0][0x198], RZ ;  /* 0x0000660000067a10 */ /* 0x004fc60007ffe0ff */
[----:B------:R-:W2:Y:S01]  /*4ab60*/  LDL R0, [R1+0x3a8] ;  /* 0x0003a80001007983 */ /* 0x000ea20000100800 */
[----:B------:R-:W-:Y:S02]  /*4ab70*/  ISETP.LT.AND P0, PT, R7, c[0x0][0x178], !P3 ;  /* 0x00005e0007007a0c */ /* 0x000fe40005f01270 */
[----:B------:R-:W-:Y:S02]  /*4ab80*/  ISETP.LT.AND P3, PT, R29, c[0x0][0x178], !P3 ;  /* 0x00005e001d007a0c */ /* 0x000fe40005f61270 */
[----:B------:R-:W-:Y:S02]  /*4ab90*/  ISETP.LT.AND P6, PT, R11, c[0x0][0x178], !P1 ;  /* 0x00005e000b007a0c */ /* 0x000fe40004fc1270 */
[----:B------:R-:W-:Y:S01]  /*4aba0*/  IADD3 R19, R26, 0x18, RZ ;  /* 0x000000181a137810 */ /* 0x000fe20007ffe0ff */
[----:B------:R-:W-:Y:S01]  /*4abb0*/  IMAD.WIDE R16, R6, 0x2, R2 ;  /* 0x0000000206107825 */ /* 0x000fe200078e0202 */
[----:B------:R-:W-:-:S05]  /*4abc0*/  PRMT R18, R10, 0x7632, R18 ;  /* 0x000076320a127816 */ /* 0x000fca0000000012 */
[----:B------:R-:W-:Y:S01]  /*4abd0*/  @P0 STG.E.U16 [R4.64], R10 ;  /* 0x0000000a04000986 */ /* 0x000fe2000c101506 */
[----:B------:R-:W-:-:S03]  /*4abe0*/  ISETP.GE.AND P0, PT, R19, c[0x0][0x17c], PT ;  /* 0x00005f0013007a0c */ /* 0x000fc60003f06270 */
[----:B------:R-:W3:Y:S04]  /*4abf0*/  LDL.LU R19, [R1+0x9c] ;  /* 0x00009c0001137983 */ /* 0x000ee80000300800 */
[----:B------:R0:W-:Y:S04]  /*4ac00*/  @P3 STG.E.U16 [R8.64], R18 ;  /* 0x0000001208003986 */ /* 0x0001e8000c101506 */
[----:B0-----:R-:W3:Y:S04]  /*4ac10*/  LDL.LU R18, [R1+0x48] ;  /* 0x0000480001127983 */ /* 0x001ee80000300800 */
[----:B--2---:R0:W-:Y:S04]  /*4ac20*/  @P6 STG.E.U16 [R16.64], R0 ;  /* 0x0000000010006986 */ /* 0x0041e8000c101506 */
[----:B0-----:R-:W2:Y:S04]  /*4ac30*/  LDL.LU R16, [R1+0x3a8] ;  /* 0x0003a80001107983 */ /* 0x001ea80000300800 */
[----:B------:R-:W2:Y:S01]  /*4ac40*/  LDL.LU R17, [R1+0xc8] ;  /* 0x0000c80001117983 */ /* 0x000ea20000300800 */
[----:B------:R-:W-:Y:S01]  /*4ac50*/  ISETP.LT.AND P2, PT, R27, c[0x0][0x178], !P1 ;  /* 0x00005e001b007a0c */ /* 0x000fe20004f41270 */
[----:B------:R-:W-:Y:S01]  /*4ac60*/  IMAD.WIDE R8, R6, 0x2, R12 ;  /* 0x0000000206087825 */ /* 0x000fe200078e020c */
[----:B------:R-:W-:-:S02]  /*4ac70*/  ISETP.LT.AND P5, PT, R7, c[0x0][0x178], !P1 ;  /* 0x00005e0007007a0c */ /* 0x000fc40004fa1270 */
[----:B------:R-:W-:-:S09]  /*4ac80*/  ISETP.LT.AND P1, PT, R29, c[0x0][0x178], !P1 ;  /* 0x00005e001d007a0c */ /* 0x000fd20004f21270 */
[----:B--2---:R0:W-:Y:S04]  /*4ac90*/  @P2 STG.E.U16 [R8.64], R17 ;  /* 0x0000001108002986 */ /* 0x0041e8000c101506 */
[----:B0-----:R-:W2:Y:S01]  /*4aca0*/  LDL R9, [R1+0x88] ;  /* 0x0000880001097983 */ /* 0x001ea20000100800 */
[C---:B------:R-:W-:Y:S01]  /*4acb0*/  IMAD.WIDE R4, R6.reuse, 0x2, R14 ;  /* 0x0000000206047825 */ /* 0x040fe200078e020e */
[----:B------:R-:W-:Y:S02]  /*4acc0*/  ISETP.LT.AND P6, PT, R11, c[0x0][0x178], !P4 ;  /* 0x00005e000b007a0c */ /* 0x000fe400067c1270 */
[----:B------:R-:W-:Y:S02]  /*4acd0*/  ISETP.LT.AND P3, PT, R27, c[0x0][0x178], !P4 ;  /* 0x00005e001b007a0c */ /* 0x000fe40006761270 */
[----:B--2---:R0:W-:Y:S02]  /*4ace0*/  @P5 STG.E.U16 [R4.64], R9 ;  /* 0x0000000904005986 */ /* 0x0041e4000c101506 */
[----:B0-----:R-:W-:-:S05]  /*4acf0*/  IMAD.WIDE R4, R6, 0x2, R20 ;  /* 0x0000000206047825 */ /* 0x001fca00078e0214 */
[----:B---3--:R0:W-:Y:S04]  /*4ad00*/  @P1 STG.E.U16 [R4.64], R18 ;  /* 0x0000001204001986 */ /* 0x0081e8000c101506 */
[----:B0-----:R-:W2:Y:S01]  /*4ad10*/  LDL.LU R5, [R1+0x88] ;  /* 0x0000880001057983 */ /* 0x001ea20000300800 */
[----:B------:R-:W-:Y:S02]  /*4ad20*/  IADD3 R10, R26, 0x19, RZ ;  /* 0x000000191a0a7810 */ /* 0x000fe40007ffe0ff */
[----:B------:R-:W-:Y:S02]  /*4ad30*/  IADD3 R0, R6, c[0x0][0x198], RZ ;  /* 0x0000660006007a10 */ /* 0x000fe40007ffe0ff */
[----:B------:R-:W-:Y:S02]  /*4ad40*/  ISETP.GE.AND P2, PT, R10, c[0x0][0x17c], PT ;  /* 0x00005f000a007a0c */ /* 0x000fe40003f46270 */
[----:B------:R-:W-:Y:S01]  /*4ad50*/  PRMT R6, R16, 0x7632, R6 ;  /* 0x0000763210067816 */ /* 0x000fe20000000006 */
[----:B------:R-:W-:Y:S01]  /*4ad60*/  IMAD.WIDE R8, R0, 0x2, R2 ;  /* 0x0000000200087825 */ /* 0x000fe200078e0202 */
[----:B------:R-:W-:-:S02]  /*4ad70*/  PRMT R10, R17, 0x7632, R10 ;  /* 0x00007632110a7816 */ /* 0x000fc4000000000a */
[----:B------:R-:W-:Y:S01]  /*4ad80*/  ISETP.LT.AND P5, PT, R7, c[0x0][0x178], !P4 ;  /* 0x00005e0007007a0c */ /* 0x000fe200067a1270 */
[----:B------:R-:W-:Y:S01]  /*4ad90*/  IMAD.WIDE R16, R0, 0x2, R12 ;  /* 0x0000000200107825 */ /* 0x000fe200078e020c */
[----:B------:R-:W-:Y:S01]  /*4ada0*/  ISETP.LT.AND P4, PT, R29, c[0x0][0x178], !P4 ;  /* 0x00005e001d007a0c */ /* 0x000fe20006781270 */
[----:B------:R0:W-:Y:S01]  /*4adb0*/  @P6 STG.E.U16 [R8.64], R6 ;  /* 0x0000000608006986 */ /* 0x0001e2000c101506 */
[----:B------:R-:W-:-:S03]  /*4adc0*/  ISETP.LT.AND P1, PT, R11, c[0x0][0x178], !P0 ;  /* 0x00005e000b007a0c */ /* 0x000fc60004721270 */
[----:B------:R1:W-:Y:S01]  /*4add0*/  @P3 STG.E.U16 [R16.64], R10 ;  /* 0x0000000a10003986 */ /* 0x0003e2000c101506 */
[----:B------:R-:W-:Y:S02]  /*4ade0*/  ISETP.LT.AND P3, PT, R27, c[0x0][0x178], !P0 ;  /* 0x00005e001b007a0c */ /* 0x000fe40004761270 */
[----:B------:R-:W-:Y:S01]  /*4adf0*/  ISETP.LT.AND P6, PT, R7, c[0x0][0x178], !P0 ;  /* 0x00005e0007007a0c */ /* 0x000fe200047c1270 */
[C---:B0-----:R-:W-:Y:S01]  /*4ae00*/  IMAD.WIDE R8, R0.reuse, 0x2, R20 ;  /* 0x0000000200087825 */ /* 0x041fe200078e0214 */
[----:B------:R-:W-:Y:S02]  /*4ae10*/  IADD3 R6, R0, c[0x0][0x198], RZ ;  /* 0x0000660000067a10 */ /* 0x000fe40007ffe0ff */
[----:B-1----:R-:W-:Y:S02]  /*4ae20*/  PRMT R16, R18, 0x7632, R16 ;  /* 0x0000763212107816 */ /* 0x002fe40000000010 */
[----:B------:R-:W-:Y:S02]  /*4ae30*/  IADD3 R17, R26, 0x1a, RZ ;  /* 0x0000001a1a117810 */ /* 0x000fe40007ffe0ff */
[----:B--2---:R-:W-:Y:S01]  /*4ae40*/  PRMT R10, R5, 0x7632, R10 ;  /* 0x00007632050a7816 */ /* 0x004fe2000000000a */
[----:B------:R-:W-:-:S05]  /*4ae50*/  IMAD.WIDE R4, R0, 0x2, R14 ;  /* 0x0000000200047825 */ /* 0x000fca00078e020e */
[----:B------:R0:W-:Y:S01]  /*4ae60*/  @P5 STG.E.U16 [R4.64], R10 ;  /* 0x0000000a04005986 */ /* 0x0001e2000c101506 */
[----:B------:R-:W-:-:S03]  /*4ae70*/  ISETP.GE.AND P5, PT, R17, c[0x0][0x17c], PT ;  /* 0x00005f0011007a0c */ /* 0x000fc60003fa6270 */
[----:B------:R1:W-:Y:S01]  /*4ae80*/  @P4 STG.E.U16 [R8.64], R16 ;  /* 0x0000001008004986 */ /* 0x0003e2000c101506 */
[----:B0-----:R-:W-:-:S04]  /*4ae90*/  IMAD.WIDE R4, R6, 0x2, R2 ;  /* 0x0000000206047825 */ /* 0x001fc800078e0202 */
[C---:B-1----:R-:W-:Y:S01]  /*4aea0*/  IMAD.WIDE R8, R6.reuse, 0x2, R12 ;  /* 0x0000000206087825 */ /* 0x042fe200078e020c */
[----:B------:R0:W-:Y:S03]  /*4aeb0*/  @P1 STG.E.U16 [R4.64], R19 ;  /* 0x0000001304001986 */ /* 0x0001e6000c101506 */
[----:B------:R-:W-:Y:S01]  /*4aec0*/  IMAD.WIDE R16, R6, 0x2, R14 ;  /* 0x0000000206107825 */ /* 0x000fe200078e020e */
[----:B----4-:R1:W-:Y:S01]  /*4aed0*/  @P3 STG.E.U16 [R8.64], R24 ;  /* 0x0000001808003986 */ /* 0x0103e2000c101506 */
[----:B------:R-:W-:-:S03]  /*4aee0*/  ISETP.LT.AND P1, PT, R11, c[0x0][0x178], !P2 ;  /* 0x00005e000b007a0c */ /* 0x000fc60005721270 */
[----:B------:R2:W-:Y:S01]  /*4aef0*/  @P6 STG.E.U16 [R16.64], R25 ;  /* 0x0000001910006986 */ /* 0x0005e2000c101506 */
[----:B------:R-:W-:-:S03]  /*4af00*/  ISETP.LT.AND P6, PT, R7, c[0x0][0x178], !P2 ;  /* 0x00005e0007007a0c */ /* 0x000fc600057c1270 */
[----:B------:R-:W3:Y:S04]  /*4af10*/  LDL.LU R11, [R1+0x1a70] ;  /* 0x001a7000010b7983 */ /* 0x000ee80000300800 */
[----:B------:R-:W4:Y:S01]  /*4af20*/  LDL.LU R7, [R1+0x1a6c] ;  /* 0x001a6c0001077983 */ /* 0x000f220000300800 */
[----:B------:R-:W-:Y:S02]  /*4af30*/  ISETP.LT.AND P0, PT, R29, c[0x0][0x178], !P0 ;  /* 0x00005e001d007a0c */ /* 0x000fe40004701270 */
[----:B------:R-:W-:Y:S02]  /*4af40*/  ISETP.LT.AND P3, PT, R27, c[0x0][0x178], !P2 ;  /* 0x00005e001b007a0c */ /* 0x000fe40005761270 */
[----:B------:R-:W-:Y:S02]  /*4af50*/  IADD3 R0, R26, 0x1b, RZ ;  /* 0x0000001b1a007810 */ /* 0x000fe40007ffe0ff */
[C---:B------:R-:W-:Y:S01]  /*4af60*/  IADD3 R10, R6.reuse, c[0x0][0x198], RZ ;  /* 0x00006600060a7a10 */ /* 0x040fe20007ffe0ff */
[----:B0-----:R-:W-:Y:S01]  /*4af70*/  IMAD.WIDE R4, R6, 0x2, R20 ;  /* 0x0000000206047825 */ /* 0x001fe200078e0214 */
[----:B------:R-:W-:-:S02]  /*4af80*/  ISETP.GE.AND P4, PT, R0, c[0x0][0x17c], PT ;  /* 0x00005f0000007a0c */ /* 0x000fc40003f86270 */
[----:B------:R-:W-:Y:S01]  /*4af90*/  PRMT R0, R19, 0x7632, R0 ;  /* 0x0000763213007816 */ /* 0x000fe20000000000 */
[----:B-1----:R-:W-:Y:S01]  /*4afa0*/  IMAD.WIDE R8, R10, 0x2, R2 ;  /* 0x000000020a087825 */ /* 0x002fe200078e0202 */
[----:B------:R-:W-:-:S03]  /*4afb0*/  PRMT R23, R24, 0x7632, R23 ;  /* 0x0000763218177816 */ /* 0x000fc60000000017 */
[C---:B--2---:R-:W-:Y:S01]  /*4afc0*/  IMAD.WIDE R16, R10.reuse, 0x2, R12 ;  /* 0x000000020a107825 */ /* 0x044fe200078e020c */
[----:B------:R-:W-:Y:S02]  /*4afd0*/  PRMT R22, R25, 0x7632, R22 ;  /* 0x0000763219167816 */ /* 0x000fe40000000016 */
[----:B------:R-:W2:Y:S01]  /*4afe0*/  LDL.LU R25, [R1+0xc] ;  /* 0x00000c0001197983 */ /* 0x000ea20000300800 */
[----:B------:R-:W-:-:S03]  /*4aff0*/  IMAD.WIDE R18, R10, 0x2, R14 ;  /* 0x000000020a127825 */ /* 0x000fc600078e020e */
[----:B------:R-:W2:Y:S04]  /*4b000*/  LDL.LU R24, [R1+0xbc] ;  /* 0x0000bc0001187983 */ /* 0x000ea80000300800 */
[----:B----4-:R-:W-:Y:S04]  /*4b010*/  @P0 STG.E.U16 [R4.64], R7 ;  /* 0x0000000704000986 */ /* 0x010fe8000c101506 */
[----:B------:R-:W-:Y:S04]  /*4b020*/  @P1 STG.E.U16 [R8.64], R0 ;  /* 0x0000000008001986 */ /* 0x000fe8000c101506 */
[----:B------:R0:W-:Y:S04]  /*4b030*/  @P3 STG.E.U16 [R16.64], R23 ;  /* 0x0000001710003986 */ /* 0x0001e8000c101506 */
[----:B------:R1:W-:Y:S04]  /*4b040*/  @P6 STG.E.U16 [R18.64], R22 ;  /* 0x0000001612006986 */ /* 0x0003e8000c101506 */
[----:B0-----:R-:W4:Y:S04]  /*4b050*/  LDL.LU R17, [R1+0x6c] ;  /* 0x00006c0001117983 */ /* 0x001f280000300800 */
[----:B------:R-:W3:Y:S04]  /*4b060*/  LDL R23, [R1+0xfe8] ;  /* 0x000fe80001177983 */ /* 0x000ee80000100800 */
[----:B-1----:R-:W4:Y:S04]  /*4b070*/  LDL.LU R18, [R1+0x2c] ;  /* 0x00002c0001127983 */ /* 0x002f280000300800 */
[----:B------:R0:W-:Y:S04]  /*4b080*/  STL [R1+0x1a60], R19 ;  /* 0x001a601301007387 */ /* 0x0001e80000100800 */
[----:B0-----:R-:W4:Y:S04]  /*4b090*/  LDL.LU R19, [R1+0xac] ;  /* 0x0000ac0001137983 */ /* 0x001f280000300800 */
[----:B------:R-:W4:Y:S01]  /*4b0a0*/  LDL R22, [R1+0xff0] ;  /* 0x000ff00001167983 */ /* 0x000f220000100800 */
[----:B------:R-:W-:Y:S01]  /*4b0b0*/  ISETP.LT.AND P2, PT, R29, c[0x0][0x178], !P2 ;  /* 0x00005e001d007a0c */ /* 0x000fe20005741270 */
[----:B------:R-:W-:Y:S01]  /*4b0c0*/  IMAD.WIDE R4, R10, 0x2, R20 ;  /* 0x000000020a047825 */ /* 0x000fe200078e0214 */
[----:B------:R-:W-:-:S02]  /*4b0d0*/  ISETP.LT.AND P1, PT, R27, c[0x0][0x178], !P5 ;  /* 0x00005e001b007a0c */ /* 0x000fc40006f21270 */
[----:B------:R-:W-:Y:S02]  /*4b0e0*/  PRMT R6, R7, 0x7632, R6 ;  /* 0x0000763207067816 */ /* 0x000fe40000000006 */
[----:B------:R-:W-:Y:S02]  /*4b0f0*/  IADD3 R0, R10, c[0x0][0x198], RZ ;  /* 0x000066000a007a10 */ /* 0x000fe40007ffe0ff */
[----:B------:R-:W-:-:S04]  /*4b100*/  IADD3 R7, R26, 0x1c, RZ ;  /* 0x0000001c1a077810 */ /* 0x000fc80007ffe0ff */
[----:B------:R-:W-:Y:S01]  /*4b110*/  ISETP.GE.AND P6, PT, R7, c[0x0][0x17c], PT ;  /* 0x00005f0007007a0c */ /* 0x000fe20003fc6270 */
[----:B------:R0:W-:Y:S01]  /*4b120*/  @P2 STG.E.U16 [R4.64], R6 ;  /* 0x0000000604002986 */ /* 0x0001e2000c101506 */
[----:B------:R-:W-:-:S04]  /*4b130*/  IMAD.WIDE R8, R0, 0x2, R14 ;  /* 0x0000000200087825 */ /* 0x000fc800078e020e */
[----:B0-----:R-:W-:-:S04]  /*4b140*/  IMAD.WIDE R4, R0, 0x2, R2 ;  /* 0x0000000200047825 */ /* 0x001fc800078e0202 */
[----:B------:R-:W-:Y:S01]  /*4b150*/  IMAD.WIDE R6, R0, 0x2, R12 ;  /* 0x0000000200067825 */ /* 0x000fe200078e020c */
[----:B------:R-:W-:-:S04]  /*4b160*/  IADD3 R10, R26, 0x1d, RZ ;  /* 0x0000001d1a0a7810 */ /* 0x000fc80007ffe0ff */
[----:B------:R-:W-:Y:S02]  /*4b170*/  ISETP.GE.AND P2, PT, R10, c[0x0][0x17c], PT ;  /* 0x00005f000a007a0c */ /* 0x000fe40003f46270 */
[----:B--2---:R-:W-:Y:S02]  /*4b180*/  PRMT R10, R25, 0x7632, R10 ;  /* 0x00007632190a7816 */ /* 0x004fe4000000000a */
[----:B---3--:R-:W-:Y:S02]  /*4b190*/  ISETP.LT.AND P0, PT, R23, c[0x0][0x178], !P5 ;  /* 0x00005e0017007a0c */ /* 0x008fe40006f01270 */
[----:B----4-:R-:W-:-:S11]  /*4b1a0*/  ISETP.LT.AND P3, PT, R22, c[0x0][0x178], !P5 ;  /* 0x00005e0016007a0c */ /* 0x010fd60006f61270 */
[----:B------:R-:W-:Y:S04]  /*4b1b0*/  @P0 STG.E.U16 [R4.64], R19 ;  /* 0x0000001304000986 */ /* 0x000fe8000c101506 */
[----:B------:R-:W-:Y:S04]  /*4b1c0*/  @P1 STG.E.U16 [R6.64], R17 ;  /* 0x0000001106001986 */ /* 0x000fe8000c101506 */
[----:B------:R0:W-:Y:S02]  /*4b1d0*/  @P3 STG.E.U16 [R8.64], R18 ;  /* 0x0000001208003986 */ /* 0x0001e4000c101506 */
[----:B0-----:R-:W-:-:S02]  /*4b1e0*/  PRMT R9, R19, 0x7632, R9 ;  /* 0x0000763213097816 */ /* 0x001fc40000000009 */
[----:B------:R-:W2:Y:S01]  /*4b1f0*/  LDL.LU R19, [R1+0x7c] ;  /* 0x00007c0001137983 */ /* 0x000ea20000300800 */
[----:B------:R-:W-:-:S03]  /*4b200*/  PRMT R8, R17, 0x7632, R8 ;  /* 0x0000763211087816 */ /* 0x000fc60000000008 */
[----:B------:R-:W3:Y:S01]  /*4b210*/  LDL.LU R17, [R1+0x3c] ;  /* 0x00003c0001117983 */ /* 0x000ee20000300800 */
[----:B------:R-:W-:Y:S01]  /*4b220*/  ISETP.LT.AND P5, PT, R29, c[0x0][0x178], !P5 ;  /* 0x00005e001d007a0c */ /* 0x000fe20006fa1270 */
[----:B------:R-:W-:-:S12]  /*4b230*/  IMAD.WIDE R4, R0, 0x2, R20 ;  /* 0x0000000200047825 */ /* 0x000fd800078e0214 */
[----:B------:R0:W-:Y:S04]  /*4b240*/  @P5 STG.E.U16 [R4.64], R25 ;  /* 0x0000001904005986 */ /* 0x0001e8000c101506 */
[----:B0-----:R-:W4:Y:S01]  /*4b250*/  LDL.LU R25, [R1+0x3ac] ;  /* 0x0003ac0001197983 */ /* 0x001f220000300800 */
[----:B------:R-:W-:Y:S02]  /*4b260*/  ISETP.LT.AND P1, PT, R23, c[0x0][0x178], !P4 ;  /* 0x00005e0017007a0c */ /* 0x000fe40006721270 */
[----:B------:R-:W-:Y:S02]  /*4b270*/  ISETP.LT.AND P3, PT, R27, c[0x0][0x178], !P4 ;  /* 0x00005e001b007a0c */ /* 0x000fe40006761270 */
[----:B------:R-:W-:Y:S02]  /*4b280*/  IADD3 R0, R0, c[0x0][0x198], RZ ;  /* 0x0000660000007a10 */ /* 0x000fe40007ffe0ff */
[----:B------:R-:W-:-:S02]  /*4b290*/  ISETP.LT.AND P5, PT, R22, c[0x0][0x178], !P4 ;  /* 0x00005e0016007a0c */ /* 0x000fc400067a1270 */
[----:B------:R-:W-:Y:S01]  /*4b2a0*/  IADD3 R16, R26, 0x1e, RZ ;  /* 0x0000001e1a107810 */ /* 0x000fe20007ffe0ff */
[----:B------:R-:W-:Y:S01]  /*4b2b0*/  IMAD.WIDE R4, R0, 0x2, R2 ;  /* 0x0000000200047825 */ /* 0x000fe200078e0202 */
[----:B------:R-:W-:-:S03]  /*4b2c0*/  ISETP.LT.AND P4, PT, R29, c[0x0][0x178], !P4 ;  /* 0x00005e001d007a0c */ /* 0x000fc60006781270 */
[----:B------:R-:W-:Y:S01]  /*4b2d0*/  IMAD.WIDE R6, R0, 0x2, R12 ;  /* 0x0000000200067825 */ /* 0x000fe200078e020c */
[----:B------:R-:W-:Y:S01]  /*4b2e0*/  ISETP.GE.AND P0, PT, R16, c[0x0][0x17c], PT ;  /* 0x00005f0010007a0c */ /* 0x000fe20003f06270 */
[----:B------:R0:W-:Y:S01]  /*4b2f0*/  @P1 STG.E.U16 [R4.64], R9 ;  /* 0x0000000904001986 */ /* 0x0001e2000c101506 */
[----:B------:R-:W-:Y:S02]  /*4b300*/  PRMT R16, R18, 0x7632, R16 ;  /* 0x0000763212107816 */ /* 0x000fe40000000010 */
[----:B------:R-:W-:Y:S01]  /*4b310*/  ISETP.LT.AND P1, PT, R23, c[0x0][0x178], !P6 ;  /* 0x00005e0017007a0c */ /* 0x000fe20007721270 */
[----:B------:R1:W-:Y:S01]  /*4b320*/  @P3 STG.E.U16 [R6.64], R8 ;  /* 0x0000000806003986 */ /* 0x0003e2000c101506 */
[----:B------:R-:W-:-:S03]  /*4b330*/  ISETP.LT.AND P3, PT, R27, c[0x0][0x178], !P6 ;  /* 0x00005e001b007a0c */ /* 0x000fc60007761270 */
[----:B------:R-:W4:Y:S01]  /*4b340*/  LDL.LU R18, [R1+0xcc] ;  /* 0x0000cc0001127983 */ /* 0x000f220000300800 */
[C---:B0-----:R-:W-:Y:S01]  /*4b350*/  IMAD.WIDE R4, R0.reuse, 0x2, R14 ;  /* 0x0000000200047825 */ /* 0x041fe200078e020e */
[----:B-1----:R-:W-:-:S04]  /*4b360*/  IADD3 R6, R0, c[0x0][0x198], RZ ;  /* 0x0000660000067a10 */ /* 0x002fc80007ffe0ff */
[----:B------:R0:W-:Y:S01]  /*4b370*/  @P5 STG.E.U16 [R4.64], R16 ;  /* 0x0000001004005986 */ /* 0x0001e2000c101506 */
[----:B------:R-:W-:Y:S01]  /*4b380*/  ISETP.LT.AND P5, PT, R22, c[0x0][0x178], !P6 ;  /* 0x00005e0016007a0c */ /* 0x000fe200077a1270 */
[----:B------:R-:W-:Y:S01]  /*4b390*/  IMAD.WIDE R8, R0, 0x2, R20 ;  /* 0x0000000200087825 */ /* 0x000fe200078e0214 */
[----:B------:R-:W-:Y:S02]  /*4b3a0*/  IADD3 R0, R26, 0x1f, RZ ;  /* 0x0000001f1a007810 */ /* 0x000fe40007ffe0ff */
[----:B------:R-:W-:Y:S02]  /*4b3b0*/  ISETP.LT.AND P6, PT, R29, c[0x0][0x178], !P6 ;  /* 0x00005e001d007a0c */ /* 0x000fe400077c1270 */
[----:B------:R1:W-:Y:S01]  /*4b3c0*/  @P4 STG.E.U16 [R8.64], R10 ;  /* 0x0000000a08004986 */ /* 0x0003e2000c101506 */
[----:B0-----:R-:W-:Y:S01]  /*4b3d0*/  IMAD.WIDE R4, R6, 0x2, R2 ;  /* 0x0000000206047825 */ /* 0x001fe200078e0202 */
[----:B------:R-:W-:Y:S02]  /*4b3e0*/  ISETP.GE.AND P4, PT, R0, c[0x0][0x17c], PT ;  /* 0x00005f0000007a0c */ /* 0x000fe40003f86270 */
[----:B------:R-:W-:-:S02]  /*4b3f0*/  IADD3 R0, R26, 0x20, RZ ;  /* 0x000000201a007810 */ /* 0x000fc40007ffe0ff */
[----:B------:R0:W-:Y:S01]  /*4b400*/  @P1 STG.E.U16 [R4.64], R24 ;  /* 0x0000001804001986 */ /* 0x0001e2000c101506 */
[----:B-1----:R-:W-:Y:S01]  /*4b410*/  IMAD.WIDE R8, R6, 0x2, R12 ;  /* 0x0000000206087825 */ /* 0x002fe200078e020c */
[----:B------:R-:W-:-:S03]  /*4b420*/  ISETP.LT.AND P1, PT, R23, c[0x0][0x178], !P2 ;  /* 0x00005e0017007a0c */ /* 0x000fc60005721270 */
[----:B0-----:R-:W-:Y:S01]  /*4b430*/  IMAD.WIDE R4, R6, 0x2, R14 ;  /* 0x0000000206047825 */ /* 0x001fe200078e020e */
[----:B------:R-:W-:Y:S02]  /*4b440*/  PRMT R10, R24, 0x7632, R10 ;  /* 0x00007632180a7816 */ /* 0x000fe4000000000a */
[----:B------:R-:W4:Y:S04]  /*4b450*/  LDL.LU R24, [R1+0x8c] ;  /* 0x00008c0001187983 */ /* 0x000f280000300800 */
[----:B--2---:R0:W-:Y:S01]  /*4b460*/  @P3 STG.E.U16 [R8.64], R19 ;  /* 0x0000001308003986 */ /* 0x0041e2000c101506 */
[----:B------:R-:W-:Y:S02]  /*4b470*/  ISETP.GE.AND P3, PT, R0, c[0x0][0x17c], PT ;  /* 0x00005f0000007a0c */ /* 0x000fe40003f66270 */
[C---:B------:R-:W-:Y:S01]  /*4b480*/  IADD3 R0, R6.reuse, c[0x0][0x198], RZ ;  /* 0x0000660006007a10 */ /* 0x040fe20007ffe0ff */
[----:B---3--:R1:W-:Y:S01]  /*4b490*/  @P5 STG.E.U16 [R4.64], R17 ;  /* 0x0000001104005986 */ /* 0x0083e2000c101506 */
[----:B------:R-:W-:Y:S01]  /*4b4a0*/  ISETP.LT.AND P5, PT, R27, c[0x0][0x178], !P2 ;  /* 0x00005e001b007a0c */ /* 0x000fe200057a1270 */
[----:B0-----:R-:W-:-:S04]  /*4b4b0*/  IMAD.WIDE R8, R6, 0x2, R20 ;  /* 0x0000000206087825 */ /* 0x001fc800078e0214 */
[----:B-1----:R-:W-:Y:S01]  /*4b4c0*/  IMAD.WIDE R4, R0, 0x2, R2 ;  /* 0x0000000200047825 */ /* 0x002fe200078e0202 */
[----:B------:R0:W-:Y:S01]  /*4b4d0*/  @P6 STG.E.U16 [R8.64], R11 ;  /* 0x0000000b08006986 */ /* 0x0001e2000c101506 */
[----:B------:R-:W-:Y:S02]  /*4b4e0*/  ISETP.LT.AND P6, PT, R22, c[0x0][0x178], !P2 ;  /* 0x00005e0016007a0c */ /* 0x000fe400057c1270 */
[----:B------:R-:W-:Y:S01]  /*4b4f0*/  IMAD.WIDE R6, R0, 0x2, R12 ;  /* 0x0000000200067825 */ /* 0x000fe200078e020c */
[----:B------:R-:W-:Y:S01]  /*4b500*/  ISETP.LT.AND P2, PT, R29, c[0x0][0x178], !P2 ;  /* 0x00005e001d007a0c */ /* 0x000fe20005741270 */
[----:B------:R1:W-:Y:S01]  /*4b510*/  @P1 STG.E.U16 [R4.64], R10 ;  /* 0x0000000a04001986 */ /* 0x0003e2000c101506 */
[----:B------:R-:W-:Y:S02]  /*4b520*/  ISETP.LT.AND P1, PT, R23, c[0x0][0x178], !P0 ;  /* 0x00005e0017007a0c */ /* 0x000fe40004721270 */
[----:B0-----:R-:W-:Y:S02]  /*4b530*/  PRMT R9, R19, 0x7632, R9 ;  /* 0x0000763213097816 */ /* 0x001fe40000000009 */
[----:B------:R-:W-:-:S02]  /*4b540*/  PRMT R8, R17, 0x7632, R8 ;  /* 0x0000763211087816 */ /* 0x000fc40000000008 */
[----:B------:R-:W2:Y:S01]  /*4b550*/  LDL.LU R17, [R1+0x4c] ;  /* 0x00004c0001117983 */ /* 0x000ea20000300800 */
[----:B-1----:R-:W-:-:S03]  /*4b560*/  IMAD.WIDE R4, R0, 0x2, R14 ;  /* 0x0000000200047825 */ /* 0x002fc600078e020e */
[----:B------:R0:W-:Y:S01]  /*4b570*/  @P5 STG.E.U16 [R6.64], R9 ;  /* 0x0000000906005986 */ /* 0x0001e2000c101506 */
[----:B------:R-:W-:-:S03]  /*4b580*/  PRMT R11, R11, 0x7632, R11 ;  /* 0x000076320b0b7816 */ /* 0x000fc6000000000b */
[----:B------:R1:W-:Y:S01]  /*4b590*/  @P6 STG.E.U16 [R4.64], R8 ;  /* 0x0000000804006986 */ /* 0x0003e2000c101506 */
[C---:B0-----:R-:W-:Y:S01]  /*4b5a0*/  IADD3 R9, R0.reuse, c[0x0][0x198], RZ ;  /* 0x0000660000097a10 */ /* 0x041fe20007ffe0ff */
[----:B------:R-:W-:-:S04]  /*4b5b0*/  IMAD.WIDE R6, R0, 0x2, R20 ;  /* 0x0000000200067825 */ /* 0x000fc800078e0214 */
[----:B-1----:R-:W-:Y:S01]  /*4b5c0*/  IMAD.WIDE R4, R9, 0x2, R2 ;  /* 0x0000000209047825 */ /* 0x002fe200078e0202 */
[----:B------:R-:W-:Y:S01]  /*4b5d0*/  @P2 STG.E.U16 [R6.64], R11 ;  /* 0x0000000b06002986 */ /* 0x000fe2000c101506 */
[----:B----4-:R-:W-:-:S03]  /*4b5e0*/  PRMT R8, R25, 0x7632, R8 ;  /* 0x0000763219087816 */ /* 0x010fc60000000008 */
[----:B------:R0:W-:Y:S04]  /*4b5f0*/  @P1 STG.E.U16 [R4.64], R25 ;  /* 0x0000001904001986 */ /* 0x0001e8000c101506 */
[----:B0-----:R-:W3:Y:S01]  /*4b600*/  LDL.LU R25, [R1+0x3b0] ;  /* 0x0003b00001197983 */ /* 0x001ee20000300800 */
[----:B------:R-:W-:Y:S02]  /*4b610*/  ISETP.LT.AND P5, PT, R27, c[0x0][0x178], !P0 ;  /* 0x00005e001b007a0c */ /* 0x000fe400047a1270 */
[----:B------:R-:W-:Y:S01]  /*4b620*/  ISETP.LT.AND P6, PT, R22, c[0x0][0x178], !P0 ;  /* 0x00005e0016007a0c */ /* 0x000fe200047c1270 */
[----:B------:R-:W-:Y:S01]  /*4b630*/  IMAD.WIDE R6, R9, 0x2, R12 ;  /* 0x0000000209067825 */ /* 0x000fe200078e020c */
[----:B------:R-:W-:Y:S02]  /*4b640*/  ISETP.LT.AND P0, PT, R29, c[0x0][0x178], !P0 ;  /* 0x00005e001d007a0c */ /* 0x000fe40004701270 */
[----:B------:R-:W-:Y:S01]  /*4b650*/  ISETP.LT.AND P1, PT, R23, c[0x0][0x178], !P4 ;  /* 0x00005e0017007a0c */ /* 0x000fe20006721270 */
[C---:B------:R-:W-:Y:S01]  /*4b660*/  IMAD.WIDE R4, R9.reuse, 0x2, R14 ;  /* 0x0000000209047825 */ /* 0x040fe200078e020e */
[----:B------:R-:W-:-:S05]  /*4b670*/  IADD3 R10, R9, c[0x0][0x198], RZ ;  /* 0x00006600090a7a10 */ /* 0x000fca0007ffe0ff */
[----:B------:R0:W-:Y:S01]  /*4b680*/  @P5 STG.E.U16 [R6.64], R18 ;  /* 0x0000001206005986 */ /* 0x0001e2000c101506 */
[----:B------:R-:W-:Y:S02]  /*4b690*/  ISETP.LT.AND P5, PT, R27, c[0x0][0x178], !P4 ;  /* 0x00005e001b007a0c */ /* 0x000fe400067a1270 */
[----:B------:R-:W-:Y:S01]  /*4b6a0*/  IADD3 R0, R26, 0x21, RZ ;  /* 0x000000211a007810 */ /* 0x000fe20007ffe0ff */
[----:B------:R1:W-:Y:S01]  /*4b6b0*/  @P6 STG.E.U16 [R4.64], R24 ;  /* 0x0000001804006986 */ /* 0x0003e2000c101506 */
[----:B0-----:R-:W-:Y:S01]  /*4b6c0*/  IMAD.WIDE R6, R10, 0x2, R2 ;  /* 0x000000020a067825 */ /* 0x001fe200078e0202 */
[----:B------:R-:W-:Y:S02]  /*4b6d0*/  ISETP.LT.AND P6, PT, R22, c[0x0][0x178], !P4 ;  /* 0x00005e0016007a0c */ /* 0x000fe400067c1270 */
[----:B------:R-:W-:Y:S01]  /*4b6e0*/  ISETP.LT.AND P4, PT, R29, c[0x0][0x178], !P4 ;  /* 0x00005e001d007a0c */ /* 0x000fe20006781270 */
[----:B-1----:R-:W-:Y:S01]  /*4b6f0*/  IMAD.WIDE R4, R9, 0x2, R20 ;  /* 0x0000000209047825 */ /* 0x002fe200078e0214 */
[----:B------:R-:W-:-:S02]  /*4b700*/  ISETP.GE.AND P2, PT, R0, c[0x0][0x17c], PT ;  /* 0x00005f0000007a0c */ /* 0x000fc40003f46270 */
[----:B------:R-:W-:Y:S02]  /*4b710*/  PRMT R0, R18, 0x7632, R0 ;  /* 0x0000763212007816 */ /* 0x000fe40000000000 */
[----:B------:R-:W-:Y:S02]  /*4b720*/  PRMT R11, R24, 0x7632, R11 ;  /* 0x00007632180b7816 */ /* 0x000fe4000000000b */
[----:B------:R-:W4:Y:S04]  /*4b730*/  LDL.LU R24, [R1+0x100] ;  /* 0x0001000001187983 */ /* 0x000f280000300800 */
[----:B------:R-:W4:Y:S04]  /*4b740*/  LDL.LU R18, [R1+0xe0] ;  /* 0x0000e00001127983 */ /* 0x000f280000300800 */
[----:B--2---:R0:W-:Y:S01]  /*4b750*/  @P0 STG.E.U16 [R4.64], R17 ;  /* 0x0000001104000986 */ /* 0x0041e2000c101506 */
[----:B------:R-:W-:-:S03]  /*4b760*/  ISETP.LT.AND P0, PT, R23, c[0x0][0x178], !P3 ;  /* 0x00005e0017007a0c */ /* 0x000fc60005f01270 */
[----:B------:R1:W-:Y:S01]  /*4b770*/  @P1 STG.E.U16 [R6.64], R8 ;  /* 0x0000000806001986 */ /* 0x0003e2000c101506 */
[----:B------:R-:W-:Y:S01]  /*4b780*/  PRMT R16, R17, 0x7632, R16 ;  /* 0x0000763211107816 */ /* 0x000fe20000000010 */
[----:B0-----:R-:W-:Y:S01]  /*4b790*/  IMAD.WIDE R4, R10, 0x2, R12 ;  /* 0x000000020a047825 */ /* 0x001fe200078e020c */
[----:B------:R-:W-:-:S03]  /*4b7a0*/  IADD3 R17, R26, 0x22, RZ ;  /* 0x000000221a117810 */ /* 0x000fc60007ffe0ff */
[----:B-1----:R-:W-:-:S04]  /*4b7b0*/  IMAD.WIDE R6, R10, 0x2, R14 ;  /* 0x000000020a067825 */ /* 0x002fc800078e020e */
[C---:B------:R-:W-:Y:S01]  /*4b7c0*/  IMAD.WIDE R8, R10.reuse, 0x2, R20 ;  /* 0x000000020a087825 */ /* 0x040fe200078e0214 */
[----:B------:R-:W-:Y:S01]  /*4b7d0*/  IADD3 R10, R10, c[0x0][0x198], RZ ;  /* 0x000066000a0a7a10 */ /* 0x000fe20007ffe0ff */
[----:B------:R0:W-:Y:S01]  /*4b7e0*/  @P5 STG.E.U16 [R4.64], R0 ;  /* 0x0000000004005986 */ /* 0x0001e2000c101506 */
[----:B------:R-:W-:Y:S02]  /*4b7f0*/  ISETP.GE.AND P1, PT, R17, c[0x0][0x17c], PT ;  /* 0x00005f0011007a0c */ /* 0x000fe40003f26270 */
[----:B------:R-:W-:Y:S01]  /*4b800*/  IADD3 R17, R26, 0x23, RZ ;  /* 0x000000231a117810 */ /* 0x000fe20007ffe0ff */
[----:B------:R-:W-:Y:S04]  /*4b810*/  @P6 STG.E.U16 [R6.64], R11 ;  /* 0x0000000b06006986 */ /* 0x000fe8000c101506 */
[----:B------:R1:W-:Y:S01]  /*4b820*/  @P4 STG.E.U16 [R8.64], R16 ;  /* 0x0000001008004986 */ /* 0x0003e2000c101506 */
[----:B0-----:R-:W-:-:S05]  /*4b830*/  IMAD.WIDE R4, R10, 0x2, R2 ;  /* 0x000000020a047825 */ /* 0x001fca00078e0202 */
[----:B---3--:R0:W-:Y:S01]  /*4b840*/  @P0 STG.E.U16 [R4.64], R25 ;  /* 0x0000001904000986 */ /* 0x0081e2000c101506 */
[----:B------:R-:W-:Y:S02]  /*4b850*/  ISETP.GE.AND P0, PT, R17, c[0x0][0x17c], PT ;  /* 0x00005f0011007a0c */ /* 0x000fe40003f06270 */
[----:B-1----:R-:W-:Y:S02]  /*4b860*/  PRMT R16, R25, 0x7632, R16 ;  /* 0x0000763219107816 */ /* 0x002fe40000000010 */
[----:B0-----:R-:W2:Y:S04]  /*4b870*/  LDL.LU R25, [R1+0x3d0] ;  /* 0x0003d00001197983 */ /* 0x001ea80000300800 */
[----:B------:R-:W3:Y:S01]  /*4b880*/  LDL.LU R17, [R1+0xf0] ;  /* 0x0000f00001117983 */ /* 0x000ee20000300800 */
[----:B------:R-:W-:-:S02]  /*4b890*/  ISETP.LT.AND P4, PT, R27, c[0x0][0x178], !P3 ;  /* 0x00005e001b007a0c */ /* 0x000fc40005f81270 */
[----:B------:R-:W-:Y:S02]  /*4b8a0*/  ISETP.LT.AND P5, PT, R22, c[0x0][0x178], !P3 ;  /* 0x00005e0016007a0c */ /* 0x000fe40005fa1270 */
[----:B------:R-:W-:Y:S01]  /*4b8b0*/  ISETP.LT.AND P6, PT, R23, c[0x0][0x178], !P2 ;  /* 0x00005e0017007a0c */ /* 0x000fe200057c1270 */
[C---:B------:R-:W-:Y:S01]  /*4b8c0*/  IMAD.WIDE R6, R10.reuse, 0x2, R12 ;  /* 0x000000020a067825 */ /* 0x040fe200078e020c */
[----:B------:R-:W-:Y:S01]  /*4b8d0*/  ISETP.LT.AND P3, PT, R29, c[0x0][0x178], !P3 ;  /* 0x00005e001d007a0c */ /* 0x000fe20005f61270 */
[----:B------:R-:W2:Y:S01]  /*4b8e0*/  LDL.LU R19, [R1+0x120] ;  /* 0x0001200001137983 */ /* 0x000ea20000300800 */
[C---:B------:R-:W-:Y:S01]  /*4b8f0*/  IADD3 R0, R10.reuse, c[0x0][0x198], RZ ;  /* 0x000066000a007a10 */ /* 0x040fe20007ffe0ff */
[----:B------:R-:W-:-:S04]  /*4b900*/  IMAD.WIDE R4, R10, 0x2, R14 ;  /* 0x000000020a047825 */ /* 0x000fc800078e020e */
[----:B------:R-:W-:-:S04]  /*4b910*/  IMAD.WIDE R10, R10, 0x2, R20 ;  /* 0x000000020a0a7825 */ /* 0x000fc800078e0214 */
[C---:B------:R-:W-:Y:S01]  /*4b920*/  IMAD.WIDE R8, R0.reuse, 0x2, R2 ;  /* 0x0000000200087825 */ /* 0x040fe200078e0202 */
[----:B----4-:R0:W-:Y:S01]  /*4b930*/  @P4 STG.E.U16 [R6.64], R24 ;  /* 0x0000001806004986 */ /* 0x0101e2000c101506 */
[----:B------:R-:W-:Y:S02]  /*4b940*/  ISETP.LT.AND P4, PT, R27, c[0x0][0x178], !P2 ;  /* 0x00005e001b007a0c */ /* 0x000fe40005781270 */
[----:B0-----:R-:W-:Y:S01]  /*4b950*/  IMAD.WIDE R6, R0, 0x2, R14 ;  /* 0x0000000200067825 */ /* 0x001fe200078e020e */
[----:B---3--:R0:W-:Y:S01]  /*4b960*/  @P5 STG.E.U16 [R4.64], R17 ;  /* 0x0000001104005986 */ /* 0x0081e2000c101506 */
[----:B------:R-:W-:-:S03]  /*4b970*/  ISETP.LT.AND P5, PT, R22, c[0x0][0x178], !P2 ;  /* 0x00005e0016007a0c */ /* 0x000fc600057a1270 */
[----:B------:R1:W-:Y:S04]  /*4b980*/  @P3 STG.E.U16 [R10.64], R18 ;  /* 0x000000120a003986 */ /* 0x0003e8000c101506 */
[----:B------:R3:W-:Y:S01]  /*4b990*/  @P6 STG.E.U16 [R8.64], R16 ;  /* 0x0000001008006986 */ /* 0x0007e2000c101506 */
[----:B------:R-:W-:Y:S02]  /*4b9a0*/  ISETP.LT.AND P6, PT, R29, c[0x0][0x178], !P2 ;  /* 0x00005e001d007a0c */ /* 0x000fe400057c1270 */
[----:B------:R-:W-:Y:S01]  /*4b9b0*/  ISETP.LT.AND P2, PT, R23, c[0x0][0x178], !P1 ;  /* 0x00005e0017007a0c */ /* 0x000fe20004f41270 */
[----:B0-----:R-:W-:Y:S01]  /*4b9c0*/  IMAD.WIDE R4, R0, 0x2, R12 ;  /* 0x0000000200047825 */ /* 0x001fe200078e020c */
[----:B-1----:R-:W-:Y:S02]  /*4b9d0*/  PRMT R10, R24, 0x7632, R10 ;  /* 0x00007632180a7816 */ /* 0x002fe4000000000a */
[----:B------:R-:W-:Y:S01]  /*4b9e0*/  PRMT R11, R17, 0x7632, R11 ;  /* 0x00007632110b7816 */ /* 0x000fe2000000000b */
[----:B------:R-:W4:Y:S01]  /*4b9f0*/  LDL.LU R24, [R1+0x110] ;  /* 0x0001100001187983 */ /* 0x000f220000300800 */
[C---:B---3--:R-:W-:Y:S01]  /*4ba00*/  IMAD.WIDE R8, R0.reuse, 0x2, R20 ;  /* 0x0000000200087825 */ /* 0x048fe200078e0214 */
[----:B------:R-:W-:-:S02]  /*4ba10*/  IADD3 R0, R0, c[0x0][0x198], RZ ;  /* 0x0000660000007a10 */ /* 0x000fc40007ffe0ff */
[----:B------:R-:W-:Y:S01]  /*4ba20*/  PRMT R16, R18, 0x7632, R16 ;  /* 0x0000763212107816 */ /* 0x000fe20000000010 */
[----:B------:R0:W-:Y:S01]  /*4ba30*/  @P4 STG.E.U16 [R4.64], R10 ;  /* 0x0000000a04004986 */ /* 0x0001e2000c101506 */
[C---:B------:R-:W-:Y:S02]  /*4ba40*/  IADD3 R17, R26.reuse, 0x24, RZ ;  /* 0x000000241a117810 */ /* 0x040fe40007ffe0ff */
[----:B------:R-:W-:Y:S01]  /*4ba50*/  IADD3 R18, R26, 0x25, RZ ;  /* 0x000000251a127810 */ /* 0x000fe20007ffe0ff */
[----:B------:R-:W-:Y:S01]  /*4ba60*/  @P5 STG.E.U16 [R6.64], R11 ;  /* 0x0000000b06005986 */ /* 0x000fe2000c101506 */
[----:B------:R-:W-:Y:S02]  /*4ba70*/  ISETP.GE.AND P3, PT, R17, c[0x0][0x17c], PT ;  /* 0x00005f0011007a0c */ /* 0x000fe40003f66270 */
[----:B--2---:R-:W-:Y:S01]  /*4ba80*/  PRMT R17, R25, 0x7632, R17 ;  /* 0x0000763219117816 */ /* 0x004fe20000000011 */
[----:B------:R-:W-:Y:S01]  /*4ba90*/  @P6 STG.E.U16 [R8.64], R16 ;  /* 0x0000001008006986 */ /* 0x000fe2000c101506 */
[----:B0-----:R-:W-:-:S05]  /*4baa0*/  IMAD.WIDE R4, R0, 0x2, R2 ;  /* 0x0000000200047825 */ /* 0x001fca00078e0202 */
[----:B------:R0:W-:Y:S01]  /*4bab0*/  @P2 STG.E.U16 [R4.64], R25 ;  /* 0x0000001904002986 */ /* 0x0001e2000c101506 */
[----:B------:R-:W-:-:S03]  /*4bac0*/  ISETP.GE.AND P2, PT, R18, c[0x0][0x17c], PT ;  /* 0x00005f0012007a0c */ /* 0x000fc60003f46270 */
[----:B0-----:R-:W2:Y:S04]  /*4bad0*/  LDL.LU R25, [R1+0x3f0] ;  /* 0x0003f00001197983 */ /* 0x001ea80000300800 */
[----:B------:R-:W3:Y:S01]  /*4bae0*/  LDL.LU R18, [R1+0x3c0] ;  /* 0x0003c00001127983 */ /* 0x000ee20000300800 */
[----:B------:R-:W-:Y:S02]  /*4baf0*/  ISETP.LT.AND P4, PT, R27, c[0x0][0x178], !P1 ;  /* 0x00005e001b007a0c */ /* 0x000fe40004f81270 */
[----:B------:R-:W-:Y:S02]  /*4bb00*/  ISETP.LT.AND P5, PT, R22, c[0x0][0x178], !P1 ;  /* 0x00005e0016007a0c */ /* 0x000fe40004fa1270 */
[----:B------:R-:W-:Y:S02]  /*4bb10*/  ISETP.LT.AND P1, PT, R29, c[0x0][0x178], !P1 ;  /* 0x00005e001d007a0c */ /* 0x000fe40004f21270 */
[----:B------:R-:W-:-:S02]  /*4bb20*/  ISETP.LT.AND P6, PT, R23, c[0x0][0x178], !P0 ;  /* 0x00005e0017007a0c */ /* 0x000fc400047c1270 */
[C---:B------:R-:W-:Y:S01]  /*4bb30*/  IADD3 R16, R0.reuse, c[0x0][0x198], RZ ;  /* 0x0000660000107a10 */ /* 0x040fe20007ffe0ff */
[----:B------:R-:W-:-:S04]  /*4bb40*/  IMAD.WIDE R6, R0, 0x2, R12 ;  /* 0x0000000200067825 */ /* 0x000fc800078e020c */
[----:B------:R-:W-:-:S04]  /*4bb50*/  IMAD.WIDE R4, R0, 0x2, R14 ;  /* 0x0000000200047825 */ /* 0x000fc800078e020e */
[----:B------:R-:W-:-:S04]  /*4bb60*/  IMAD.WIDE R8, R0, 0x2, R20 ;  /* 0x0000000200087825 */ /* 0x000fc800078e0214 */
[----:B------:R-:W-:Y:S01]  /*4bb70*/  IMAD.WIDE R10, R16, 0x2, R2 ;  /* 0x00000002100a7825 */ /* 0x000fe200078e0202 */
[----:B---3--:R-:W-:Y:S04]  /*4bb80*/  @P4 STG.E.U16 [R6.64], R18 ;  /* 0x0000001206004986 */ /* 0x008fe8000c101506 */
[----:B------:R-:W-:Y:S04]  /*4bb90*/  @P5 STG.E.U16 [R4.64], R19 ;  /* 0x0000001304005986 */ /* 0x000fe8000c101506 */
[----:B----4-:R-:W-:Y:S04]  /*4bba0*/  @P1 STG.E.U16 [R8.64], R24 ;  /* 0x0000001808001986 */ /* 0x010fe8000c101506 */
[----:B------:R0:W-:Y:S02]  /*4bbb0*/  @P6 STG.E.U16 [R10.64], R17 ;  /* 0x000000110a006986 */ /* 0x0001e4000c101506 */
[----:B0-----:R-:W-:-:S02]  /*4bbc0*/  PRMT R10, R19, 0x7632, R10 ;  /* 0x00007632130a7816 */ /* 0x001fc4000000000a */
[----:B------:R-:W3:Y:S01]  /*4bbd0*/  LDL.LU R19, [R1+0xd0] ;  /* 0x0000d00001137983 */ /* 0x000ee20000300800 */
[----:B------:R-:W-:Y:S01]  /*4bbe0*/  ISETP.LT.AND P4, PT, R27, c[0x0][0x178], !P0 ;  /* 0x00005e001b007a0c */ /* 0x000fe20004781270 */
[----:B------:R-:W-:Y:S01]  /*4bbf0*/  IMAD.WIDE R4, R16, 0x2, R12 ;  /* 0x0000000210047825 */ /* 0x000fe200078e020c */
[----:B------:R-:W-:Y:S02]  /*4bc00*/  ISETP.LT.AND P5, PT, R22, c[0x0][0x178], !P0 ;  /* 0x00005e0016007a0c */ /* 0x000fe400047a1270 */
[----:B------:R-:W-:Y:S02]  /*4bc10*/  PRMT R0, R18, 0x7632, R0 ;  /* 0x0000763212007816 */ /* 0x000fe40000000000 */
[----:B------:R-:W-:Y:S02]  /*4bc20*/  ISETP.LT.AND P6, PT, R29, c[0x0][0x178], !P0 ;  /* 0x00005e001d007a0c */ /* 0x000fe400047c1270 */
[----:B------:R-:W-:Y:S01]  /*4bc30*/  ISETP.LT.AND P0, PT, R23, c[0x0][0x178], !P3 ;  /* 0x00005e0017007a0c */ /* 0x000fe20005f01270 */
[C---:B------:R-:W-:Y:S01]  /*4bc40*/  IMAD.WIDE R6, R16.reuse, 0x2, R14 ;  /* 0x0000000210067825 */ /* 0x040fe200078e020e */
[----:B---3--:R0:W-:Y:S04]  /*4bc50*/  STL [R1+0x1a68], R19 ;  /* 0x001a681301007387 */ /* 0x0081e80000100800 */
[----:B0-----:R-:W3:Y:S01]  /*4bc60*/  LDL R19, [R1+0x3e0] ;  /* 0x0003e00001137983 */ /* 0x001ee20000100800 */
[C---:B------:R-:W-:Y:S01]  /*4bc70*/  IMAD.WIDE R8, R16.reuse, 0x2, R20 ;  /* 0x0000000210087825 */ /* 0x040fe200078e0214 */
[----:B------:R-:W-:-:S02]  /*4bc80*/  IADD3 R16, R16, c[0x0][0x198], RZ ;  /* 0x0000660010107a10 */ /* 0x000fc40007ffe0ff */
[----:B------:R0:W-:Y:S01]  /*4bc90*/  @P4 STG.E.U16 [R4.64], R0 ;  /* 0x0000000004004986 */ /* 0x0001e2000c101506 */
[----:B------:R-:W-:Y:S02]  /*4bca0*/  ISETP.LT.AND P4, PT, R27, c[0x0][0x178], !P3 ;  /* 0x00005e001b007a0c */ /* 0x000fe40005f81270 */
[----:B------:R-:W-:Y:S02]  /*4bcb0*/  PRMT R11, R24, 0x7632, R11 ;  /* 0x00007632180b7816 */ /* 0x000fe4000000000b */
[C---:B------:R-:W-:Y:S01]  /*4bcc0*/  IADD3 R17, R26.reuse, 0x26, RZ ;  /* 0x000000261a117810 */ /* 0x040fe20007ffe0ff */
[----:B------:R1:W-:Y:S01]  /*4bcd0*/  @P5 STG.E.U16 [R6.64], R10 ;  /* 0x0000000a06005986 */ /* 0x0003e2000c101506 */
[----:B------:R-:W-:Y:S01]  /*4bce0*/  IADD3 R18, R26, 0x27, RZ ;  /* 0x000000271a127810 */ /* 0x000fe20007ffe0ff */
[C---:B0-----:R-:W-:Y:S01]  /*4bcf0*/  IMAD.WIDE R4, R16.reuse, 0x2, R2 ;  /* 0x0000000210047825 */ /* 0x041fe200078e0202 */
[----:B------:R-:W-:Y:S01]  /*4bd00*/  ISETP.GE.AND P1, PT, R17, c[0x0][0x17c], PT ;  /* 0x00005f0011007a0c */ /* 0x000fe20003f26270 */
[----:B------:R-:W-:Y:S01]  /*4bd10*/  @P6 STG.E.U16 [R8.64], R11 ;  /* 0x0000000b08006986 */ /* 0x000fe2000c101506 */
[----:B--2---:R-:W-:Y:S01]  /*4bd20*/  PRMT R17, R25, 0x7632, R17 ;  /* 0x0000763219117816 */ /* 0x004fe20000000011 */
[----:B-1----:R-:W-:-:S02]  /*4bd30*/  IMAD.WIDE R6, R16, 0x2, R12 ;  /* 0x0000000210067825 */ /* 0x002fc400078e020c */
[----:B------:R0:W-:Y:S01]  /*4bd40*/  @P0 STG.E.U16 [R4.64], R25 ;  /* 0x0000001904000986 */ /* 0x0001e2000c101506 */
[----:B------:R-:W-:-:S03]  /*4bd50*/  ISETP.GE.AND P0, PT, R18, c[0x0][0x17c], PT ;  /* 0x00005f0012007a0c */ /* 0x000fc60003f06270 */
[----:B0-----:R-:W2:Y:S04]  /*4bd60*/  LDL.LU R25, [R1+0x410] ;  /* 0x0004100001197983 */ /* 0x001ea80000300800 */
[----:B------:R-:W4:Y:S04]  /*4bd70*/  LDL.LU R24, [R1+0x400] ;  /* 0x0004000001187983 */ /* 0x000f280000300800 */
[----:B------:R-:W2:Y:S04]  /*4bd80*/  LDL.LU R18, [R1+0x130] ;  /* 0x0001300001127983 */ /* 0x000ea80000300800 */
[----:B---3--:R0:W-:Y:S04]  /*4bd90*/  @P4 STG.E.U16 [R6.64], R19 ;  /* 0x0000001306004986 */ /* 0x0081e8000c101506 */
[----:B0-----:R-:W3:Y:S04]  /*4bda0*/  LDL.LU R19, [R1+0x1a68] ;  /* 0x001a680001137983 */ /* 0x001ee80000300800 */
[----:B------:R-:W4:Y:S01]  /*4bdb0*/  LDL.LU R7, [R1+0x3e0] ;  /* 0x0003e00001077983 */ /* 0x000f220000300800 */
        /* <DEDUP_REMOVED lines=8> */
[----:B--2---:R0:W-:Y:S01]  /*4be40*/  @P5 STG.E.U16 [R4.64], R18 ;  /* 0x0000001204005986 */ /* 0x0041e2000c101506 */
[----:B------:R-:W-:Y:S02]  /*4be50*/  ISETP.LT.AND P5, PT, R22, c[0x0][0x178], !P2 ;  /* 0x00005e0016007a0c */ /* 0x000fe400057a1270 */
[----:B------:R-:W-:Y:S01]  /*4be60*/  PRMT R16, R18, 0x7632, R16 ;  /* 0x0000763212107816 */ /* 0x000fe20000000010 */
[----:B0-----:R-:W-:Y:S01]  /*4be70*/  IMAD.WIDE R4, R0, 0x2, R12 ;  /* 0x0000000200047825 */ /* 0x001fe200078e020c */
[----:B------:R-:W-:Y:S01]  /*4be80*/  IADD3 R18, R26, 0x28, RZ ;  /* 0x000000281a127810 */ /* 0x000fe20007ffe0ff */
[----:B---3--:R-:W-:Y:S04]  /*4be90*/  @P3 STG.E.U16 [R8.64], R19 ;  /* 0x0000001308003986 */ /* 0x008fe8000c101506 */
[----:B------:R4:W-:Y:S01]  /*4bea0*/  @P6 STG.E.U16 [R10.64], R17 ;  /* 0x000000110a006986 */ /* 0x0009e2000c101506 */
[----:B------:R-:W-:-:S02]  /*4beb0*/  ISETP.LT.AND P6, PT, R29, c[0x0][0x178], !P2 ;  /* 0x00005e001d007a0c */ /* 0x000fc400057c1270 */
[----:B------:R-:W-:Y:S02]  /*4bec0*/  ISETP.LT.AND P2, PT, R23, c[0x0][0x178], !P1 ;  /* 0x00005e0017007a0c */ /* 0x000fe40004f41270 */
[----:B----4-:R-:W-:Y:S02]  /*4bed0*/  PRMT R11, R7, 0x7632, R11 ;  /* 0x00007632070b7816 */ /* 0x010fe4000000000b */
[C---:B------:R-:W-:Y:S01]  /*4bee0*/  IADD3 R10, R0.reuse, c[0x0][0x198], RZ ;  /* 0x00006600000a7a10 */ /* 0x040fe20007ffe0ff */
[C---:B------:R-:W-:Y:S02]  /*4bef0*/  IMAD.WIDE R6, R0.reuse, 0x2, R14 ;  /* 0x0000000200067825 */ /* 0x040fe400078e020e */
[----:B------:R0:W-:Y:S01]  /*4bf00*/  @P4 STG.E.U16 [R4.64], R11 ;  /* 0x0000000b04004986 */ /* 0x0001e2000c101506 */
[----:B------:R-:W-:Y:S01]  /*4bf10*/  ISETP.LT.AND P4, PT, R27, c[0x0][0x178], !P1 ;  /* 0x00005e001b007a0c */ /* 0x000fe20004f81270 */
[----:B------:R-:W-:Y:S01]  /*4bf20*/  IMAD.WIDE R8, R0, 0x2, R20 ;  /* 0x0000000200087825 */ /* 0x000fe200078e0214 */
[----:B------:R-:W-:Y:S01]  /*4bf30*/  PRMT R17, R19, 0x7632, R17 ;  /* 0x0000763213117816 */ /* 0x000fe20000000011 */
[----:B------:R1:W-:Y:S04]  /*4bf40*/  @P5 STG.E.U16 [R6.64], R16 ;  /* 0x0000001006005986 */ /* 0x0003e8000c101506 */
[----:B------:R-:W-:Y:S01]  /*4bf50*/  @P6 STG.E.U16 [R8.64], R17 ;  /* 0x0000001108006986 */ /* 0x000fe2000c101506 */
[----:B0-----:R-:W-:Y:S01]  /*4bf60*/  IMAD.WIDE R4, R10, 0x2, R2 ;  /* 0x000000020a047825 */ /* 0x001fe200078e0202 */
[----:B------:R-:W-:-:S02]  /*4bf70*/  ISETP.GE.AND P3, PT, R18, c[0x0][0x17c], PT ;  /* 0x00005f0012007a0c */ /* 0x000fc40003f66270 */
[----:B------:R-:W2:Y:S04]  /*4bf80*/  LDL.LU R18, [R1+0x140] ;  /* 0x0001400001127983 */ /* 0x000ea80000300800 */
[----:B------:R0:W-:Y:S01]  /*4bf90*/  @P2 STG.E.U16 [R4.64], R25 ;  /* 0x0000001904002986 */ /* 0x0001e2000c101506 */
[----:B-1----:R-:W-:Y:S01]  /*4bfa0*/  PRMT R16, R25, 0x7632, R16 ;  /* 0x0000763219107816 */ /* 0x002fe20000000010 */
[----:B0-----:R-:W-:Y:S02]  /*4bfb0*/  IMAD.WIDE R4, R10, 0x2, R12 ;  /* 0x000000020a047825 */ /* 0x001fe400078e020c */
[----:B------:R-:W3:Y:S04]  /*4bfc0*/  LDL.LU R25, [R1+0x3b4] ;  /* 0x0003b40001197983 */ /* 0x000ee80000300800 */
[----:B------:R0:W-:Y:S04]  /*4bfd0*/  @P4 STG.E.U16 [R4.64], R24 ;  /* 0x0000001804004986 */ /* 0x0001e8000c101506 */
[----:B0-----:R-:W4:Y:S01]  /*4bfe0*/  LDL.LU R5, [R1+0x150] ;  /* 0x0001500001057983 */ /* 0x001f220000300800 */
[----:B------:R-:W-:-:S02]  /*4bff0*/  ISETP.LT.AND P5, PT, R22, c[0x0][0x178], !P1 ;  /* 0x00005e0016007a0c */ /* 0x000fc40004fa1270 */
[----:B------:R-:W-:Y:S01]  /*4c000*/  ISETP.LT.AND P1, PT, R29, c[0x0][0x178], !P1 ;  /* 0x00005e001d007a0c */ /* 0x000fe20004f21270 */
[C---:B------:R-:W-:Y:S01]  /*4c010*/  IMAD.WIDE R6, R10.reuse, 0x2, R14 ;  /* 0x000000020a067825 */ /* 0x040fe200078e020e */
[----:B------:R-:W-:Y:S01]  /*4c020*/  ISETP.LT.AND P6, PT, R23, c[0x0][0x178], !P0 ;  /* 0x00005e0017007a0c */ /* 0x000fe200047c1270 */
[----:B------:R-:W3:Y:S01]  /*4c030*/  LDL.LU R19, [R1+0xf4] ;  /* 0x0000f40001137983 */ /* 0x000ee20000300800 */
[C---:B------:R-:W-:Y:S01]  /*4c040*/  IADD3 R0, R10.reuse, c[0x0][0x198], RZ ;  /* 0x000066000a007a10 */ /* 0x040fe20007ffe0ff */
[----:B------:R-:W-:Y:S01]  /*4c050*/  IMAD.WIDE R8, R10, 0x2, R20 ;  /* 0x000000020a087825 */ /* 0x000fe200078e0214 */
[----:B------:R-:W-:-:S03]  /*4c060*/  IADD3 R17, R26, 0x29, RZ ;  /* 0x000000291a117810 */ /* 0x000fc60007ffe0ff */
[----:B------:R-:W-:Y:S01]  /*4c070*/  IMAD.WIDE R10, R0, 0x2, R2 ;  /* 0x00000002000a7825 */ /* 0x000fe200078e0202 */
[----:B------:R-:W-:Y:S02]  /*4c080*/  ISETP.GE.AND P2, PT, R17, c[0x0][0x17c], PT ;  /* 0x00005f0011007a0c */ /* 0x000fe40003f46270 */
[----:B--2---:R-:W-:Y:S01]  /*4c090*/  PRMT R17, R18, 0x7632, R17 ;  /* 0x0000763212117816 */ /* 0x004fe20000000011 */
[----:B----4-:R-:W-:Y:S04]  /*4c0a0*/  @P5 STG.E.U16 [R6.64], R5 ;  /* 0x0000000506005986 */ /* 0x010fe8000c101506 */
[----:B------:R0:W-:Y:S04]  /*4c0b0*/  @P1 STG.E.U16 [R8.64], R18 ;  /* 0x0000001208001986 */ /* 0x0001e8000c101506 */
[----:B------:R1:W-:Y:S01]  /*4c0c0*/  @P6 STG.E.U16 [R10.64], R16 ;  /* 0x000000100a006986 */ /* 0x0003e2000c101506 */
[----:B0-----:R-:W-:-:S02]  /*4c0d0*/  IADD3 R18, R26, 0x2a, RZ ;  /* 0x0000002a1a127810 */ /* 0x001fc40007ffe0ff */
[----:B-1----:R-:W-:Y:S02]  /*4c0e0*/  PRMT R11, R24, 0x7632, R11 ;  /* 0x00007632180b7816 */ /* 0x002fe4000000000b */
[----:B------:R-:W2:Y:S01]  /*4c0f0*/  LDL.LU R24, [R1+0xe4] ;  /* 0x0000e40001187983 */ /* 0x000ea20000300800 */
[----:B------:R-:W-:-:S03]  /*4c100*/  ISETP.GE.AND P1, PT, R18, c[0x0][0x17c], PT ;  /* 0x00005f0012007a0c */ /* 0x000fc60003f26270 */
[----:B------:R-:W4:Y:S01]  /*4c110*/  LDL.LU R18, [R1+0x104] ;  /* 0x0001040001127983 */ /* 0x000f220000300800 */
[----:B------:R-:W-:Y:S02]  /*4c120*/  ISETP.LT.AND P4, PT, R27, c[0x0][0x178], !P0 ;  /* 0x00005e001b007a0c */ /* 0x000fe40004781270 */
[----:B------:R-:W-:Y:S02]  /*4c130*/  ISETP.LT.AND P5, PT, R22, c[0x0][0x178], !P0 ;  /* 0x00005e0016007a0c */ /* 0x000fe400047a1270 */
[----:B------:R-:W-:Y:S02]  /*4c140*/  ISETP.LT.AND P6, PT, R29, c[0x0][0x178], !P0 ;  /* 0x00005e001d007a0c */ /* 0x000fe400047c1270 */
[----:B------:R-:W-:Y:S01]  /*4c150*/  PRMT R16, R5, 0x7632, R16 ;  /* 0x0000763205107816 */ /* 0x000fe20000000010 */
[----:B------:R-:W-:Y:S01]  /*4c160*/  IMAD.WIDE R4, R0, 0x2, R12 ;  /* 0x0000000200047825 */ /* 0x000fe200078e020c */
[----:B------:R-:W-:-:S03]  /*4c170*/  ISETP.LT.AND P0, PT, R23, c[0x0][0x178], !P3 ;  /* 0x00005e0017007a0c */ /* 0x000fc60005f01270 */
[C---:B------:R-:W-:Y:S01]  /*4c180*/  IMAD.WIDE R6, R0.reuse, 0x2, R14 ;  /* 0x0000000200067825 */ /* 0x040fe200078e020e */
[C---:B------:R-:W-:Y:S01]  /*4c190*/  IADD3 R10, R0.reuse, c[0x0][0x198], RZ ;  /* 0x00006600000a7a10 */ /* 0x040fe20007ffe0ff */
[----:B------:R0:W-:Y:S02]  /*4c1a0*/  @P4 STG.E.U16 [R4.64], R11 ;  /* 0x0000000b04004986 */ /* 0x0001e4000c101506 */
[----:B------:R-:W-:Y:S01]  /*4c1b0*/  IMAD.WIDE R8, R0, 0x2, R20 ;  /* 0x0000000200087825 */ /* 0x000fe200078e0214 */
[----:B------:R-:W-:Y:S01]  /*4c1c0*/  ISETP.LT.AND P4, PT, R27, c[0x0][0x178], !P3 ;  /* 0x00005e001b007a0c */ /* 0x000fe20005f81270 */
[----:B------:R1:W-:Y:S01]  /*4c1d0*/  @P5 STG.E.U16 [R6.64], R16 ;  /* 0x0000001006005986 */ /* 0x0003e2000c101506 */
[----:B------:R-:W-:Y:S02]  /*4c1e0*/  ISETP.LT.AND P5, PT, R22, c[0x0][0x178], !P3 ;  /* 0x00005e0016007a0c */ /* 0x000fe40005fa1270 */
[----:B------:R-:W-:Y:S01]  /*4c1f0*/  ISETP.LT.AND P3, PT, R29, c[0x0][0x178], !P3 ;  /* 0x00005e001d007a0c */ /* 0x000fe20005f61270 */
[----:B------:R1:W-:Y:S01]  /*4c200*/  @P6 STG.E.U16 [R8.64], R17 ;  /* 0x0000001108006986 */ /* 0x0003e2000c101506 */
[----:B------:R-:W-:Y:S01]  /*4c210*/  ISETP.LT.AND P6, PT, R23, c[0x0][0x178], !P2 ;  /* 0x00005e0017007a0c */ /* 0x000fe200057c1270 */
[C---:B0-----:R-:W-:Y:S01]  /*4c220*/  IMAD.WIDE R4, R10.reuse, 0x2, R2 ;  /* 0x000000020a047825 */ /* 0x041fe200078e0202 */
[----:B------:R-:W-:-:S04]  /*4c230*/  IADD3 R0, R10, c[0x0][0x198], RZ ;  /* 0x000066000a007a10 */ /* 0x000fc80007ffe0ff */
[----:B---3--:R0:W-:Y:S01]  /*4c240*/  @P0 STG.E.U16 [R4.64], R25 ;  /* 0x0000001904000986 */ /* 0x0081e2000c101506 */
[----:B-1----:R-:W-:Y:S01]  /*4c250*/  IMAD.WIDE R6, R10, 0x2, R14 ;  /* 0x000000020a067825 */ /* 0x002fe200078e020e */
[----:B------:R-:W-:-:S03]  /*4c260*/  PRMT R16, R25, 0x7632, R16 ;  /* 0x0000763219107816 */ /* 0x000fc60000000010 */
[----:B------:R-:W-:-:S04]  /*4c270*/  IMAD.WIDE R8, R10, 0x2, R20 ;  /* 0x000000020a087825 */ /* 0x000fc800078e0214 */
[----:B0-----:R-:W-:Y:S01]  /*4c280*/  IMAD.WIDE R4, R10, 0x2, R12 ;  /* 0x000000020a047825 */ /* 0x001fe200078e020c */
[----:B------:R-:W3:Y:S03]  /*4c290*/  LDL.LU R25, [R1+0x3d4] ;  /* 0x0003d40001197983 */ /* 0x000ee60000300800 */
[----:B------:R-:W-:Y:S01]  /*4c2a0*/  IMAD.WIDE R10, R0, 0x2, R2 ;  /* 0x00000002000a7825 */ /* 0x000fe200078e0202 */
[----:B----4-:R-:W-:Y:S04]  /*4c2b0*/  @P4 STG.E.U16 [R4.64], R18 ;  /* 0x0000001204004986 */ /* 0x010fe8000c101506 */
[----:B------:R-:W-:Y:S04]  /*4c2c0*/  @P5 STG.E.U16 [R6.64], R19 ;  /* 0x0000001306005986 */ /* 0x000fe8000c101506 */
[----:B--2---:R-:W-:Y:S04]  /*4c2d0*/  @P3 STG.E.U16 [R8.64], R24 ;  /* 0x0000001808003986 */ /* 0x004fe8000c101506 */
[----:B------:R0:W-:Y:S02]  /*4c2e0*/  @P6 STG.E.U16 [R10.64], R16 ;  /* 0x000000100a006986 */ /* 0x0001e4000c101506 */
[----:B0-----:R-:W-:-:S02]  /*4c2f0*/  PRMT R16, R19, 0x7632, R16 ;  /* 0x0000763213107816 */ /* 0x001fc40000000010 */
[----:B------:R-:W2:Y:S01]  /*4c300*/  LDL.LU R19, [R1+0x114] ;  /* 0x0001140001137983 */ /* 0x000ea20000300800 */
[----:B------:R-:W-:Y:S02]  /*4c310*/  ISETP.LT.AND P4, PT, R27, c[0x0][0x178], !P2 ;  /* 0x00005e001b007a0c */ /* 0x000fe40005781270 */
[----:B------:R-:W-:Y:S01]  /*4c320*/  ISETP.LT.AND P5, PT, R22, c[0x0][0x178], !P2 ;  /* 0x00005e0016007a0c */ /* 0x000fe200057a1270 */
[----:B------:R-:W-:Y:S01]  /*4c330*/  IMAD.WIDE R4, R0, 0x2, R12 ;  /* 0x0000000200047825 */ /* 0x000fe200078e020c */
[----:B------:R-:W-:Y:S02]  /*4c340*/  ISETP.LT.AND P6, PT, R29, c[0x0][0x178], !P2 ;  /* 0x00005e001d007a0c */ /* 0x000fe400057c1270 */
[----:B------:R-:W-:Y:S02]  /*4c350*/  PRMT R11, R18, 0x7632, R11 ;  /* 0x00007632120b7816 */ /* 0x000fe4000000000b */
[----:B------:R-:W-:Y:S02]  /*4c360*/  ISETP.LT.AND P2, PT, R23, c[0x0][0x178], !P1 ;  /* 0x00005e0017007a0c */ /* 0x000fe40004f41270 */
[----:B------:R-:W-:-:S02]  /*4c370*/  IADD3 R17, R26, 0x2b, RZ ;  /* 0x0000002b1a117810 */ /* 0x000fc40007ffe0ff */
[C---:B------:R-:W-:Y:S01]  /*4c380*/  IADD3 R10, R0.reuse, c[0x0][0x198], RZ ;  /* 0x00006600000a7a10 */ /* 0x040fe20007ffe0ff */
[----:B--2---:R0:W-:Y:S04]  /*4c390*/  STL [R1+0x1a64], R19 ;  /* 0x001a641301007387 */ /* 0x0041e80000100800 */
[----:B0-----:R-:W2:Y:S01]  /*4c3a0*/  LDL R19, [R1+0x3c4] ;  /* 0x0003c40001137983 */ /* 0x001ea20000100800 */
[----:B------:R-:W-:Y:S01]  /*4c3b0*/  ISETP.GE.AND P0, PT, R17, c[0x0][0x17c], PT ;  /* 0x00005f0011007a0c */ /* 0x000fe20003f06270 */
[C---:B------:R-:W-:Y:S02]  /*4c3c0*/  IMAD.WIDE R6, R0.reuse, 0x2, R14 ;  /* 0x0000000200067825 */ /* 0x040fe400078e020e */
[----:B------:R0:W-:Y:S01]  /*4c3d0*/  @P4 STG.E.U16 [R4.64], R11 ;  /* 0x0000000b04004986 */ /* 0x0001e2000c101506 */
[----:B------:R-:W-:Y:S01]  /*4c3e0*/  ISETP.LT.AND P4, PT, R27, c[0x0][0x178], !P1 ;  /* 0x00005e001b007a0c */ /* 0x000fe20004f81270 */
[----:B------:R-:W-:Y:S01]  /*4c3f0*/  IMAD.WIDE R8, R0, 0x2, R20 ;  /* 0x0000000200087825 */ /* 0x000fe200078e0214 */
[----:B------:R-:W-:Y:S01]  /*4c400*/  PRMT R17, R24, 0x7632, R17 ;  /* 0x0000763218117816 */ /* 0x000fe20000000011 */
[----:B------:R1:W-:Y:S01]  /*4c410*/  @P5 STG.E.U16 [R6.64], R16 ;  /* 0x0000001006005986 */ /* 0x0003e2000c101506 */
[----:B------:R-:W-:-:S03]  /*4c420*/  IADD3 R18, R26, 0x2c, RZ ;  /* 0x0000002c1a127810 */ /* 0x000fc60007ffe0ff */
[----:B------:R-:W-:Y:S01]  /*4c430*/  @P6 STG.E.U16 [R8.64], R17 ;  /* 0x0000001108006986 */ /* 0x000fe2000c101506 */
[----:B0-----:R-:W-:Y:S01]  /*4c440*/  IMAD.WIDE R4, R10, 0x2, R2 ;  /* 0x000000020a047825 */ /* 0x001fe200078e0202 */
[----:B------:R-:W-:Y:S02]  /*4c450*/  ISETP.GE.AND P3, PT, R18, c[0x0][0x17c], PT ;  /* 0x00005f0012007a0c */ /* 0x000fe40003f66270 */
[----:B------:R-:W4:Y:S04]  /*4c460*/  LDL.LU R18, [R1+0x124] ;  /* 0x0001240001127983 */ /* 0x000f280000300800 */
[----:B---3--:R0:W-:Y:S01]  /*4c470*/  @P2 STG.E.U16 [R4.64], R25 ;  /* 0x0000001904002986 */ /* 0x0081e2000c101506 */
[----:B-1----:R-:W-:Y:S01]  /*4c480*/  PRMT R16, R25, 0x7632, R16 ;  /* 0x0000763219107816 */ /* 0x002fe20000000010 */
[----:B0-----:R-:W-:-:S02]  /*4c490*/  IMAD.WIDE R4, R10, 0x2, R12 ;  /* 0x000000020a047825 */ /* 0x001fc400078e020c */
[----:B------:R-:W3:Y:S04]  /*4c4a0*/  LDL.LU R25, [R1+0x3f4] ;  /* 0x0003f40001197983 */ /* 0x000ee80000300800 */
[----:B------:R-:W3:Y:S04]  /*4c4b0*/  LDL.LU R24, [R1+0x3e4] ;  /* 0x0003e40001187983 */ /* 0x000ee80000300800 */
[----:B--2---:R0:W-:Y:S04]  /*4c4c0*/  @P4 STG.E.U16 [R4.64], R19 ;  /* 0x0000001304004986 */ /* 0x0041e8000c101506 */
[----:B0-----:R-:W2:Y:S04]  /*4c4d0*/  LDL.LU R19, [R1+0x1a64] ;  /* 0x001a640001137983 */ /* 0x001ea80000300800 */
[----:B------:R-:W3:Y:S01]  /*4c4e0*/  LDL.LU R5, [R1+0x3c4] ;  /* 0x0003c40001057983 */ /* 0x000ee20000300800 */
        /* <DEDUP_REMOVED lines=8> */
[----:B----4-:R0:W-:Y:S01]  /*4c570*/  @P5 STG.E.U16 [R6.64], R18 ;  /* 0x0000001206005986 */ /* 0x0101e2000c101506 */
[----:B------:R-:W-:Y:S02]  /*4c580*/  ISETP.LT.AND P5, PT, R22, c[0x0][0x178], !P0 ;  /* 0x00005e0016007a0c */ /* 0x000fe400047a1270 */
[----:B------:R-:W-:-:S04]  /*4c590*/  IADD3 R17, R26, 0x2d, RZ ;  /* 0x0000002d1a117810 */ /* 0x000fc80007ffe0ff */
[----:B------:R-:W-:Y:S01]  /*4c5a0*/  ISETP.GE.AND P2, PT, R17, c[0x0][0x17c], PT ;  /* 0x00005f0011007a0c */ /* 0x000fe20003f46270 */
[C---:B0-----:R-:W-:Y:S01]  /*4c5b0*/  IMAD.WIDE R6, R0.reuse, 0x2, R14 ;  /* 0x0000000200067825 */ /* 0x041fe200078e020e */
[----:B--2---:R-:W-:Y:S04]  /*4c5c0*/  @P1 STG.E.U16 [R8.64], R19 ;  /* 0x0000001308001986 */ /* 0x004fe8000c101506 */
[----:B------:R3:W-:Y:S01]  /*4c5d0*/  @P6 STG.E.U16 [R10.64], R16 ;  /* 0x000000100a006986 */ /* 0x0007e2000c101506 */
[----:B------:R-:W-:Y:S02]  /*4c5e0*/  ISETP.LT.AND P6, PT, R29, c[0x0][0x178], !P0 ;  /* 0x00005e001d007a0c */ /* 0x000fe400047c1270 */
[----:B------:R-:W-:Y:S02]  /*4c5f0*/  ISETP.LT.AND P0, PT, R23, c[0x0][0x178], !P3 ;  /* 0x00005e0017007a0c */ /* 0x000fe40005f01270 */
[----:B---3--:R-:W-:Y:S01]  /*4c600*/  PRMT R11, R5, 0x7632, R11 ;  /* 0x00007632050b7816 */ /* 0x008fe2000000000b */
[C---:B------:R-:W-:Y:S01]  /*4c610*/  IMAD.WIDE R4, R0.reuse, 0x2, R12 ;  /* 0x0000000200047825 */ /* 0x040fe200078e020c */
[----:B------:R-:W-:-:S02]  /*4c620*/  IADD3 R10, R0, c[0x0][0x198], RZ ;  /* 0x00006600000a7a10 */ /* 0x000fc40007ffe0ff */
[----:B------:R-:W-:Y:S02]  /*4c630*/  PRMT R16, R18, 0x7632, R16 ;  /* 0x0000763212107816 */ /* 0x000fe40000000010 */
        /* <DEDUP_REMOVED lines=9> */
[----:B------:R-:W2:Y:S04]  /*4c6d0*/  LDL.LU R18, [R1+0xd4] ;  /* 0x0000d40001127983 */ /* 0x000ea80000300800 */
[----:B------:R0:W-:Y:S01]  /*4c6e0*/  @P0 STG.E.U16 [R4.64], R25 ;  /* 0x0000001904000986 */ /* 0x0001e2000c101506 */
[----:B-1----:R-:W-:Y:S01]  /*4c6f0*/  PRMT R16, R25, 0x7632, R16 ;  /* 0x0000763219107816 */ /* 0x002fe20000000010 */
[----:B0-----:R-:W-:-:S02]  /*4c700*/  IMAD.WIDE R4, R10, 0x2, R12 ;  /* 0x000000020a047825 */ /* 0x001fc400078e020c */
[----:B------:R-:W3:Y:S04]  /*4c710*/  LDL.LU R25, [R1+0x414] ;  /* 0x0004140001197983 */ /* 0x000ee80000300800 */
[----:B------:R0:W-:Y:S04]  /*4c720*/  @P4 STG.E.U16 [R4.64], R24 ;  /* 0x0000001804004986 */ /* 0x0001e8000c101506 */
[----:B0-----:R-:W4:Y:S01]  /*4c730*/  LDL.LU R5, [R1+0x134] ;  /* 0x0001340001057983 */ /* 0x001f220000300800 */
[----:B------:R-:W-:Y:S02]  /*4c740*/  ISETP.LT.AND P5, PT, R22, c[0x0][0x178], !P3 ;  /* 0x00005e0016007a0c */ /* 0x000fe40005fa1270 */
        /* <DEDUP_REMOVED lines=43> */
[----:B------:R-:W-:Y:S04]  /*4ca00*/  @P4 STG.E.U16 [R4.64], R19 ;  /* 0x0000001304004986 */ /* 0x000fe8000c101506 */
[----:B----4-:R-:W-:Y:S04]  /*4ca10*/  @P5 STG.E.U16 [R6.64], R18 ;  /* 0x0000001206005986 */ /* 0x010fe8000c101506 */
[----:B--2---:R-:W-:Y:S04]  /*4ca20*/  @P1 STG.E.U16 [R8.64], R24 ;  /* 0x0000001808001986 */ /* 0x004fe8000c101506 */
[----:B------:R0:W-:Y:S02]  /*4ca30*/  @P6 STG.E.U16 [R10.64], R16 ;  /* 0x000000100a006986 */ /* 0x0001e4000c101506 */
[----:B0-----:R-:W-:-:S02]  /*4ca40*/  PRMT R11, R19, 0x7632, R11 ;  /* 0x00007632130b7816 */ /* 0x001fc4000000000b */
[----:B------:R-:W2:Y:S01]  /*4ca50*/  LDL R19, [R1+0x108] ;  /* 0x0001080001137983 */ /* 0x000ea20000100800 */
[----:B------:R-:W-:Y:S02]  /*4ca60*/  ISETP.LT.AND P4, PT, R27, c[0x0][0x178], !P0 ;  /* 0x00005e001b007a0c */ /* 0x000fe40004781270 */
[----:B------:R-:W-:Y:S01]  /*4ca70*/  ISETP.LT.AND P5, PT, R22, c[0x0][0x178], !P0 ;  /* 0x00005e0016007a0c */ /* 0x000fe200047a1270 */
[----:B------:R-:W-:Y:S01]  /*4ca80*/  IMAD.WIDE R4, R0, 0x2, R12 ;  /* 0x0000000200047825 */ /* 0x000fe200078e020c */
[----:B------:R-:W-:Y:S02]  /*4ca90*/  ISETP.LT.AND P6, PT, R29, c[0x0][0x178], !P0 ;  /* 0x00005e001d007a0c */ /* 0x000fe400047c1270 */
[----:B------:R-:W-:Y:S02]  /*4caa0*/  ISETP.LT.AND P0, PT, R23, c[0x0][0x178], !P3 ;  /* 0x00005e0017007a0c */ /* 0x000fe40005f01270 */
[----:B------:R-:W-:Y:S02]  /*4cab0*/  IADD3 R17, R26, 0x31, RZ ;  /* 0x000000311a117810 */ /* 0x000fe40007ffe0ff */
[C---:B------:R-:W-:Y:S01]  /*4cac0*/  IADD3 R10, R0.reuse, c[0x0][0x198], RZ ;  /* 0x00006600000a7a10 */ /* 0x040fe20007ffe0ff */
[----:B------:R-:W-:Y:S01]  /*4cad0*/  IMAD.WIDE R6, R0, 0x2, R14 ;  /* 0x0000000200067825 */ /* 0x000fe200078e020e */
[----:B------:R-:W-:Y:S01]  /*4cae0*/  ISETP.GE.AND P2, PT, R17, c[0x0][0x17c], PT ;  /* 0x00005f0011007a0c */ /* 0x000fe20003f46270 */
[----:B------:R0:W-:Y:S01]  /*4caf0*/  @P4 STG.E.U16 [R4.64], R11 ;  /* 0x0000000b04004986 */ /* 0x0001e2000c101506 */
[----:B------:R-:W-:Y:S01]  /*4cb00*/  PRMT R16, R18, 0x7632, R16 ;  /* 0x0000763212107816 */ /* 0x000fe20000000010 */
[----:B------:R-:W-:Y:S01]  /*4cb10*/  IMAD.WIDE R8, R0, 0x2, R20 ;  /* 0x0000000200087825 */ /* 0x000fe200078e0214 */
[----:B------:R-:W-:-:S02]  /*4cb20*/  ISETP.LT.AND P4, PT, R27, c[0x0][0x178], !P3 ;  /* 0x00005e001b007a0c */ /* 0x000fc40005f81270 */
[----:B------:R-:W-:Y:S01]  /*4cb30*/  PRMT R17, R24, 0x7632, R17 ;  /* 0x0000763218117816 */ /* 0x000fe20000000011 */
[----:B------:R1:W-:Y:S01]  /*4cb40*/  @P5 STG.E.U16 [R6.64], R16 ;  /* 0x0000001006005986 */ /* 0x0003e2000c101506 */
[----:B------:R-:W-:Y:S01]  /*4cb50*/  IADD3 R18, R26, 0x32, RZ ;  /* 0x000000321a127810 */ /* 0x000fe20007ffe0ff */
[----:B0-----:R-:W-:Y:S02]  /*4cb60*/  IMAD.WIDE R4, R10, 0x2, R2 ;  /* 0x000000020a047825 */ /* 0x001fe400078e0202 */
[----:B------:R-:W-:Y:S01]  /*4cb70*/  @P6 STG.E.U16 [R8.64], R17 ;  /* 0x0000001108006986 */ /* 0x000fe2000c101506 */
[----:B------:R-:W-:-:S03]  /*4cb80*/  ISETP.GE.AND P1, PT, R18, c[0x0][0x17c], PT ;  /* 0x00005f0012007a0c */ /* 0x000fc60003f26270 */
[----:B---3--:R0:W-:Y:S01]  /*4cb90*/  @P0 STG.E.U16 [R4.64], R25 ;  /* 0x0000001904000986 */ /* 0x0081e2000c101506 */
[----:B-1----:R-:W-:-:S03]  /*4cba0*/  PRMT R16, R25, 0x7632, R16 ;  /* 0x0000763219107816 */ /* 0x002fc60000000010 */
[----:B------:R-:W3:Y:S04]  /*4cbb0*/  LDL.LU R18, [R1+0xe8] ;  /* 0x0000e80001127983 */ /* 0x000ee80000300800 */
[----:B------:R-:W4:Y:S01]  /*4cbc0*/  LDL.LU R24, [R1+0x128] ;  /* 0x0001280001187983 */ /* 0x000f220000300800 */
[----:B0-----:R-:W-:-:S03]  /*4cbd0*/  IMAD.WIDE R4, R10, 0x2, R12 ;  /* 0x000000020a047825 */ /* 0x001fc600078e020c */
[----:B------:R-:W3:Y:S04]  /*4cbe0*/  LDL.LU R25, [R1+0x118] ;  /* 0x0001180001197983 */ /* 0x000ee80000300800 */
[----:B--2---:R0:W-:Y:S04]  /*4cbf0*/  @P4 STG.E.U16 [R4.64], R19 ;  /* 0x0000001304004986 */ /* 0x0041e8000c101506 */
[----:B0-----:R-:W2:Y:S04]  /*4cc00*/  LDL.LU R19, [R1+0x1a60] ;  /* 0x001a600001137983 */ /* 0x001ea80000300800 */
[----:B------:R-:W2:Y:S04]  /*4cc10*/  LDL.LU R4, [R1+0x108] ;  /* 0x0001080001047983 */ /* 0x000ea80000300800 */
[----:B------:R-:W2:Y:S01]  /*4cc20*/  LDL.LU R5, [R1+0xf8] ;  /* 0x0000f80001057983 */ /* 0x000ea20000300800 */
[----:B------:R-:W-:-:S02]  /*4cc30*/  ISETP.LT.AND P5, PT, R22, c[0x0][0x178], !P3 ;  /* 0x00005e0016007a0c */ /* 0x000fc40005fa1270 */
[----:B------:R-:W-:Y:S02]  /*4cc40*/  ISETP.LT.AND P3, PT, R29, c[0x0][0x178], !P3 ;  /* 0x00005e001d007a0c */ /* 0x000fe40005f61270 */
[----:B------:R-:W-:Y:S02]  /*4cc50*/  ISETP.LT.AND P6, PT, R23, c[0x0][0x178], !P2 ;  /* 0x00005e0017007a0c */ /* 0x000fe400057c1270 */
[C---:B------:R-:W-:Y:S01]  /*4cc60*/  IADD3 R0, R10.reuse, c[0x0][0x198], RZ ;  /* 0x000066000a007a10 */ /* 0x040fe20007ffe0ff */
[----:B------:R-:W-:-:S04]  /*4cc70*/  IMAD.WIDE R6, R10, 0x2, R14 ;  /* 0x000000020a067825 */ /* 0x000fc800078e020e */
[----:B------:R-:W-:-:S04]  /*4cc80*/  IMAD.WIDE R8, R10, 0x2, R20 ;  /* 0x000000020a087825 */ /* 0x000fc800078e0214 */
[C---:B------:R-:W-:Y:S01]  /*4cc90*/  IMAD.WIDE R10, R0.reuse, 0x2, R2 ;  /* 0x00000002000a7825 */ /* 0x040fe200078e0202 */
[----:B--2---:R0:W-:Y:S04]  /*4cca0*/  @P5 STG.E.U16 [R6.64], R5 ;  /* 0x0000000506005986 */ /* 0x0041e8000c101506 */
[----:B---3--:R1:W-:Y:S04]  /*4ccb0*/  @P3 STG.E.U16 [R8.64], R18 ;  /* 0x0000001208003986 */ /* 0x0083e8000c101506 */
[----:B------:R2:W-:Y:S01]  /*4ccc0*/  @P6 STG.E.U16 [R10.64], R16 ;  /* 0x000000100a006986 */ /* 0x0005e2000c101506 */
[----:B0-----:R-:W-:-:S04]  /*4ccd0*/  IMAD.WIDE R6, R0, 0x2, R14 ;  /* 0x0000000200067825 */ /* 0x001fc800078e020e */
[----:B-1----:R-:W-:Y:S01]  /*4cce0*/  IMAD.WIDE R8, R0, 0x2, R20 ;  /* 0x0000000200087825 */ /* 0x002fe200078e0214 */
[----:B--2---:R-:W-:Y:S02]  /*4ccf0*/  PRMT R11, R4, 0x7632, R11 ;  /* 0x00007632040b7816 */ /* 0x004fe4000000000b */
[----:B------:R-:W-:Y:S01]  /*4cd00*/  PRMT R16, R5, 0x7632, R16 ;  /* 0x0000763205107816 */ /* 0x000fe20000000010 */
[C---:B------:R-:W-:Y:S01]  /*4cd10*/  IMAD.WIDE R4, R0.reuse, 0x2, R12 ;  /* 0x0000000200047825 */ /* 0x040fe200078e020c */
[----:B------:R-:W-:Y:S02]  /*4cd20*/  IADD3 R10, R0, c[0x0][0x198], RZ ;  /* 0x00006600000a7a10 */ /* 0x000fe40007ffe0ff */
[----:B------:R-:W2:Y:S01]  /*4cd30*/  LDL.LU R0, [R1+0x3d8] ;  /* 0x0003d80001007983 */ /* 0x000ea20000300800 */
[----:B------:R-:W-:Y:S02]  /*4cd40*/  ISETP.LT.AND P3, PT, R27, c[0x0][0x178], !P2 ;  /* 0x00005e001b007a0c */ /* 0x000fe40005761270 */
[----:B------:R-:W-:-:S02]  /*4cd50*/  ISETP.LT.AND P5, PT, R22, c[0x0][0x178], !P2 ;  /* 0x00005e0016007a0c */ /* 0x000fc400057a1270 */
[----:B------:R-:W-:Y:S02]  /*4cd60*/  ISETP.LT.AND P6, PT, R29, c[0x0][0x178], !P2 ;  /* 0x00005e001d007a0c */ /* 0x000fe400057c1270 */
[----:B------:R-:W-:Y:S02]  /*4cd70*/  IADD3 R17, R26, 0x33, RZ ;  /* 0x000000331a117810 */ /* 0x000fe40007ffe0ff */
[----:B------:R-:W-:Y:S02]  /*4cd80*/  ISETP.LT.AND P4, PT, R23, c[0x0][0x178], !P1 ;  /* 0x00005e0017007a0c */ /* 0x000fe40004f81270 */
[----:B------:R-:W-:Y:S02]  /*4cd90*/  ISETP.GE.AND P0, PT, R17, c[0x0][0x17c], PT ;  /* 0x00005f0011007a0c */ /* 0x000fe40003f06270 */
[----:B------:R-:W-:Y:S01]  /*4cda0*/  PRMT R17, R18, 0x7632, R17 ;  /* 0x0000763212117816 */ /* 0x000fe20000000011 */
[----:B------:R0:W-:Y:S04]  /*4cdb0*/  @P3 STG.E.U16 [R4.64], R11 ;  /* 0x0000000b04003986 */ /* 0x0001e8000c101506 */
[----:B------:R-:W-:Y:S04]  /*4cdc0*/  @P5 STG.E.U16 [R6.64], R16 ;  /* 0x0000001006005986 */ /* 0x000fe8000c101506 */
[----:B------:R1:W-:Y:S01]  /*4cdd0*/  @P6 STG.E.U16 [R8.64], R17 ;  /* 0x0000001108006986 */ /* 0x0003e2000c101506 */
[----:B0-----:R-:W-:Y:S01]  /*4cde0*/  IMAD.WIDE R4, R10, 0x2, R2 ;  /* 0x000000020a047825 */ /* 0x001fe200078e0202 */
[----:B-1----:R-:W-:-:S04]  /*4cdf0*/  IADD3 R17, R26, 0x35, RZ ;  /* 0x000000351a117810 */ /* 0x002fc80007ffe0ff */
[----:B--2---:R0:W-:Y:S01]  /*4ce00*/  @P4 STG.E.U16 [R4.64], R0 ;  /* 0x0000000004004986 */ /* 0x0041e2000c101506 */
[----:B------:R-:W-:-:S03]  /*4ce10*/  ISETP.GE.AND P4, PT, R17, c[0x0][0x17c], PT ;  /* 0x00005f0011007a0c */ /* 0x000fc60003f86270 */
[----:B------:R-:W2:Y:S01]  /*4ce20*/  LDL.LU R17, [R1+0x3c8] ;  /* 0x0003c80001117983 */ /* 0x000ea20000300800 */
[----:B------:R-:W-:Y:S02]  /*4ce30*/  ISETP.LT.AND P3, PT, R27, c[0x0][0x178], !P1 ;  /* 0x00005e001b007a0c */ /* 0x000fe40004f61270 */
[----:B------:R-:W-:Y:S02]  /*4ce40*/  ISETP.LT.AND P5, PT, R22, c[0x0][0x178], !P1 ;  /* 0x00005e0016007a0c */ /* 0x000fe40004fa1270 */
[----:B------:R-:W-:Y:S01]  /*4ce50*/  ISETP.LT.AND P1, PT, R29, c[0x0][0x178], !P1 ;  /* 0x00005e001d007a0c */ /* 0x000fe20004f21270 */
[----:B------:R-:W-:Y:S01]  /*4ce60*/  IMAD.WIDE R6, R10, 0x2, R14 ;  /* 0x000000020a067825 */ /* 0x000fe200078e020e */
[----:B------:R-:W-:-:S03]  /*4ce70*/  ISETP.LT.AND P6, PT, R23, c[0x0][0x178], !P0 ;  /* 0x00005e0017007a0c */ /* 0x000fc600047c1270 */
[----:B0-----:R-:W-:Y:S01]  /*4ce80*/  IMAD.WIDE R4, R10, 0x2, R12 ;  /* 0x000000020a047825 */ /* 0x001fe200078e020c */
[----:B------:R-:W-:-:S03]  /*4ce90*/  PRMT R16, R0, 0x7632, R16 ;  /* 0x0000763200107816 */ /* 0x000fc60000000010 */
[C---:B------:R-:W-:Y:S01]  /*4cea0*/  IMAD.WIDE R8, R10.reuse, 0x2, R20 ;  /* 0x000000020a087825 */ /* 0x040fe200078e0214 */
[----:B------:R-:W-:Y:S02]  /*4ceb0*/  IADD3 R0, R10, c[0x0][0x198], RZ ;  /* 0x000066000a007a10 */ /* 0x000fe40007ffe0ff */
[----:B------:R-:W-:-:S03]  /*4cec0*/  IADD3 R18, R26, 0x34, RZ ;  /* 0x000000341a127810 */ /* 0x000fc60007ffe0ff */
[----:B------:R-:W-:Y:S01]  /*4ced0*/  IMAD.WIDE R10, R0, 0x2, R2 ;  /* 0x00000002000a7825 */ /* 0x000fe200078e0202 */
[----:B------:R-:W-:Y:S01]  /*4cee0*/  ISETP.GE.AND P2, PT, R18, c[0x0][0x17c], PT ;  /* 0x00005f0012007a0c */ /* 0x000fe20003f46270 */
[----:B--2---:R0:W-:Y:S01]  /*4cef0*/  @P3 STG.E.U16 [R4.64], R17 ;  /* 0x0000001104003986 */ /* 0x0041e2000c101506 */
[----:B------:R-:W-:-:S03]  /*4cf00*/  ISETP.LT.AND P3, PT, R22, c[0x0][0x178], !P0 ;  /* 0x00005e0016007a0c */ /* 0x000fc60004761270 */
[----:B----4-:R1:W-:Y:S04]  /*4cf10*/  @P5 STG.E.U16 [R6.64], R24 ;  /* 0x0000001806005986 */ /* 0x0103e8000c101506 */
[----:B------:R2:W-:Y:S01]  /*4cf20*/  @P1 STG.E.U16 [R8.64], R25 ;  /* 0x0000001908001986 */ /* 0x0005e2000c101506 */
[----:B------:R-:W-:Y:S02]  /*4cf30*/  ISETP.LT.AND P1, PT, R27, c[0x0][0x178], !P0 ;  /* 0x00005e001b007a0c */ /* 0x000fe40004721270 */
[----:B------:R-:W-:Y:S01]  /*4cf40*/  ISETP.LT.AND P0, PT, R29, c[0x0][0x178], !P0 ;  /* 0x00005e001d007a0c */ /* 0x000fe20004701270 */
[----:B------:R3:W-:Y:S01]  /*4cf50*/  @P6 STG.E.U16 [R10.64], R16 ;  /* 0x000000100a006986 */ /* 0x0007e2000c101506 */
[----:B------:R-:W-:Y:S01]  /*4cf60*/  PRMT R18, R17, 0x7632, R18 ;  /* 0x0000763211127816 */ /* 0x000fe20000000012 */
[----:B0-----:R-:W-:-:S04]  /*4cf70*/  IMAD.WIDE R4, R0, 0x2, R14 ;  /* 0x0000000200047825 */ /* 0x001fc800078e020e */
[----:B-1----:R-:W-:-:S04]  /*4cf80*/  IMAD.WIDE R6, R0, 0x2, R12 ;  /* 0x0000000200067825 */ /* 0x002fc800078e020c */
[----:B--2---:R-:W-:Y:S01]  /*4cf90*/  IMAD.WIDE R8, R0, 0x2, R20 ;  /* 0x0000000200087825 */ /* 0x004fe200078e0214 */
[----:B---3--:R-:W-:Y:S02]  /*4cfa0*/  PRMT R11, R24, 0x7632, R11 ;  /* 0x00007632180b7816 */ /* 0x008fe4000000000b */
[----:B------:R-:W-:Y:S01]  /*4cfb0*/  PRMT R16, R25, 0x7632, R16 ;  /* 0x0000763219107816 */ /* 0x000fe20000000010 */
[----:B------:R-:W-:Y:S04]  /*4cfc0*/  @P1 STG.E.U16 [R6.64], R18 ;  /* 0x0000001206001986 */ /* 0x000fe8000c101506 */
[----:B------:R-:W2:Y:S04]  /*4cfd0*/  LDL.LU R25, [R1+0x138] ;  /* 0x0001380001197983 */ /* 0x000ea80000300800 */
[----:B------:R-:W3:Y:S04]  /*4cfe0*/  LDL.LU R24, [R1+0x418] ;  /* 0x0004180001187983 */ /* 0x000ee80000300800 */
[----:B------:R0:W-:Y:S04]  /*4cff0*/  @P3 STG.E.U16 [R4.64], R11 ;  /* 0x0000000b04003986 */ /* 0x0001e8000c101506 */
[----:B------:R1:W-:Y:S04]  /*4d000*/  @P0 STG.E.U16 [R8.64], R16 ;  /* 0x0000001008000986 */ /* 0x0003e8000c101506 */
[----:B0-----:R-:W4:Y:S04]  /*4d010*/  LDL.LU R11, [R1+0x3e8] ;  /* 0x0003e800010b7983 */ /* 0x001f280000300800 */
[----:B-1----:R-:W2:Y:S01]  /*4d020*/  LDL.LU R9, [R1+0x3f8] ;  /* 0x0003f80001097983 */ /* 0x002ea20000300800 */
[----:B------:R-:W-:-:S02]  /*4d030*/  ISETP.LT.AND P6, PT, R23, c[0x0][0x178], !P2 ;  /* 0x00005e0017007a0c */ /* 0x000fc400057c1270 */
[----:B------:R-:W-:Y:S02]  /*4d040*/  ISETP.LT.AND P5, PT, R27, c[0x0][0x178], !P2 ;  /* 0x00005e001b007a0c */ /* 0x000fe400057a1270 */
[----:B------:R-:W-:Y:S02]  /*4d050*/  IADD3 R10, R0, c[0x0][0x198], RZ ;  /* 0x00006600000a7a10 */ /* 0x000fe40007ffe0ff */
[----:B------:R-:W-:-:S03]  /*4d060*/  ISETP.LT.AND P3, PT, R22, c[0x0][0x178], !P2 ;  /* 0x00005e0016007a0c */ /* 0x000fc60005761270 */
[----:B------:R-:W-:-:S04]  /*4d070*/  IMAD.WIDE R6, R10, 0x2, R2 ;  /* 0x000000020a067825 */ /* 0x000fc800078e0202 */
[C---:B------:R-:W-:Y:S01]  /*4d080*/  IMAD.WIDE R4, R10.reuse, 0x2, R12 ;  /* 0x000000020a047825 */ /* 0x040fe200078e020c */
[----:B--2---:R-:W-:Y:S04]  /*4d090*/  @P6 STG.E.U16 [R6.64], R9 ;  /* 0x0000000906006986 */ /* 0x004fe8000c101506 */
[----:B----4-:R0:W-:Y:S02]  /*4d0a0*/  @P5 STG.E.U16 [R4.64], R11 ;  /* 0x0000000b04005986 */ /* 0x0101e4000c101506 */
[----:B0-----:R-:W-:-:S05]  /*4d0b0*/  IMAD.WIDE R4, R10, 0x2, R14 ;  /* 0x000000020a047825 */ /* 0x001fca00078e020e */
[----:B------:R0:W-:Y:S04]  /*4d0c0*/  @P3 STG.E.U16 [R4.64], R25 ;  /* 0x0000001904003986 */ /* 0x0001e8000c101506 */
[----:B0-----:R-:W2:Y:S01]  /*4d0d0*/  LDL.LU R5, [R1+0xd8] ;  /* 0x0000d80001057983 */ /* 0x001ea20000300800 */
[----:B------:R-:W-:Y:S02]  /*4d0e0*/  IADD3 R0, R26, 0x37, RZ ;  /* 0x000000371a007810 */ /* 0x000fe40007ffe0ff */
[----:B------:R-:W-:Y:S02]  /*4d0f0*/  ISETP.LT.AND P2, PT, R29, c[0x0][0x178], !P2 ;  /* 0x00005e001d007a0c */ /* 0x000fe40005741270 */
[----:B------:R-:W-:Y:S02]  /*4d100*/  ISETP.LT.AND P5, PT, R23, c[0x0][0x178], !P4 ;  /* 0x00005e0017007a0c */ /* 0x000fe400067a1270 */
[----:B------:R-:W-:-:S02]  /*4d110*/  ISETP.GE.AND P0, PT, R0, c[0x0][0x17c], PT ;  /* 0x00005f0000007a0c */ /* 0x000fc40003f06270 */
[----:B------:R-:W-:Y:S02]  /*4d120*/  ISETP.LT.AND P6, PT, R27, c[0x0][0x178], !P4 ;  /* 0x00005e001b007a0c */ /* 0x000fe400067c1270 */
[----:B------:R-:W-:Y:S02]  /*4d130*/  IADD3 R0, R10, c[0x0][0x198], RZ ;  /* 0x000066000a007a10 */ /* 0x000fe40007ffe0ff */
[----:B------:R-:W-:Y:S01]  /*4d140*/  IADD3 R17, R26, 0x36, RZ ;  /* 0x000000361a117810 */ /* 0x000fe20007ffe0ff */
[----:B------:R-:W-:Y:S01]  /*4d150*/  IMAD.WIDE R6, R10, 0x2, R20 ;  /* 0x000000020a067825 */ /* 0x000fe200078e0214 */
[----:B------:R-:W-:Y:S02]  /*4d160*/  PRMT R16, R9, 0x7632, R16 ;  /* 0x0000763209107816 */ /* 0x000fe40000000010 */
[----:B------:R-:W-:Y:S01]  /*4d170*/  ISETP.GE.AND P1, PT, R17, c[0x0][0x17c], PT ;  /* 0x00005f0011007a0c */ /* 0x000fe20003f26270 */
[----:B------:R-:W-:Y:S01]  /*4d180*/  IMAD.WIDE R8, R0, 0x2, R2 ;  /* 0x0000000200087825 */ /* 0x000fe200078e0202 */
[----:B------:R-:W-:-:S02]  /*4d190*/  PRMT R17, R11, 0x7632, R17 ;  /* 0x000076320b117816 */ /* 0x000fc40000000011 */
[----:B------:R-:W-:Y:S01]  /*4d1a0*/  ISETP.LT.AND P3, PT, R22, c[0x0][0x178], !P4 ;  /* 0x00005e0016007a0c */ /* 0x000fe20006761270 */
[----:B------:R-:W-:Y:S01]  /*4d1b0*/  IMAD.WIDE R10, R0, 0x2, R12 ;  /* 0x00000002000a7825 */ /* 0x000fe200078e020c */
[----:B------:R-:W-:Y:S01]  /*4d1c0*/  ISETP.LT.AND P4, PT, R29, c[0x0][0x178], !P4 ;  /* 0x00005e001d007a0c */ /* 0x000fe20006781270 */
[----:B--2---:R0:W-:Y:S04]  /*4d1d0*/  @P2 STG.E.U16 [R6.64], R5 ;  /* 0x0000000506002986 */ /* 0x0041e8000c101506 */
[----:B------:R1:W-:Y:S01]  /*4d1e0*/  @P5 STG.E.U16 [R8.64], R16 ;  /* 0x0000001008005986 */ /* 0x0003e2000c101506 */
[----:B------:R-:W-:-:S03]  /*4d1f0*/  ISETP.LT.AND P5, PT, R23, c[0x0][0x178], !P1 ;  /* 0x00005e0017007a0c */ /* 0x000fc60004fa1270 */
[----:B------:R2:W-:Y:S01]  /*4d200*/  @P6 STG.E.U16 [R10.64], R17 ;  /* 0x000000110a006986 */ /* 0x0005e2000c101506 */
[----:B0-----:R-:W-:Y:S01]  /*4d210*/  IMAD.WIDE R6, R0, 0x2, R20 ;  /* 0x0000000200067825 */ /* 0x001fe200078e0214 */
[----:B-1----:R-:W-:-:S03]  /*4d220*/  PRMT R16, R5, 0x7632, R16 ;  /* 0x0000763205107816 */ /* 0x002fc60000000010 */
[C---:B------:R-:W-:Y:S01]  /*4d230*/  IMAD.WIDE R4, R0.reuse, 0x2, R14 ;  /* 0x0000000200047825 */ /* 0x040fe200078e020e */
[----:B--2---:R-:W-:Y:S02]  /*4d240*/  IADD3 R10, R0, c[0x0][0x198], RZ ;  /* 0x00006600000a7a10 */ /* 0x004fe40007ffe0ff */
[----:B------:R-:W-:Y:S02]  /*4d250*/  PRMT R11, R25, 0x7632, R11 ;  /* 0x00007632190b7816 */ /* 0x000fe4000000000b */
[----:B------:R-:W2:Y:S01]  /*4d260*/  LDL.LU R25, [R1+0x148] ;  /* 0x0001480001197983 */ /* 0x000ea20000300800 */
[----:B------:R-:W-:-:S03]  /*4d270*/  IMAD.WIDE R8, R10, 0x2, R2 ;  /* 0x000000020a087825 */ /* 0x000fc600078e0202 */
[----:B------:R-:W-:Y:S04]  /*4d280*/  @P3 STG.E.U16 [R4.64], R11 ;  /* 0x0000000b04003986 */ /* 0x000fe8000c101506 */
[----:B------:R0:W-:Y:S04]  /*4d290*/  @P4 STG.E.U16 [R6.64], R16 ;  /* 0x0000001006004986 */ /* 0x0001e8000c101506 */
[----:B---3--:R1:W-:Y:S04]  /*4d2a0*/  @P5 STG.E.U16 [R8.64], R24 ;  /* 0x0000001808005986 */ /* 0x0083e8000c101506 */
[----:B0-----:R-:W3:Y:S04]  /*4d2b0*/  LDL.LU R16, [R1+0x3bc] ;  /* 0x0003bc0001107983 */ /* 0x001ee80000300800 */
[----:B-1----:R-:W4:Y:S01]  /*4d2c0*/  LDL.LU R9, [R1+0x408] ;  /* 0x0004080001097983 */ /* 0x002f220000300800 */
[----:B------:R-:W-:Y:S01]  /*4d2d0*/  ISETP.LT.AND P2, PT, R27, c[0x0][0x178], !P1 ;  /* 0x00005e001b007a0c */ /* 0x000fe20004f41270 */
[----:B------:R-:W-:Y:S01]  /*4d2e0*/  IMAD.WIDE R6, R10, 0x2, R12 ;  /* 0x000000020a067825 */ /* 0x000fe200078e020c */
[----:B------:R-:W-:-:S02]  /*4d2f0*/  ISETP.LT.AND P6, PT, R22, c[0x0][0x178], !P1 ;  /* 0x00005e0016007a0c */ /* 0x000fc40004fc1270 */
[----:B------:R-:W-:-:S09]  /*4d300*/  ISETP.LT.AND P1, PT, R29, c[0x0][0x178], !P1 ;  /* 0x00005e001d007a0c */ /* 0x000fd20004f21270 */
[----:B----4-:R0:W-:Y:S04]  /*4d310*/  @P2 STG.E.U16 [R6.64], R9 ;  /* 0x0000000906002986 */ /* 0x0101e8000c101506 */
[----:B0-----:R-:W4:Y:S01]  /*4d320*/  LDL R7, [R1+0x158] ;  /* 0x0001580001077983 */ /* 0x001f220000100800 */
[C---:B------:R-:W-:Y:S01]  /*4d330*/  IMAD.WIDE R4, R10.reuse, 0x2, R14 ;  /* 0x000000020a047825 */ /* 0x040fe200078e020e */
[C---:B------:R-:W-:Y:S02]  /*4d340*/  IADD3 R0, R10.reuse, c[0x0][0x198], RZ ;  /* 0x000066000a007a10 */ /* 0x040fe40007ffe0ff */
[----:B------:R-:W-:Y:S02]  /*4d350*/  ISETP.LT.AND P5, PT, R23, c[0x0][0x178], !P0 ;  /* 0x00005e0017007a0c */ /* 0x000fe400047a1270 */
[----:B------:R-:W-:Y:S01]  /*4d360*/  ISETP.LT.AND P4, PT, R27, c[0x0][0x178], !P0 ;  /* 0x00005e001b007a0c */ /* 0x000fe20004781270 */
[----:B----4-:R0:W-:Y:S02]  /*4d370*/  @P6 STG.E.U16 [R4.64], R7 ;  /* 0x0000000704006986 */ /* 0x0101e4000c101506 */
[----:B0-----:R-:W-:Y:S01]  /*4d380*/  IMAD.WIDE R4, R10, 0x2, R20 ;  /* 0x000000020a047825 */ /* 0x001fe200078e0214 */
[----:B------:R-:W-:-:S02]  /*4d390*/  PRMT R10, R24, 0x7632, R10 ;  /* 0x00007632180a7816 */ /* 0x000fc4000000000a */
[----:B------:R-:W4:Y:S04]  /*4d3a0*/  LDL.LU R24, [R1+0xfc] ;  /* 0x0000fc0001187983 */ /* 0x000f280000300800 */
[----:B--2---:R0:W-:Y:S04]  /*4d3b0*/  @P1 STG.E.U16 [R4.64], R25 ;  /* 0x0000001904001986 */ /* 0x0041e8000c101506 */
[----:B0-----:R-:W2:Y:S01]  /*4d3c0*/  LDL.LU R5, [R1+0x158] ;  /* 0x0001580001057983 */ /* 0x001ea20000300800 */
[----:B------:R-:W-:Y:S01]  /*4d3d0*/  IADD3 R8, R26, 0x39, RZ ;  /* 0x000000391a087810 */ /* 0x000fe20007ffe0ff */
[----:B------:R-:W-:Y:S01]  /*4d3e0*/  IMAD.WIDE R6, R0, 0x2, R2 ;  /* 0x0000000200067825 */ /* 0x000fe200078e0202 */
[----:B------:R-:W-:-:S02]  /*4d3f0*/  PRMT R11, R9, 0x7632, R11 ;  /* 0x00007632090b7816 */ /* 0x000fc4000000000b */
[----:B------:R-:W-:Y:S01]  /*4d400*/  ISETP.GE.AND P2, PT, R8, c[0x0][0x17c], PT ;  /* 0x00005f0008007a0c */ /* 0x000fe20003f46270 */
[----:B------:R-:W-:Y:S01]  /*4d410*/  IMAD.WIDE R8, R0, 0x2, R12 ;  /* 0x0000000200087825 */ /* 0x000fe200078e020c */
[----:B------:R-:W-:Y:S01]  /*4d420*/  ISETP.LT.AND P1, PT, R22, c[0x0][0x178], !P0 ;  /* 0x00005e0016007a0c */ /* 0x000fe20004721270 */
[----:B------:R-:W-:Y:S04]  /*4d430*/  @P5 STG.E.U16 [R6.64], R10 ;  /* 0x0000000a06005986 */ /* 0x000fe8000c101506 */
[----:B------:R0:W-:Y:S02]  /*4d440*/  @P4 STG.E.U16 [R8.64], R11 ;  /* 0x0000000b08004986 */ /* 0x0001e4000c101506 */
[----:B0-----:R-:W-:Y:S02]  /*4d450*/  IADD3 R11, R26, 0x3a, RZ ;  /* 0x0000003a1a0b7810 */ /* 0x001fe40007ffe0ff */
[----:B------:R-:W-:-:S02]  /*4d460*/  PRMT R9, R25, 0x7632, R9 ;  /* 0x0000763219097816 */ /* 0x000fc40000000009 */
[----:B------:R-:W3:Y:S01]  /*4d470*/  LDL.LU R25, [R1+0xec] ;  /* 0x0000ec0001197983 */ /* 0x000ee20000300800 */
[----:B--2---:R-:W-:Y:S01]  /*4d480*/  PRMT R8, R5, 0x7632, R8 ;  /* 0x0000763205087816 */ /* 0x004fe20000000008 */
[----:B------:R-:W-:-:S05]  /*4d490*/  IMAD.WIDE R4, R0, 0x2, R14 ;  /* 0x0000000200047825 */ /* 0x000fca00078e020e */
[----:B------:R0:W-:Y:S01]  /*4d4a0*/  @P1 STG.E.U16 [R4.64], R8 ;  /* 0x0000000804001986 */ /* 0x0001e2000c101506 */
[----:B------:R-:W-:-:S03]  /*4d4b0*/  ISETP.GE.AND P1, PT, R11, c[0x0][0x17c], PT ;  /* 0x00005f000b007a0c */ /* 0x000fc60003f26270 */
[----:B------:R-:W2:Y:S01]  /*4d4c0*/  LDL.LU R11, [R1+0x10c] ;  /* 0x00010c00010b7983 */ /* 0x000ea20000300800 */
[----:B------:R-:W-:Y:S02]  /*4d4d0*/  IADD3 R17, R26, 0x38, RZ ;  /* 0x000000381a117810 */ /* 0x000fe40007ffe0ff */
[----:B------:R-:W-:Y:S02]  /*4d4e0*/  ISETP.LT.AND P0, PT, R29, c[0x0][0x178], !P0 ;  /* 0x00005e001d007a0c */ /* 0x000fe40004701270 */
[----:B------:R-:W-:Y:S01]  /*4d4f0*/  ISETP.GE.AND P3, PT, R17, c[0x0][0x17c], PT ;  /* 0x00005f0011007a0c */ /* 0x000fe20003f66270 */
[----:B------:R-:W-:-:S03]  /*4d500*/  IMAD.WIDE R6, R0, 0x2, R20 ;  /* 0x0000000200067825 */ /* 0x000fc600078e0214 */
[----:B------:R-:W-:Y:S02]  /*4d510*/  ISETP.LT.AND P4, PT, R23, c[0x0][0x178], !P3 ;  /* 0x00005e0017007a0c */ /* 0x000fe40005f81270 */
[----:B------:R-:W-:Y:S02]  /*4d520*/  ISETP.LT.AND P5, PT, R27, c[0x0][0x178], !P3 ;  /* 0x00005e001b007a0c */ /* 0x000fe40005fa1270 */
[----:B------:R-:W-:Y:S02]  /*4d530*/  ISETP.LT.AND P6, PT, R22, c[0x0][0x178], !P3 ;  /* 0x00005e0016007a0c */ /* 0x000fe40005fc1270 */
[----:B------:R-:W-:Y:S01]  /*4d540*/  IADD3 R10, R0, c[0x0][0x198], RZ ;  /* 0x00006600000a7a10 */ /* 0x000fe20007ffe0ff */
[----:B------:R1:W-:Y:S04]  /*4d550*/  @P0 STG.E.U16 [R6.64], R9 ;  /* 0x0000000906000986 */ /* 0x0003e8000c101506 */
[----:B0-----:R-:W-:Y:S01]  /*4d560*/  IMAD.WIDE R4, R10, 0x2, R2 ;  /* 0x000000020a047825 */ /* 0x001fe200078e0202 */
[----:B------:R-:W-:-:S02]  /*4d570*/  IADD3 R0, R26, 0x3b, RZ ;  /* 0x0000003b1a007810 */ /* 0x000fc40007ffe0ff */
[----:B------:R-:W-:Y:S01]  /*4d580*/  ISETP.LT.AND P3, PT, R29, c[0x0][0x178], !P3 ;  /* 0x00005e001d007a0c */ /* 0x000fe20005f61270 */
[C---:B-1----:R-:W-:Y:S01]  /*4d590*/  IMAD.WIDE R6, R10.reuse, 0x2, R12 ;  /* 0x000000020a067825 */ /* 0x042fe200078e020c */
[----:B---3--:R0:W-:Y:S03]  /*4d5a0*/  @P4 STG.E.U16 [R4.64], R16 ;  /* 0x0000001004004986 */ /* 0x0081e6000c101506 */
[----:B------:R-:W-:Y:S01]  /*4d5b0*/  IMAD.WIDE R8, R10, 0x2, R14 ;  /* 0x000000020a087825 */ /* 0x000fe200078e020e */
[----:B------:R-:W-:Y:S02]  /*4d5c0*/  ISETP.GE.AND P0, PT, R0, c[0x0][0x17c], PT ;  /* 0x00005f0000007a0c */ /* 0x000fe40003f06270 */
[----:B------:R-:W-:Y:S02]  /*4d5d0*/  PRMT R0, R16, 0x7632, R0 ;  /* 0x0000763210007816 */ /* 0x000fe40000000000 */
[----:B------:R-:W-:-:S02]  /*4d5e0*/  ISETP.LT.AND P4, PT, R22, c[0x0][0x178], !P2 ;  /* 0x00005e0016007a0c */ /* 0x000fc40005781270 */
[C---:B0-----:R-:W-:Y:S01]  /*4d5f0*/  IADD3 R16, R10.reuse, c[0x0][0x198], RZ ;  /* 0x000066000a107a10 */ /* 0x041fe20007ffe0ff */
[----:B------:R-:W-:Y:S01]  /*4d600*/  IMAD.WIDE R4, R10, 0x2, R20 ;  /* 0x000000020a047825 */ /* 0x000fe200078e0214 */
[----:B----4-:R-:W-:Y:S02]  /*4d610*/  PRMT R17, R24, 0x7632, R17 ;  /* 0x0000763218117816 */ /* 0x010fe40000000011 */
[----:B------:R-:W-:Y:S01]  /*4d620*/  PRMT R19, R25, 0x7632, R19 ;  /* 0x0000763219137816 */ /* 0x000fe20000000013 */
[----:B--2---:R0:W-:Y:S01]  /*4d630*/  @P5 STG.E.U16 [R6.64], R11 ;  /* 0x0000000b06005986 */ /* 0x0041e2000c101506 */
[----:B------:R-:W-:-:S03]  /*4d640*/  ISETP.LT.AND P5, PT, R27, c[0x0][0x178], !P2 ;  /* 0x00005e001b007a0c */ /* 0x000fc600057a1270 */
[----:B------:R1:W-:Y:S01]  /*4d650*/  @P6 STG.E.U16 [R8.64], R24 ;  /* 0x0000001808006986 */ /* 0x0003e2000c101506 */
[----:B------:R-:W-:Y:S02]  /*4d660*/  ISETP.LT.AND P6, PT, R23, c[0x0][0x178], !P2 ;  /* 0x00005e0017007a0c */ /* 0x000fe400057c1270 */
[----:B------:R-:W-:Y:S02]  /*4d670*/  ISETP.LT.AND P2, PT, R29, c[0x0][0x178], !P2 ;  /* 0x00005e001d007a0c */ /* 0x000fe40005741270 */
[----:B------:R-:W-:Y:S01]  /*4d680*/  PRMT R18, R11, 0x7632, R18 ;  /* 0x000076320b127816 */ /* 0x000fe20000000012 */
[C---:B0-----:R-:W-:Y:S01]  /*4d690*/  IMAD.WIDE R6, R16.reuse, 0x2, R2 ;  /* 0x0000000210067825 */ /* 0x041fe200078e0202 */
[----:B------:R0:W-:Y:S03]  /*4d6a0*/  @P3 STG.E.U16 [R4.64], R25 ;  /* 0x0000001904003986 */ /* 0x0001e6000c101506 */
[----:B-1----:R-:W-:-:S04]  /*4d6b0*/  IMAD.WIDE R8, R16, 0x2, R12 ;  /* 0x0000000210087825 */ /* 0x002fc800078e020c */
[C---:B------:R-:W-:Y:S01]  /*4d6c0*/  IMAD.WIDE R10, R16.reuse, 0x2, R14 ;  /* 0x00000002100a7825 */ /* 0x040fe200078e020e */
[----:B------:R-:W-:Y:S03]  /*4d6d0*/  @P6 STG.E.U16 [R6.64], R0 ;  /* 0x0000000006006986 */ /* 0x000fe6000c101506 */
[----:B0-----:R-:W-:Y:S01]  /*4d6e0*/  IMAD.WIDE R4, R16, 0x2, R20 ;  /* 0x0000000210047825 */ /* 0x001fe200078e0214 */
[----:B------:R-:W2:Y:S04]  /*4d6f0*/  LDL.LU R25, [R1+0x11c] ;  /* 0x00011c0001197983 */ /* 0x000ea80000300800 */
[----:B------:R-:W3:Y:S04]  /*4d700*/  LDL.LU R24, [R1+0x3fc] ;  /* 0x0003fc0001187983 */ /* 0x000ee80000300800 */
[----:B------:R0:W-:Y:S04]  /*4d710*/  @P5 STG.E.U16 [R8.64], R18 ;  /* 0x0000001208005986 */ /* 0x0001e8000c101506 */
[----:B------:R1:W-:Y:S04]  /*4d720*/  @P4 STG.E.U16 [R10.64], R17 ;  /* 0x000000110a004986 */ /* 0x0003e8000c101506 */
[----:B------:R-:W-:Y:S04]  /*4d730*/  @P2 STG.E.U16 [R4.64], R19 ;  /* 0x0000001304002986 */ /* 0x000fe8000c101506 */
[----:B0-----:R-:W4:Y:S04]  /*4d740*/  LDL.LU R18, [R1+0x12c] ;  /* 0x00012c0001127983 */ /* 0x001f280000300800 */
[----:B-1----:R-:W3:Y:S04]  /*4d750*/  LDL.LU R17, [R1+0x3cc] ;  /* 0x0003cc0001117983 */ /* 0x002ee80000300800 */
[----:B------:R0:W-:Y:S04]  /*4d760*/  STL [R1+0x1a50], R19 ;  /* 0x001a501301007387 */ /* 0x0001e80000100800 */
[----:B0-----:R-:W3:Y:S01]  /*4d770*/  LDL.LU R19, [R1+0x3dc] ;  /* 0x0003dc0001137983 */ /* 0x001ee20000300800 */
[----:B------:R-:W-:-:S02]  /*4d780*/  ISETP.LT.AND P5, PT, R23, c[0x0][0x178], !P1 ;  /* 0x00005e0017007a0c */ /* 0x000fc40004fa1270 */
[----:B------:R-:W-:Y:S02]  /*4d790*/  ISETP.LT.AND P4, PT, R27, c[0x0][0x178], !P1 ;  /* 0x00005e001b007a0c */ /* 0x000fe40004f81270 */
[----:B------:R-:W-:Y:S02]  /*4d7a0*/  ISETP.LT.AND P6, PT, R22, c[0x0][0x178], !P1 ;  /* 0x00005e0016007a0c */ /* 0x000fe40004fc1270 */
[----:B------:R-:W-:Y:S02]  /*4d7b0*/  IADD3 R0, R16, c[0x0][0x198], RZ ;  /* 0x0000660010007a10 */ /* 0x000fe40007ffe0ff */
[----:B------:R-:W-:Y:S02]  /*4d7c0*/  IADD3 R6, R26, 0x3c, RZ ;  /* 0x0000003c1a067810 */ /* 0x000fe40007ffe0ff */
[----:B------:R-:W-:Y:S01]  /*4d7d0*/  ISETP.LT.AND P1, PT, R29, c[0x0][0x178], !P1 ;  /* 0x00005e001d007a0c */ /* 0x000fe20004f21270 */
[----:B------:R-:W-:Y:S01]  /*4d7e0*/  IMAD.WIDE R4, R0, 0x2, R2 ;  /* 0x0000000200047825 */ /* 0x000fe200078e0202 */
[----:B------:R-:W-:-:S03]  /*4d7f0*/  ISETP.GE.AND P3, PT, R6, c[0x0][0x17c], PT ;  /* 0x00005f0006007a0c */ /* 0x000fc60003f66270 */
[----:B------:R-:W-:-:S04]  /*4d800*/  IMAD.WIDE R6, R0, 0x2, R12 ;  /* 0x0000000200067825 */ /* 0x000fc800078e020c */
[----:B------:R-:W-:Y:S01]  /*4d810*/  IMAD.WIDE R8, R0, 0x2, R14 ;  /* 0x0000000200087825 */ /* 0x000fe200078e020e */
[C---:B------:R-:W-:Y:S02]  /*4d820*/  IADD3 R10, R26.reuse, 0x3d, RZ ;  /* 0x0000003d1a0a7810 */ /* 0x040fe40007ffe0ff */
[----:B------:R-:W-:Y:S02]  /*4d830*/  IADD3 R11, R26, 0x3e, RZ ;  /* 0x0000003e1a0b7810 */ /* 0x000fe40007ffe0ff */
[----:B------:R-:W-:Y:S02]  /*4d840*/  ISETP.GE.AND P2, PT, R10, c[0x0][0x17c], PT ;  /* 0x00005f000a007a0c */ /* 0x000fe40003f46270 */
[----:B--2---:R-:W-:Y:S01]  /*4d850*/  PRMT R10, R25, 0x7632, R10 ;  /* 0x00007632190a7816 */ /* 0x004fe2000000000a */
[----:B---3--:R0:W-:Y:S04]  /*4d860*/  @P5 STG.E.U16 [R4.64], R19 ;  /* 0x0000001304005986 */ /* 0x0081e8000c101506 */
[----:B------:R1:W-:Y:S01]  /*4d870*/  @P4 STG.E.U16 [R6.64], R17 ;  /* 0x0000001106004986 */ /* 0x0003e2000c101506 */
[----:B------:R-:W-:-:S03]  /*4d880*/  ISETP.LT.AND P4, PT, R23, c[0x0][0x178], !P0 ;  /* 0x00005e0017007a0c */ /* 0x000fc60004781270 */
[----:B----4-:R2:W-:Y:S01]  /*4d890*/  @P6 STG.E.U16 [R8.64], R18 ;  /* 0x0000001208006986 */ /* 0x0105e2000c101506 */
[----:B------:R-:W-:Y:S01]  /*4d8a0*/  ISETP.LT.AND P6, PT, R27, c[0x0][0x178], !P0 ;  /* 0x00005e001b007a0c */ /* 0x000fe200047c1270 */
[C---:B0-----:R-:W-:Y:S01]  /*4d8b0*/  IMAD.WIDE R4, R0.reuse, 0x2, R20 ;  /* 0x0000000200047825 */ /* 0x041fe200078e0214 */
[----:B------:R-:W-:-:S04]  /*4d8c0*/  IADD3 R0, R0, c[0x0][0x198], RZ ;  /* 0x0000660000007a10 */ /* 0x000fc80007ffe0ff */
[----:B------:R0:W-:Y:S01]  /*4d8d0*/  @P1 STG.E.U16 [R4.64], R25 ;  /* 0x0000001904001986 */ /* 0x0001e2000c101506 */
[C---:B-1----:R-:W-:Y:S01]  /*4d8e0*/  IMAD.WIDE R6, R0.reuse, 0x2, R12 ;  /* 0x0000000200067825 */ /* 0x042fe200078e020c */
[----:B--2---:R-:W-:Y:S02]  /*4d8f0*/  PRMT R9, R19, 0x7632, R9 ;  /* 0x0000763213097816 */ /* 0x004fe40000000009 */
[----:B------:R-:W-:Y:S01]  /*4d900*/  PRMT R8, R17, 0x7632, R8 ;  /* 0x0000763211087816 */ /* 0x000fe20000000008 */
[----:B------:R-:W2:Y:S01]  /*4d910*/  LDL.LU R19, [R1+0x13c] ;  /* 0x00013c0001137983 */ /* 0x000ea20000300800 */
[----:B------:R-:W-:Y:S01]  /*4d920*/  ISETP.GE.AND P5, PT, R11, c[0x0][0x17c], PT ;  /* 0x00005f000b007a0c */ /* 0x000fe20003fa6270 */
[----:B0-----:R-:W-:Y:S01]  /*4d930*/  IMAD.WIDE R4, R0, 0x2, R2 ;  /* 0x0000000200047825 */ /* 0x001fe200078e0202 */
[----:B------:R-:W-:Y:S01]  /*4d940*/  PRMT R11, R18, 0x7632, R11 ;  /* 0x00007632120b7816 */ /* 0x000fe2000000000b */
[----:B------:R-:W3:Y:S02]  /*4d950*/  LDL.LU R17, [R1+0xdc] ;  /* 0x0000dc0001117983 */ /* 0x000ee40000300800 */
[----:B------:R-:W-:-:S02]  /*4d960*/  IMAD.MOV.U32 R25, RZ, RZ, R28 ;  /* 0x000000ffff197224 */ /* 0x000fc400078e001c */
[----:B------:R-:W4:Y:S04]  /*4d970*/  LDL.LU R18, [R1+0x41c] ;  /* 0x00041c0001127983 */ /* 0x000f280000300800 */
[----:B------:R-:W-:Y:S04]  /*4d980*/  @P4 STG.E.U16 [R4.64], R9 ;  /* 0x0000000904004986 */ /* 0x000fe8000c101506 */
[----:B------:R-:W2:Y:S04]  /*4d990*/  LDL.LU R28, [R1+0x40c] ;  /* 0x00040c00011c7983 */ /* 0x000ea80000300800 */
[----:B------:R0:W-:Y:S04]  /*4d9a0*/  @P6 STG.E.U16 [R6.64], R8 ;  /* 0x0000000806006986 */ /* 0x0001e8000c101506 */
[----:B0-----:R-:W2:Y:S01]  /*4d9b0*/  LDL.LU R7, [R1+0x3ec] ;  /* 0x0003ec0001077983 */ /* 0x001ea20000300800 */
[----:B------:R-:W-:-:S02]  /*4d9c0*/  ISETP.LT.AND P1, PT, R22, c[0x0][0x178], !P0 ;  /* 0x00005e0016007a0c */ /* 0x000fc40004721270 */
[----:B------:R-:W-:Y:S01]  /*4d9d0*/  ISETP.LT.AND P0, PT, R29, c[0x0][0x178], !P0 ;  /* 0x00005e001d007a0c */ /* 0x000fe20004701270 */
[C---:B------:R-:W-:Y:S01]  /*4d9e0*/  IMAD.WIDE R4, R0.reuse, 0x2, R14 ;  /* 0x0000000200047825 */ /* 0x040fe200078e020e */
[----:B------:R-:W-:Y:S02]  /*4d9f0*/  ISETP.LT.AND P4, PT, R23, c[0x0][0x178], !P3 ;  /* 0x00005e0017007a0c */ /* 0x000fe40005f81270 */
[----:B------:R-:W-:Y:S01]  /*4da00*/  ISETP.LT.AND P6, PT, R27, c[0x0][0x178], !P3 ;  /* 0x00005e001b007a0c */ /* 0x000fe20005fc1270 */
[C---:B------:R-:W-:Y:S01]  /*4da10*/  IMAD.WIDE R8, R0.reuse, 0x2, R20 ;  /* 0x0000000200087825 */ /* 0x040fe200078e0214 */
[----:B------:R-:W-:-:S05]  /*4da20*/  IADD3 R6, R0, c[0x0][0x198], RZ ;  /* 0x0000660000067a10 */ /* 0x000fca0007ffe0ff */
[----:B------:R0:W-:Y:S01]  /*4da30*/  @P1 STG.E.U16 [R4.64], R11 ;  /* 0x0000000b04001986 */ /* 0x0001e2000c101506 */
[----:B------:R-:W-:Y:S02]  /*4da40*/  ISETP.LT.AND P1, PT, R22, c[0x0][0x178], !P3 ;  /* 0x00005e0016007a0c */ /* 0x000fe40005f21270 */
[----:B------:R-:W-:Y:S01]  /*4da50*/  ISETP.LT.AND P3, PT, R29, c[0x0][0x178], !P3 ;  /* 0x00005e001d007a0c */ /* 0x000fe20005f61270 */
[----:B------:R1:W-:Y:S01]  /*4da60*/  @P0 STG.E.U16 [R8.64], R10 ;  /* 0x0000000a08000986 */ /* 0x0003e2000c101506 */
[----:B0-----:R-:W-:-:S04]  /*4da70*/  IMAD.WIDE R4, R6, 0x2, R2 ;  /* 0x0000000206047825 */ /* 0x001fc800078e0202 */
[C---:B-1----:R-:W-:Y:S01]  /*4da80*/  IMAD.WIDE R8, R6.reuse, 0x2, R12 ;  /* 0x0000000206087825 */ /* 0x042fe200078e020c */
[----:B------:R0:W-:Y:S03]  /*4da90*/  @P4 STG.E.U16 [R4.64], R24 ;  /* 0x0000001804004986 */ /* 0x0001e6000c101506 */
[C---:B0-----:R-:W-:Y:S01]  /*4daa0*/  IMAD.WIDE R4, R6.reuse, 0x2, R14 ;  /* 0x0000000206047825 */ /* 0x041fe200078e020e */
[----:B--2---:R0:W-:Y:S04]  /*4dab0*/  @P6 STG.E.U16 [R8.64], R7 ;  /* 0x0000000708006986 */ /* 0x0041e8000c101506 */
[----:B------:R-:W-:Y:S01]  /*4dac0*/  @P1 STG.E.U16 [R4.64], R19 ;  /* 0x0000001304001986 */ /* 0x000fe2000c101506 */
[----:B0-----:R-:W-:-:S05]  /*4dad0*/  IMAD.WIDE R8, R6, 0x2, R20 ;  /* 0x0000000206087825 */ /* 0x001fca00078e0214 */
[----:B---3--:R0:W-:Y:S02]  /*4dae0*/  @P3 STG.E.U16 [R8.64], R17 ;  /* 0x0000001108003986 */ /* 0x0081e4000c101506 */
[----:B0-----:R-:W-:Y:S02]  /*4daf0*/  PRMT R8, R24, 0x7632, R8 ;  /* 0x0000763218087816 */ /* 0x001fe40000000008 */
[----:B------:R-:W2:Y:S01]  /*4db00*/  LDL.LU R24, [R1+0x15c] ;  /* 0x00015c0001187983 */ /* 0x000ea20000300800 */
[----:B------:R-:W-:-:S04]  /*4db10*/  IADD3 R0, R26, 0x3f, RZ ;  /* 0x0000003f1a007810 */ /* 0x000fc80007ffe0ff */
[----:B------:R-:W-:Y:S02]  /*4db20*/  ISETP.GE.AND P0, PT, R0, c[0x0][0x17c], PT ;  /* 0x00005f0000007a0c */ /* 0x000fe40003f06270 */
[----:B------:R-:W-:Y:S02]  /*4db30*/  IADD3 R0, R26, 0x40, RZ ;  /* 0x000000401a007810 */ /* 0x000fe40007ffe0ff */
[----:B------:R-:W-:Y:S02]  /*4db40*/  ISETP.LT.AND P6, PT, R23, c[0x0][0x178], !P2 ;  /* 0x00005e0017007a0c */ /* 0x000fe400057c1270 */
[----:B------:R-:W-:Y:S02]  /*4db50*/  ISETP.GE.AND P4, PT, R0, c[0x0][0x17c], PT ;  /* 0x00005f0000007a0c */ /* 0x000fe40003f86270 */
[----:B------:R-:W-:Y:S02]  /*4db60*/  IADD3 R0, R6, c[0x0][0x198], RZ ;  /* 0x0000660006007a10 */ /* 0x000fe40007ffe0ff */
[----:B------:R-:W-:-:S03]  /*4db70*/  ISETP.LT.AND P1, PT, R27, c[0x0][0x178], !P2 ;  /* 0x00005e001b007a0c */ /* 0x000fc60005721270 */
[----:B------:R-:W-:Y:S01]  /*4db80*/  IMAD.WIDE R4, R0, 0x2, R2 ;  /* 0x0000000200047825 */ /* 0x000fe200078e0202 */
[----:B------:R-:W-:Y:S02]  /*4db90*/  ISETP.LT.AND P3, PT, R22, c[0x0][0x178], !P2 ;  /* 0x00005e0016007a0c */ /* 0x000fe40005761270 */
[----:B------:R-:W-:Y:S01]  /*4dba0*/  PRMT R9, R7, 0x7632, R9 ;  /* 0x0000763207097816 */ /* 0x000fe20000000009 */
[----:B------:R-:W-:Y:S01]  /*4dbb0*/  IMAD.WIDE R6, R0, 0x2, R12 ;  /* 0x0000000200067825 */ /* 0x000fe200078e020c */
[----:B------:R-:W-:Y:S01]  /*4dbc0*/  ISETP.LT.AND P2, PT, R29, c[0x0][0x178], !P2 ;  /* 0x00005e001d007a0c */ /* 0x000fe20005741270 */
[----:B------:R0:W-:Y:S01]  /*4dbd0*/  @P6 STG.E.U16 [R4.64], R8 ;  /* 0x0000000804006986 */ /* 0x0001e2000c101506 */
[----:B------:R-:W-:-:S03]  /*4dbe0*/  ISETP.LT.AND P6, PT, R23, c[0x0][0x178], !P5 ;  /* 0x00005e0017007a0c */ /* 0x000fc60006fc1270 */
[----:B------:R1:W-:Y:S01]  /*4dbf0*/  @P1 STG.E.U16 [R6.64], R9 ;  /* 0x0000000906001986 */ /* 0x0003e2000c101506 */
[----:B------:R-:W-:Y:S02]  /*4dc00*/  ISETP.LT.AND P1, PT, R27, c[0x0][0x178], !P5 ;  /* 0x00005e001b007a0c */ /* 0x000fe40006f21270 */
[----:B------:R-:W-:Y:S02]  /*4dc10*/  PRMT R10, R19, 0x7632, R10 ;  /* 0x00007632130a7816 */ /* 0x000fe4000000000a */
[----:B0-----:R-:W-:Y:S02]  /*4dc20*/  PRMT R8, R17, 0x7632, R8 ;  /* 0x0000763211087816 */ /* 0x001fe40000000008 */
[----:B------:R-:W3:Y:S01]  /*4dc30*/  LDL.LU R17, [R1+0x14c] ;  /* 0x00014c0001117983 */ /* 0x000ee20000300800 */
[C---:B------:R-:W-:Y:S01]  /*4dc40*/  IMAD.WIDE R4, R0.reuse, 0x2, R14 ;  /* 0x0000000200047825 */ /* 0x040fe200078e020e */
[----:B-1----:R-:W-:-:S03]  /*4dc50*/  IADD3 R9, R0, c[0x0][0x198], RZ ;  /* 0x0000660000097a10 */ /* 0x002fc60007ffe0ff */
[----:B------:R-:W-:Y:S01]  /*4dc60*/  IMAD.WIDE R6, R0, 0x2, R20 ;  /* 0x0000000200067825 */ /* 0x000fe200078e0214 */
[----:B------:R0:W-:Y:S01]  /*4dc70*/  @P3 STG.E.U16 [R4.64], R10 ;  /* 0x0000000a04003986 */ /* 0x0001e2000c101506 */
[----:B------:R-:W-:Y:S02]  /*4dc80*/  ISETP.LT.AND P3, PT, R22, c[0x0][0x178], !P5 ;  /* 0x00005e0016007a0c */ /* 0x000fe40006f61270 */
[----:B------:R-:W-:Y:S01]  /*4dc90*/  IADD3 R0, R26, 0x41, RZ ;  /* 0x000000411a007810 */ /* 0x000fe20007ffe0ff */
[----:B------:R1:W-:Y:S03]  /*4dca0*/  @P2 STG.E.U16 [R6.64], R8 ;  /* 0x0000000806002986 */ /* 0x0003e6000c101506 */
[----:B------:R-:W-:Y:S01]  /*4dcb0*/  ISETP.GE.AND P2, PT, R0, c[0x0][0x17c], PT ;  /* 0x00005f0000007a0c */ /* 0x000fe20003f46270 */
[----:B0-----:R-:W-:-:S04]  /*4dcc0*/  IMAD.WIDE R4, R9, 0x2, R2 ;  /* 0x0000000209047825 */ /* 0x001fc800078e0202 */
[----:B-1----:R-:W-:Y:S01]  /*4dcd0*/  IMAD.WIDE R6, R9, 0x2, R12 ;  /* 0x0000000209067825 */ /* 0x002fe200078e020c */
[----:B----4-:R0:W-:Y:S01]  /*4dce0*/  @P6 STG.E.U16 [R4.64], R18 ;  /* 0x0000001204006986 */ /* 0x0101e2000c101506 */
[----:B------:R-:W-:-:S03]  /*4dcf0*/  PRMT R0, R28, 0x7632, R0 ;  /* 0x000076321c007816 */ /* 0x000fc60000000000 */
[----:B------:R1:W-:Y:S01]  /*4dd00*/  @P1 STG.E.U16 [R6.64], R28 ;  /* 0x0000001c06001986 */ /* 0x0003e2000c101506 */
[----:B------:R-:W-:Y:S01]  /*4dd10*/  PRMT R8, R18, 0x7632, R8 ;  /* 0x0000763212087816 */ /* 0x000fe20000000008 */
[----:B0-----:R-:W-:Y:S02]  /*4dd20*/  IMAD.WIDE R4, R9, 0x2, R14 ;  /* 0x0000000209047825 */ /* 0x001fe400078e020e */
[----:B-1----:R-:W4:Y:S04]  /*4dd30*/  LDL.LU R28, [R1+0x1b0] ;  /* 0x0001b000011c7983 */ /* 0x002f280000300800 */
[----:B------:R-:W4:Y:S04]  /*4dd40*/  LDL.LU R19, [R1+0x1a0] ;  /* 0x0001a00001137983 */ /* 0x000f280000300800 */
[----:B------:R-:W4:Y:S01]  /*4dd50*/  LDL.LU R18, [R1+0x180] ;  /* 0x0001800001127983 */ /* 0x000f220000300800 */
[----:B--2---:R-:W-:-:S03]  /*4dd60*/  PRMT R11, R24, 0x7632, R11 ;  /* 0x00007632180b7816 */ /* 0x004fc6000000000b */
[----:B------:R0:W-:Y:S04]  /*4dd70*/  @P3 STG.E.U16 [R4.64], R24 ;  /* 0x0000001804003986 */ /* 0x0001e8000c101506 */
[----:B0-----:R-:W2:Y:S01]  /*4dd80*/  LDL.LU R24, [R1+0x170] ;  /* 0x0001700001187983 */ /* 0x001ea20000300800 */
[----:B------:R-:W-:Y:S02]  /*4dd90*/  ISETP.LT.AND P5, PT, R29, c[0x0][0x178], !P5 ;  /* 0x00005e001d007a0c */ /* 0x000fe40006fa1270 */
[----:B------:R-:W-:Y:S02]  /*4dda0*/  ISETP.LT.AND P6, PT, R23, c[0x0][0x178], !P0 ;  /* 0x00005e0017007a0c */ /* 0x000fe400047c1270 */
[----:B------:R-:W-:Y:S02]  /*4ddb0*/  IADD3 R10, R9, c[0x0][0x198], RZ ;  /* 0x00006600090a7a10 */ /* 0x000fe40007ffe0ff */
[----:B------:R-:W-:Y:S01]  /*4ddc0*/  ISETP.LT.AND P1, PT, R27, c[0x0][0x178], !P0 ;  /* 0x00005e001b007a0c */ /* 0x000fe20004721270 */
[----:B------:R-:W-:Y:S01]  /*4ddd0*/  IMAD.WIDE R4, R9, 0x2, R20 ;  /* 0x0000000209047825 */ /* 0x000fe200078e0214 */
[----:B------:R-:W-:-:S02]  /*4dde0*/  ISETP.LT.AND P3, PT, R22, c[0x0][0x178], !P0 ;  /* 0x00005e0016007a0c */ /* 0x000fc40004761270 */
[----:B------:R-:W-:Y:S01]  /*4ddf0*/  ISETP.LT.AND P0, PT, R29, c[0x0][0x178], !P0 ;  /* 0x00005e001d007a0c */ /* 0x000fe20004701270 */
[----:B------:R-:W-:Y:S02]  /*4de00*/  IMAD.WIDE R6, R10, 0x2, R2 ;  /* 0x000000020a067825 */ /* 0x000fe400078e0202 */
[----:B---3--:R0:W-:Y:S01]  /*4de10*/  @P5 STG.E.U16 [R4.64], R17 ;  /* 0x0000001104005986 */ /* 0x0081e2000c101506 */
[----:B------:R-:W-:-:S03]  /*4de20*/  PRMT R16, R17, 0x7632, R16 ;  /* 0x0000763211107816 */ /* 0x000fc60000000010 */
[----:B------:R1:W-:Y:S01]  /*4de30*/  @P6 STG.E.U16 [R6.64], R8 ;  /* 0x0000000806006986 */ /* 0x0003e2000c101506 */
[----:B------:R-:W-:Y:S01]  /*4de40*/  ISETP.LT.AND P6, PT, R23, c[0x0][0x178], !P4 ;  /* 0x00005e0017007a0c */ /* 0x000fe200067c1270 */
[----:B0-----:R-:W-:-:S04]  /*4de50*/  IMAD.WIDE R4, R10, 0x2, R12 ;  /* 0x000000020a047825 */ /* 0x001fc800078e020c */
[C---:B-1----:R-:W-:Y:S01]  /*4de60*/  IMAD.WIDE R6, R10.reuse, 0x2, R14 ;  /* 0x000000020a067825 */ /* 0x042fe200078e020e */
[----:B------:R0:W-:Y:S03]  /*4de70*/  @P1 STG.E.U16 [R4.64], R0 ;  /* 0x0000000004001986 */ /* 0x0001e6000c101506 */
[C---:B------:R-:W-:Y:S01]  /*4de80*/  IMAD.WIDE R8, R10.reuse, 0x2, R20 ;  /* 0x000000020a087825 */ /* 0x040fe200078e0214 */
[----:B------:R-:W-:Y:S01]  /*4de90*/  IADD3 R10, R10, c[0x0][0x198], RZ ;  /* 0x000066000a0a7a10 */ /* 0x000fe20007ffe0ff */
[----:B------:R1:W-:Y:S01]  /*4dea0*/  @P3 STG.E.U16 [R6.64], R11 ;  /* 0x0000000b06003986 */ /* 0x0003e2000c101506 */
[----:B------:R-:W-:-:S03]  /*4deb0*/  ISETP.LT.AND P1, PT, R22, c[0x0][0x178], !P4 ;  /* 0x00005e0016007a0c */ /* 0x000fc60006721270 */
[----:B------:R3:W-:Y:S01]  /*4dec0*/  @P0 STG.E.U16 [R8.64], R16 ;  /* 0x0000001008000986 */ /* 0x0007e2000c101506 */
[----:B------:R-:W-:Y:S02]  /*4ded0*/  ISETP.LT.AND P0, PT, R27, c[0x0][0x178], !P4 ;  /* 0x00005e001b007a0c */ /* 0x000fe40006701270 */
[----:B------:R-:W-:Y:S01]  /*4dee0*/  ISETP.LT.AND P4, PT, R29, c[0x0][0x178], !P4 ;  /* 0x00005e001d007a0c */ /* 0x000fe20006781270 */
[C---:B0-----:R-:W-:Y:S01]  /*4def0*/  IMAD.WIDE R4, R10.reuse, 0x2, R2 ;  /* 0x000000020a047825 */ /* 0x041fe200078e0202 */
[----:B------:R-:W-:-:S03]  /*4df00*/  IADD3 R0, R10, c[0x0][0x198], RZ ;  /* 0x000066000a007a10 */ /* 0x000fc60007ffe0ff */
[----:B-1----:R-:W-:Y:S01]  /*4df10*/  IMAD.WIDE R6, R10, 0x2, R12 ;  /* 0x000000020a067825 */ /* 0x002fe200078e020c */
[----:B----4-:R0:W-:Y:S01]  /*4df20*/  @P6 STG.E.U16 [R4.64], R28 ;  /* 0x0000001c04006986 */ /* 0x0101e2000c101506 */
[----:B---3--:R-:W-:-:S04]  /*4df30*/  PRMT R16, R28, 0x7632, R16 ;  /* 0x000076321c107816 */ /* 0x008fc80000000010 */
[----:B------:R-:W-:Y:S01]  /*4df40*/  @P0 STG.E.U16 [R6.64], R19 ;  /* 0x0000001306000986 */ /* 0x000fe2000c101506 */
[----:B0-----:R-:W-:-:S03]  /*4df50*/  IMAD.WIDE R4, R10, 0x2, R14 ;  /* 0x000000020a047825 */ /* 0x001fc600078e020e */
[----:B------:R-:W3:Y:S01]  /*4df60*/  LDL.LU R28, [R1+0x420] ;  /* 0x00042000011c7983 */ /* 0x000ee20000300800 */
[----:B------:R-:W-:-:S03]  /*4df70*/  IMAD.WIDE R10, R10, 0x2, R20 ;  /* 0x000000020a0a7825 */ /* 0x000fc600078e0214 */
[----:B------:R-:W-:Y:S04]  /*4df80*/  @P1 STG.E.U16 [R4.64], R18 ;  /* 0x0000001204001986 */ /* 0x000fe8000c101506 */
[----:B--2---:R0:W-:Y:S02]  /*4df90*/  @P4 STG.E.U16 [R10.64], R24 ;  /* 0x000000180a004986 */ /* 0x0041e4000c101506 */
[----:B0-----:R-:W-:Y:S02]  /*4dfa0*/  PRMT R10, R19, 0x7632, R10 ;  /* 0x00007632130a7816 */ /* 0x001fe4000000000a */
[----:B------:R-:W2:Y:S01]  /*4dfb0*/  LDL.LU R19, [R1+0x190] ;  /* 0x0001900001137983 */ /* 0x000ea20000300800 */
[----:B------:R-:W-:Y:S02]  /*4dfc0*/  ISETP.LT.AND P3, PT, R23, c[0x0][0x178], !P2 ;  /* 0x00005e0017007a0c */ /* 0x000fe40005761270 */
[----:B------:R-:W-:Y:S01]  /*4dfd0*/  IADD3 R17, R26, 0x42, RZ ;  /* 0x000000421a117810 */ /* 0x000fe20007ffe0ff */
[----:B------:R-:W-:Y:S01]  /*4dfe0*/  IMAD.WIDE R8, R0, 0x2, R2 ;  /* 0x0000000200087825 */ /* 0x000fe200078e0202 */
[----:B------:R-:W-:-:S02]  /*4dff0*/  ISETP.LT.AND P1, PT, R27, c[0x0][0x178], !P2 ;  /* 0x00005e001b007a0c */ /* 0x000fc40005721270 */
[----:B------:R-:W-:Y:S02]  /*4e000*/  ISETP.GE.AND P5, PT, R17, c[0x0][0x17c], PT ;  /* 0x00005f0011007a0c */ /* 0x000fe40003fa6270 */
[----:B------:R-:W-:Y:S02]  /*4e010*/  ISETP.LT.AND P4, PT, R22, c[0x0][0x178], !P2 ;  /* 0x00005e0016007a0c */ /* 0x000fe40005781270 */
[----:B------:R-:W-:-:S03]  /*4e020*/  ISETP.LT.AND P2, PT, R29, c[0x0][0x178], !P2 ;  /* 0x00005e001d007a0c */ /* 0x000fc60005741270 */
[----:B------:R-:W-:Y:S01]  /*4e030*/  @P3 STG.E.U16 [R8.64], R16 ;  /* 0x0000001008003986 */ /* 0x000fe2000c101506 */
[----:B------:R-:W-:Y:S01]  /*4e040*/  ISETP.LT.AND P3, PT, R23, c[0x0][0x178], !P5 ;  /* 0x00005e0017007a0c */ /* 0x000fe20006f61270 */
[----:B------:R-:W-:Y:S01]  /*4e050*/  IMAD.WIDE R4, R0, 0x2, R12 ;  /* 0x0000000200047825 */ /* 0x000fe200078e020c */
[----:B------:R-:W-:Y:S01]  /*4e060*/  IADD3 R17, R26, 0x43, RZ ;  /* 0x000000431a117810 */ /* 0x000fe20007ffe0ff */
[----:B--2---:R0:W-:Y:S04]  /*4e070*/  STL [R1+0x1a5c], R19 ;  /* 0x001a5c1301007387 */ /* 0x0041e80000100800 */
[----:B0-----:R-:W2:Y:S01]  /*4e080*/  LDL R19, [R1+0x1e0] ;  /* 0x0001e00001137983 */ /* 0x001ea20000100800 */
[----:B------:R-:W-:-:S04]  /*4e090*/  IMAD.WIDE R6, R0, 0x2, R14 ;  /* 0x0000000200067825 */ /* 0x000fc800078e020e */
[C---:B------:R-:W-:Y:S01]  /*4e0a0*/  IMAD.WIDE R8, R0.reuse, 0x2, R20 ;  /* 0x0000000200087825 */ /* 0x040fe200078e0214 */
[----:B------:R-:W-:Y:S01]  /*4e0b0*/  IADD3 R0, R0, c[0x0][0x198], RZ ;  /* 0x0000660000007a10 */ /* 0x000fe20007ffe0ff */
[----:B------:R0:W-:Y:S01]  /*4e0c0*/  @P1 STG.E.U16 [R4.64], R10 ;  /* 0x0000000a04001986 */ /* 0x0001e2000c101506 */
[----:B------:R-:W-:Y:S02]  /*4e0d0*/  PRMT R11, R18, 0x7632, R11 ;  /* 0x00007632120b7816 */ /* 0x000fe4000000000b */
[----:B------:R-:W-:Y:S02]  /*4e0e0*/  ISETP.GE.AND P6, PT, R17, c[0x0][0x17c], PT ;  /* 0x00005f0011007a0c */ /* 0x000fe40003fc6270 */
[----:B------:R-:W-:Y:S02]  /*4e0f0*/  PRMT R16, R24, 0x7632, R16 ;  /* 0x0000763218107816 */ /* 0x000fe40000000010 */
[----:B------:R-:W-:Y:S02]  /*4e100*/  IADD3 R17, R26, 0x44, RZ ;  /* 0x000000441a117810 */ /* 0x000fe40007ffe0ff */
[----:B------:R-:W-:Y:S01]  /*4e110*/  ISETP.LT.AND P1, PT, R27, c[0x0][0x178], !P5 ;  /* 0x00005e001b007a0c */ /* 0x000fe20006f21270 */
[----:B0-----:R-:W-:Y:S01]  /*4e120*/  IMAD.WIDE R4, R0, 0x2, R2 ;  /* 0x0000000200047825 */ /* 0x001fe200078e0202 */
[----:B------:R-:W-:Y:S01]  /*4e130*/  IADD3 R18, R26, 0x45, RZ ;  /* 0x000000451a127810 */ /* 0x000fe20007ffe0ff */
[----:B------:R0:W-:Y:S01]  /*4e140*/  @P4 STG.E.U16 [R6.64], R11 ;  /* 0x0000000b06004986 */ /* 0x0001e2000c101506 */
[----:B------:R-:W-:-:S02]  /*4e150*/  ISETP.GE.AND P0, PT, R17, c[0x0][0x17c], PT ;  /* 0x00005f0011007a0c */ /* 0x000fc40003f06270 */
[----:B---3--:R-:W-:Y:S01]  /*4e160*/  PRMT R17, R28, 0x7632, R17 ;  /* 0x000076321c117816 */ /* 0x008fe20000000011 */
[----:B------:R-:W-:Y:S04]  /*4e170*/  @P2 STG.E.U16 [R8.64], R16 ;  /* 0x0000001008002986 */ /* 0x000fe8000c101506 */
[----:B------:R1:W-:Y:S01]  /*4e180*/  @P3 STG.E.U16 [R4.64], R28 ;  /* 0x0000001c04003986 */ /* 0x0003e2000c101506 */
[----:B------:R-:W-:Y:S01]  /*4e190*/  ISETP.GE.AND P3, PT, R18, c[0x0][0x17c], PT ;  /* 0x00005f0012007a0c */ /* 0x000fe20003f66270 */
[----:B0-----:R-:W-:Y:S02]  /*4e1a0*/  IMAD.WIDE R6, R0, 0x2, R12 ;  /* 0x0000000200067825 */ /* 0x001fe400078e020c */
[----:B-1----:R-:W3:Y:S04]  /*4e1b0*/  LDL.LU R28, [R1+0x430] ;  /* 0x00043000011c7983 */ /* 0x002ee80000300800 */
[----:B------:R-:W4:Y:S04]  /*4e1c0*/  LDL.LU R24, [R1+0x1f0] ;  /* 0x0001f00001187983 */ /* 0x000f280000300800 */
[----:B------:R-:W3:Y:S04]  /*4e1d0*/  LDL.LU R18, [R1+0x1c0] ;  /* 0x0001c00001127983 */ /* 0x000ee80000300800 */
[----:B--2---:R0:W-:Y:S04]  /*4e1e0*/  @P1 STG.E.U16 [R6.64], R19 ;  /* 0x0000001306001986 */ /* 0x0041e8000c101506 */
[----:B0-----:R-:W2:Y:S04]  /*4e1f0*/  LDL.LU R19, [R1+0x1a5c] ;  /* 0x001a5c0001137983 */ /* 0x001ea80000300800 */
[----:B------:R-:W4:Y:S01]  /*4e200*/  LDL.LU R7, [R1+0x1e0] ;  /* 0x0001e00001077983 */ /* 0x000f220000300800 */
[----:B------:R-:W-:Y:S01]  /*4e210*/  ISETP.LT.AND P2, PT, R22, c[0x0][0x178], !P5 ;  /* 0x00005e0016007a0c */ /* 0x000fe20006f41270 */
[----:B------:R-:W-:Y:S01]  /*4e220*/  IMAD.WIDE R4, R0, 0x2, R14 ;  /* 0x0000000200047825 */ /* 0x000fe200078e020e */
[----:B------:R-:W-:-:S02]  /*4e230*/  ISETP.LT.AND P5, PT, R29, c[0x0][0x178], !P5 ;  /* 0x00005e001d007a0c */ /* 0x000fc40006fa1270 */
[----:B------:R-:W-:Y:S02]  /*4e240*/  ISETP.LT.AND P4, PT, R23, c[0x0][0x178], !P6 ;  /* 0x00005e0017007a0c */ /* 0x000fe40007781270 */
[C---:B------:R-:W-:Y:S01]  /*4e250*/  IADD3 R16, R0.reuse, c[0x0][0x198], RZ ;  /* 0x0000660000107a10 */ /* 0x040fe20007ffe0ff */
[----:B------:R-:W-:-:S04]  /*4e260*/  IMAD.WIDE R8, R0, 0x2, R20 ;  /* 0x0000000200087825 */ /* 0x000fc800078e0214 */
[C---:B------:R-:W-:Y:S02]  /*4e270*/  IMAD.WIDE R10, R16.reuse, 0x2, R2 ;  /* 0x00000002100a7825 */ /* 0x040fe400078e0202 */
[----:B---3--:R0:W-:Y:S01]  /*4e280*/  @P2 STG.E.U16 [R4.64], R18 ;  /* 0x0000001204002986 */ /* 0x0081e2000c101506 */
[----:B------:R-:W-:Y:S01]  /*4e290*/  ISETP.LT.AND P2, PT, R27, c[0x0][0x178], !P6 ;  /* 0x00005e001b007a0c */ /* 0x000fe20007741270 */
[----:B0-----:R-:W-:Y:S02]  /*4e2a0*/  IMAD.WIDE R4, R16, 0x2, R12 ;  /* 0x0000000210047825 */ /* 0x001fe400078e020c */
[----:B--2---:R0:W-:Y:S04]  /*4e2b0*/  @P5 STG.E.U16 [R8.64], R19 ;  /* 0x0000001308005986 */ /* 0x0041e8000c101506 */
[----:B------:R1:W-:Y:S01]  /*4e2c0*/  @P4 STG.E.U16 [R10.64], R17 ;  /* 0x000000110a004986 */ /* 0x0003e2000c101506 */
[----:B------:R-:W-:-:S02]  /*4e2d0*/  ISETP.LT.AND P4, PT, R22, c[0x0][0x178], !P6 ;  /* 0x00005e0016007a0c */ /* 0x000fc40007781270 */
[----:B----4-:R-:W-:Y:S02]  /*4e2e0*/  PRMT R0, R7, 0x7632, R0 ;  /* 0x0000763207007816 */ /* 0x010fe40000000000 */
[----:B------:R-:W-:Y:S02]  /*4e2f0*/  ISETP.LT.AND P6, PT, R29, c[0x0][0x178], !P6 ;  /* 0x00005e001d007a0c */ /* 0x000fe400077c1270 */
[----:B------:R-:W-:Y:S01]  /*4e300*/  ISETP.LT.AND P5, PT, R23, c[0x0][0x178], !P0 ;  /* 0x00005e0017007a0c */ /* 0x000fe200047a1270 */
[----:B------:R2:W-:Y:S01]  /*4e310*/  @P2 STG.E.U16 [R4.64], R0 ;  /* 0x0000000004002986 */ /* 0x0005e2000c101506 */
[----:B------:R-:W-:Y:S01]  /*4e320*/  IMAD.WIDE R6, R16, 0x2, R14 ;  /* 0x0000000210067825 */ /* 0x000fe200078e020e */
[----:B------:R-:W-:-:S03]  /*4e330*/  ISETP.LT.AND P2, PT, R27, c[0x0][0x178], !P0 ;  /* 0x00005e001b007a0c */ /* 0x000fc60004741270 */
[C---:B0-----:R-:W-:Y:S01]  /*4e340*/  IMAD.WIDE R8, R16.reuse, 0x2, R20 ;  /* 0x0000000210087825 */ /* 0x041fe200078e0214 */
[----:B------:R-:W-:Y:S02]  /*4e350*/  IADD3 R16, R16, c[0x0][0x198], RZ ;  /* 0x0000660010107a10 */ /* 0x000fe40007ffe0ff */
[----:B-1----:R-:W-:Y:S02]  /*4e360*/  PRMT R10, R18, 0x7632, R10 ;  /* 0x00007632120a7816 */ /* 0x002fe4000000000a */
[----:B------:R-:W-:Y:S02]  /*4e370*/  PRMT R11, R19, 0x7632, R11 ;  /* 0x00007632130b7816 */ /* 0x000fe4000000000b */
[----:B------:R-:W-:Y:S01]  /*4e380*/  IADD3 R17, R26, 0x46, RZ ;  /* 0x000000461a117810 */ /* 0x000fe20007ffe0ff */
[----:B--2---:R-:W-:Y:S01]  /*4e390*/  IMAD.WIDE R4, R16, 0x2, R2 ;  /* 0x0000000210047825 */ /* 0x004fe200078e0202 */
[----:B------:R0:W-:Y:S01]  /*4e3a0*/  @P4 STG.E.U16 [R6.64], R10 ;  /* 0x0000000a06004986 */ /* 0x0001e2000c101506 */
[----:B------:R-:W-:-:S02]  /*4e3b0*/  IADD3 R18, R26, 0x47, RZ ;  /* 0x000000471a127810 */ /* 0x000fc40007ffe0ff */
[----:B------:R-:W-:Y:S01]  /*4e3c0*/  ISETP.GE.AND P1, PT, R17, c[0x0][0x17c], PT ;  /* 0x00005f0011007a0c */ /* 0x000fe20003f26270 */
[----:B------:R-:W-:Y:S01]  /*4e3d0*/  @P6 STG.E.U16 [R8.64], R11 ;  /* 0x0000000b08006986 */ /* 0x000fe2000c101506 */
[----:B------:R-:W-:-:S03]  /*4e3e0*/  PRMT R17, R28, 0x7632, R17 ;  /* 0x000076321c117816 */ /* 0x000fc60000000011 */
[----:B------:R1:W-:Y:S01]  /*4e3f0*/  @P5 STG.E.U16 [R4.64], R28 ;  /* 0x0000001c04005986 */ /* 0x0003e2000c101506 */
[----:B0-----:R-:W-:Y:S01]  /*4e400*/  IMAD.WIDE R6, R16, 0x2, R12 ;  /* 0x0000000210067825 */ /* 0x001fe200078e020c */
[----:B------:R-:W-:-:S04]  /*4e410*/  ISETP.GE.AND P5, PT, R18, c[0x0][0x17c], PT ;  /* 0x00005f0012007a0c */ /* 0x000fc80003fa6270 */
[----:B------:R0:W-:Y:S04]  /*4e420*/  @P2 STG.E.U16 [R6.64], R24 ;  /* 0x0000001806002986 */ /* 0x0001e8000c101506 */
[----:B-1----:R-:W2:Y:S04]  /*4e430*/  LDL.LU R28, [R1+0x440] ;  /* 0x00044000011c7983 */ /* 0x002ea80000300800 */
[----:B------:R-:W3:Y:S04]  /*4e440*/  LDL.LU R18, [R1+0x160] ;  /* 0x0001600001127983 */ /* 0x000ee80000300800 */
[----:B0-----:R-:W4:Y:S01]  /*4e450*/  LDL.LU R7, [R1+0x1d0] ;  /* 0x0001d00001077983 */ /* 0x001f220000300800 */
[----:B------:R-:W-:-:S02]  /*4e460*/  ISETP.LT.AND P4, PT, R22, c[0x0][0x178], !P0 ;  /* 0x00005e0016007a0c */ /* 0x000fc40004781270 */
[----:B------:R-:W-:Y:S02]  /*4e470*/  ISETP.LT.AND P0, PT, R29, c[0x0][0x178], !P0 ;  /* 0x00005e001d007a0c */ /* 0x000fe40004701270 */
[----:B------:R-:W-:Y:S02]  /*4e480*/  ISETP.LT.AND P6, PT, R23, c[0x0][0x178], !P3 ;  /* 0x00005e0017007a0c */ /* 0x000fe40005fc1270 */
[C---:B------:R-:W-:Y:S01]  /*4e490*/  IADD3 R0, R16.reuse, c[0x0][0x198], RZ ;  /* 0x0000660010007a10 */ /* 0x040fe20007ffe0ff */
[C---:B------:R-:W-:Y:S01]  /*4e4a0*/  IMAD.WIDE R4, R16.reuse, 0x2, R14 ;  /* 0x0000000210047825 */ /* 0x040fe200078e020e */
[----:B------:R-:W2:Y:S03]  /*4e4b0*/  LDL.LU R19, [R1+0x210] ;  /* 0x0002100001137983 */ /* 0x000ea60000300800 */
[----:B------:R-:W-:-:S04]  /*4e4c0*/  IMAD.WIDE R8, R16, 0x2, R20 ;  /* 0x0000000210087825 */ /* 0x000fc800078e0214 */
[----:B------:R-:W-:Y:S01]  /*4e4d0*/  IMAD.WIDE R10, R0, 0x2, R2 ;  /* 0x00000002000a7825 */ /* 0x000fe200078e0202 */
[----:B------:R-:W-:Y:S01]  /*4e4e0*/  ISETP.LT.AND P2, PT, R27, c[0x0][0x178], !P3 ;  /* 0x00005e001b007a0c */ /* 0x000fe20005f41270 */
[----:B----4-:R-:W-:Y:S04]  /*4e4f0*/  @P4 STG.E.U16 [R4.64], R7 ;  /* 0x0000000704004986 */ /* 0x010fe8000c101506 */
[----:B---3--:R-:W-:Y:S04]  /*4e500*/  @P0 STG.E.U16 [R8.64], R18 ;  /* 0x0000001208000986 */ /* 0x008fe8000c101506 */
[----:B------:R0:W-:Y:S02]  /*4e510*/  @P6 STG.E.U16 [R10.64], R17 ;  /* 0x000000110a006986 */ /* 0x0001e4000c101506 */
[----:B0-----:R-:W-:-:S02]  /*4e520*/  PRMT R17, R18, 0x7632, R17 ;  /* 0x0000763212117816 */ /* 0x001fc40000000011 */
[----:B------:R-:W-:Y:S02]  /*4e530*/  IADD3 R18, R26, 0x48, RZ ;  /* 0x000000481a127810 */ /* 0x000fe40007ffe0ff */
[----:B------:R-:W-:Y:S02]  /*4e540*/  PRMT R11, R24, 0x7632, R11 ;  /* 0x00007632180b7816 */ /* 0x000fe4000000000b */
[----:B------:R-:W3:Y:S01]  /*4e550*/  LDL.LU R24, [R1+0x200] ;  /* 0x0002000001187983 */ /* 0x000ee20000300800 */
[----:B------:R-:W-:-:S03]  /*4e560*/  ISETP.GE.AND P0, PT, R18, c[0x0][0x17c], PT ;  /* 0x00005f0012007a0c */ /* 0x000fc60003f06270 */
[----:B------:R-:W4:Y:S01]  /*4e570*/  LDL.LU R18, [R1+0x450] ;  /* 0x0004500001127983 */ /* 0x000f220000300800 */
[----:B------:R-:W-:Y:S02]  /*4e580*/  ISETP.LT.AND P6, PT, R22, c[0x0][0x178], !P3 ;  /* 0x00005e0016007a0c */ /* 0x000fe40005fc1270 */
[----:B------:R-:W-:Y:S01]  /*4e590*/  ISETP.LT.AND P3, PT, R29, c[0x0][0x178], !P3 ;  /* 0x00005e001d007a0c */ /* 0x000fe20005f61270 */
[C---:B------:R-:W-:Y:S01]  /*4e5a0*/  IMAD.WIDE R4, R0.reuse, 0x2, R12 ;  /* 0x0000000200047825 */ /* 0x040fe200078e020c */
[----:B------:R-:W-:Y:S02]  /*4e5b0*/  PRMT R16, R7, 0x7632, R16 ;  /* 0x0000763207107816 */ /* 0x000fe40000000010 */
[----:B------:R-:W-:Y:S01]  /*4e5c0*/  ISETP.LT.AND P4, PT, R23, c[0x0][0x178], !P1 ;  /* 0x00005e0017007a0c */ /* 0x000fe20004f81270 */
[C---:B------:R-:W-:Y:S01]  /*4e5d0*/  IMAD.WIDE R6, R0.reuse, 0x2, R14 ;  /* 0x0000000200067825 */ /* 0x040fe200078e020e */
[----:B------:R-:W-:-:S03]  /*4e5e0*/  IADD3 R10, R0, c[0x0][0x198], RZ ;  /* 0x00006600000a7a10 */ /* 0x000fc60007ffe0ff */
[----:B------:R-:W-:Y:S01]  /*4e5f0*/  IMAD.WIDE R8, R0, 0x2, R20 ;  /* 0x0000000200087825 */ /* 0x000fe200078e0214 */
[----:B------:R0:W-:Y:S01]  /*4e600*/  @P2 STG.E.U16 [R4.64], R11 ;  /* 0x0000000b04002986 */ /* 0x0001e2000c101506 */
[----:B------:R-:W-:-:S03]  /*4e610*/  ISETP.LT.AND P2, PT, R27, c[0x0][0x178], !P1 ;  /* 0x00005e001b007a0c */ /* 0x000fc60004f41270 */
[----:B------:R1:W-:Y:S01]  /*4e620*/  @P6 STG.E.U16 [R6.64], R16 ;  /* 0x0000001006006986 */ /* 0x0003e2000c101506 */
[----:B------:R-:W-:-:S03]  /*4e630*/  ISETP.LT.AND P6, PT, R23, c[0x0][0x178], !P5 ;  /* 0x00005e0017007a0c */ /* 0x000fc60006fc1270 */
[----:B------:R1:W-:Y:S01]  /*4e640*/  @P3 STG.E.U16 [R8.64], R17 ;  /* 0x0000001108003986 */ /* 0x0003e2000c101506 */
[----:B------:R-:W-:Y:S02]  /*4e650*/  ISETP.LT.AND P3, PT, R22, c[0x0][0x178], !P1 ;  /* 0x00005e0016007a0c */ /* 0x000fe40004f61270 */
[----:B------:R-:W-:Y:S01]  /*4e660*/  ISETP.LT.AND P1, PT, R29, c[0x0][0x178], !P1 ;  /* 0x00005e001d007a0c */ /* 0x000fe20004f21270 */
[C---:B0-----:R-:W-:Y:S01]  /*4e670*/  IMAD.WIDE R4, R10.reuse, 0x2, R2 ;  /* 0x000000020a047825 */ /* 0x041fe200078e0202 */
[----:B------:R-:W-:-:S04]  /*4e680*/  IADD3 R0, R10, c[0x0][0x198], RZ ;  /* 0x000066000a007a10 */ /* 0x000fc80007ffe0ff */
[----:B--2---:R0:W-:Y:S01]  /*4e690*/  @P4 STG.E.U16 [R4.64], R28 ;  /* 0x0000001c04004986 */ /* 0x0041e2000c101506 */
[----:B-1----:R-:W-:Y:S01]  /*4e6a0*/  IMAD.WIDE R6, R10, 0x2, R14 ;  /* 0x000000020a067825 */ /* 0x002fe200078e020e */
[----:B------:R-:W-:-:S03]  /*4e6b0*/  PRMT R16, R28, 0x7632, R16 ;  /* 0x000076321c107816 */ /* 0x000fc60000000010 */
[----:B------:R-:W-:-:S04]  /*4e6c0*/  IMAD.WIDE R8, R10, 0x2, R20 ;  /* 0x000000020a087825 */ /* 0x000fc800078e0214 */
[----:B0-----:R-:W-:Y:S01]  /*4e6d0*/  IMAD.WIDE R4, R10, 0x2, R12 ;  /* 0x000000020a047825 */ /* 0x001fe200078e020c */
[----:B------:R-:W2:Y:S03]  /*4e6e0*/  LDL.LU R28, [R1+0x1b4] ;  /* 0x0001b400011c7983 */ /* 0x000ea60000300800 */
[----:B------:R-:W-:Y:S01]  /*4e6f0*/  IMAD.WIDE R10, R0, 0x2, R2 ;  /* 0x00000002000a7825 */ /* 0x000fe200078e0202 */
[----:B----4-:R-:W-:Y:S04]  /*4e700*/  @P2 STG.E.U16 [R4.64], R18 ;  /* 0x0000001204002986 */ /* 0x010fe8000c101506 */
[----:B------:R-:W-:Y:S04]  /*4e710*/  @P3 STG.E.U16 [R6.64], R19 ;  /* 0x0000001306003986 */ /* 0x000fe8000c101506 */
[----:B---3--:R-:W-:Y:S04]  /*4e720*/  @P1 STG.E.U16 [R8.64], R24 ;  /* 0x0000001808001986 */ /* 0x008fe8000c101506 */
[----:B------:R0:W-:Y:S02]  /*4e730*/  @P6 STG.E.U16 [R10.64], R16 ;  /* 0x000000100a006986 */ /* 0x0001e4000c101506 */
[----:B0-----:R-:W-:-:S02]  /*4e740*/  PRMT R16, R19, 0x7632, R16 ;  /* 0x0000763213107816 */ /* 0x001fc40000000010 */
[----:B------:R-:W3:Y:S01]  /*4e750*/  LDL.LU R19, [R1+0x174] ;  /* 0x0001740001137983 */ /* 0x000ee20000300800 */
        /* <DEDUP_REMOVED lines=8> */
[----:B---3--:R0:W-:Y:S04]  /*4e7e0*/  STL [R1+0x1a58], R19 ;  /* 0x001a581301007387 */ /* 0x0081e80000100800 */
[----:B0-----:R-:W3:Y:S01]  /*4e7f0*/  LDL R19, [R1+0x1a4] ;  /* 0x0001a40001137983 */ /* 0x001ee20000100800 */
        /* <DEDUP_REMOVED lines=12> */
[----:B--2---:R0:W-:Y:S01]  /*4e8c0*/  @P5 STG.E.U16 [R4.64], R28 ;  /* 0x0000001c04005986 */ /* 0x0041e2000c101506 */
[----:B-1----:R-:W-:Y:S01]  /*4e8d0*/  PRMT R16, R28, 0x7632, R16 ;  /* 0x000076321c107816 */ /* 0x002fe20000000010 */
[----:B0-----:R-:W-:-:S02]  /*4e8e0*/  IMAD.WIDE R4, R10, 0x2, R12 ;  /* 0x000000020a047825 */ /* 0x001fc400078e020c */
[----:B------:R-:W2:Y:S04]  /*4e8f0*/  LDL.LU R28, [R1+0x424] ;  /* 0x00042400011c7983 */ /* 0x000ea80000300800 */
[----:B------:R-:W2:Y:S04]  /*4e900*/  LDL.LU R24, [R1+0x1e4] ;  /* 0x0001e40001187983 */ /* 0x000ea80000300800 */
[----:B---3--:R0:W-:Y:S04]  /*4e910*/  @P2 STG.E.U16 [R4.64], R19 ;  /* 0x0000001304002986 */ /* 0x0081e8000c101506 */
[----:B0-----:R-:W3:Y:S04]  /*4e920*/  LDL.LU R19, [R1+0x1a58] ;  /* 0x001a580001137983 */ /* 0x001ee80000300800 */
[----:B------:R-:W2:Y:S01]  /*4e930*/  LDL.LU R5, [R1+0x1a4] ;  /* 0x0001a40001057983 */ /* 0x000ea20000300800 */
        /* <DEDUP_REMOVED lines=13> */
[----:B---3--:R-:W-:Y:S04]  /*4ea10*/  @P0 STG.E.U16 [R8.64], R19 ;  /* 0x0000001308000986 */ /* 0x008fe8000c101506 */
[----:B------:R2:W-:Y:S01]  /*4ea20*/  @P6 STG.E.U16 [R10.64], R16 ;  /* 0x000000100a006986 */ /* 0x0005e2000c101506 */
[----:B------:R-:W-:Y:S02]  /*4ea30*/  ISETP.LT.AND P6, PT, R29, c[0x0][0x178], !P4 ;  /* 0x00005e001d007a0c */ /* 0x000fe400067c1270 */
[----:B------:R-:W-:Y:S02]  /*4ea40*/  ISETP.LT.AND P4, PT, R23, c[0x0][0x178], !P1 ;  /* 0x00005e0017007a0c */ /* 0x000fe40004f81270 */
[----:B--2---:R-:W-:Y:S01]  /*4ea50*/  PRMT R11, R5, 0x7632, R11 ;  /* 0x00007632050b7816 */ /* 0x004fe2000000000b */
        /* <DEDUP_REMOVED lines=29> */
[----:B------:R-:W-:Y:S02]  /*4ec30*/  ISETP.LT.AND P2, PT, R27, c[0x0][0x178], !P5 ;  /* 0x00005e001b007a0c */ /* 0x000fe40006f41270 */
        /* <DEDUP_REMOVED lines=13> */
[C---:B------:R-:W-:Y:S01]  /*4ed10*/  IMAD.WIDE R4, R0.reuse, 0x2, R12 ;  /* 0x0000000200047825 */ /* 0x040fe200078e020c */
[----:B------:R-:W-:-:S03]  /*4ed20*/  IADD3 R10, R0, c[0x0][0x198], RZ ;  /* 0x00006600000a7a10 */ /* 0x000fc60007ffe0ff */
[C---:B------:R-:W-:Y:S01]  /*4ed30*/  IMAD.WIDE R6, R0.reuse, 0x2, R14 ;  /* 0x0000000200067825 */ /* 0x040fe200078e020e */
[----:B------:R0:W-:Y:S03]  /*4ed40*/  @P2 STG.E.U16 [R4.64], R11 ;  /* 0x0000000b04002986 */ /* 0x0001e6000c101506 */
[----:B------:R-:W-:Y:S01]  /*4ed50*/  IMAD.WIDE R8, R0, 0x2, R20 ;  /* 0x0000000200087825 */ /* 0x000fe200078e0214 */
[----:B------:R3:W-:Y:S04]  /*4ed60*/  @P3 STG.E.U16 [R6.64], R16 ;  /* 0x0000001006003986 */ /* 0x0007e8000c101506 */
[----:B------:R-:W-:Y:S01]  /*4ed70*/  @P6 STG.E.U16 [R8.64], R17 ;  /* 0x0000001108006986 */ /* 0x000fe2000c101506 */
[----:B0-----:R-:W-:Y:S01]  /*4ed80*/  IMAD.WIDE R4, R10, 0x2, R2 ;  /* 0x000000020a047825 */ /* 0x001fe200078e0202 */
[----:B---3--:R-:W-:-:S04]  /*4ed90*/  PRMT R16, R28, 0x7632, R16 ;  /* 0x000076321c107816 */ /* 0x008fc80000000010 */
[----:B------:R0:W-:Y:S04]  /*4eda0*/  @P5 STG.E.U16 [R4.64], R28 ;  /* 0x0000001c04005986 */ /* 0x0001e8000c101506 */
[----:B0-----:R-:W3:Y:S04]  /*4edb0*/  LDL.LU R28, [R1+0x444] ;  /* 0x00044400011c7983 */ /* 0x001ee80000300800 */
[----:B------:R0:W-:Y:S04]  /*4edc0*/  STL [R1+0x1a54], R25 ;  /* 0x001a541901007387 */ /* 0x0001e80000100800 */
[----:B0-----:R-:W3:Y:S01]  /*4edd0*/  LDL R25, [R1+0x454] ;  /* 0x0004540001197983 */ /* 0x001ee20000100800 */
[----:B------:R-:W-:-:S02]  /*4ede0*/  ISETP.LT.AND P2, PT, R27, c[0x0][0x178], !P0 ;  /* 0x00005e001b007a0c */ /* 0x000fc40004741270 */
[----:B------:R-:W-:Y:S02]  /*4edf0*/  ISETP.LT.AND P3, PT, R22, c[0x0][0x178], !P0 ;  /* 0x00005e0016007a0c */ /* 0x000fe40004761270 */
[----:B------:R-:W-:Y:S01]  /*4ee00*/  ISETP.LT.AND P0, PT, R29, c[0x0][0x178], !P0 ;  /* 0x00005e001d007a0c */ /* 0x000fe20004701270 */
[C---:B------:R-:W-:Y:S01]  /*4ee10*/  IMAD.WIDE R4, R10.reuse, 0x2, R12 ;  /* 0x000000020a047825 */ /* 0x040fe200078e020c */
[----:B------:R-:W-:Y:S02]  /*4ee20*/  ISETP.LT.AND P6, PT, R23, c[0x0][0x178], !P4 ;  /* 0x00005e0017007a0c */ /* 0x000fe400067c1270 */
[C---:B------:R-:W-:Y:S01]  /*4ee30*/  IADD3 R0, R10.reuse, c[0x0][0x198], RZ ;  /* 0x000066000a007a10 */ /* 0x040fe20007ffe0ff */
[----:B------:R-:W-:-:S04]  /*4ee40*/  IMAD.WIDE R6, R10, 0x2, R14 ;  /* 0x000000020a067825 */ /* 0x000fc800078e020e */
[----:B------:R-:W-:-:S04]  /*4ee50*/  IMAD.WIDE R8, R10, 0x2, R20 ;  /* 0x000000020a087825 */ /* 0x000fc800078e0214 */
[----:B------:R-:W-:Y:S01]  /*4ee60*/  IMAD.WIDE R10, R0, 0x2, R2 ;  /* 0x00000002000a7825 */ /* 0x000fe200078e0202 */
[----:B------:R-:W-:-:S04]  /*4ee70*/  IADD3 R17, R26, 0x4f, RZ ;  /* 0x0000004f1a117810 */ /* 0x000fc80007ffe0ff */
[----:B------:R-:W-:Y:S01]  /*4ee80*/  ISETP.GE.AND P5, PT, R17, c[0x0][0x17c], PT ;  /* 0x00005f0011007a0c */ /* 0x000fe20003fa6270 */
[----:B----4-:R0:W-:Y:S01]  /*4ee90*/  @P2 STG.E.U16 [R4.64], R18 ;  /* 0x0000001204002986 */ /* 0x0101e2000c101506 */
[----:B------:R-:W-:-:S03]  /*4eea0*/  ISETP.LT.AND P2, PT, R27, c[0x0][0x178], !P4 ;  /* 0x00005e001b007a0c */ /* 0x000fc60006741270 */
[----:B------:R1:W-:Y:S01]  /*4eeb0*/  @P3 STG.E.U16 [R6.64], R19 ;  /* 0x0000001306003986 */ /* 0x0003e2000c101506 */
[----:B------:R-:W-:-:S03]  /*4eec0*/  ISETP.LT.AND P3, PT, R22, c[0x0][0x178], !P4 ;  /* 0x00005e0016007a0c */ /* 0x000fc60006761270 */
[----:B--2---:R-:W-:Y:S04]  /*4eed0*/  @P0 STG.E.U16 [R8.64], R24 ;  /* 0x0000001808000986 */ /* 0x004fe8000c101506 */
[----:B------:R2:W-:Y:S01]  /*4eee0*/  @P6 STG.E.U16 [R10.64], R16 ;  /* 0x000000100a006986 */ /* 0x0005e2000c101506 */
[----:B------:R-:W-:Y:S01]  /*4eef0*/  ISETP.LT.AND P6, PT, R29, c[0x0][0x178], !P4 ;  /* 0x00005e001d007a0c */ /* 0x000fe200067c1270 */
[----:B0-----:R-:W-:Y:S01]  /*4ef00*/  IMAD.WIDE R4, R0, 0x2, R12 ;  /* 0x0000000200047825 */ /* 0x001fe200078e020c */
[----:B------:R-:W-:Y:S02]  /*4ef10*/  ISETP.LT.AND P4, PT, R23, c[0x0][0x178], !P1 ;  /* 0x00005e0017007a0c */ /* 0x000fe40004f81270 */
[----:B------:R-:W-:Y:S01]  /*4ef20*/  PRMT R17, R24, 0x7632, R17 ;  /* 0x0000763218117816 */ /* 0x000fe20000000011 */
[----:B-1----:R-:W-:Y:S01]  /*4ef30*/  IMAD.WIDE R6, R0, 0x2, R14 ;  /* 0x0000000200067825 */ /* 0x002fe200078e020e */
[----:B--2---:R-:W-:-:S02]  /*4ef40*/  PRMT R11, R18, 0x7632, R11 ;  /* 0x00007632120b7816 */ /* 0x004fc4000000000b */
[C---:B------:R-:W-:Y:S01]  /*4ef50*/  IADD3 R10, R0.reuse, c[0x0][0x198], RZ ;  /* 0x00006600000a7a10 */ /* 0x040fe20007ffe0ff */
[----:B------:R-:W-:Y:S01]  /*4ef60*/  IMAD.WIDE R8, R0, 0x2, R20 ;  /* 0x0000000200087825 */ /* 0x000fe200078e0214 */
[----:B------:R-:W-:Y:S01]  /*4ef70*/  PRMT R16, R19, 0x7632, R16 ;  /* 0x0000763213107816 */ /* 0x000fe20000000010 */
[----:B------:R0:W-:Y:S01]  /*4ef80*/  @P2 STG.E.U16 [R4.64], R11 ;  /* 0x0000000b04002986 */ /* 0x0001e2000c101506 */
[----:B------:R-:W-:Y:S02]  /*4ef90*/  ISETP.LT.AND P2, PT, R27, c[0x0][0x178], !P1 ;  /* 0x00005e001b007a0c */ /* 0x000fe40004f41270 */
[----:B------:R-:W-:Y:S01]  /*4efa0*/  IADD3 R18, R26, 0x50, RZ ;  /* 0x000000501a127810 */ /* 0x000fe20007ffe0ff */
[----:B------:R3:W-:Y:S04]  /*4efb0*/  @P3 STG.E.U16 [R6.64], R16 ;  /* 0x0000001006003986 */ /* 0x0007e8000c101506 */
[----:B------:R-:W-:Y:S01]  /*4efc0*/  @P6 STG.E.U16 [R8.64], R17 ;  /* 0x0000001108006986 */ /* 0x000fe2000c101506 */
[----:B0-----:R-:W-:Y:S01]  /*4efd0*/  IMAD.WIDE R4, R10, 0x2, R2 ;  /* 0x000000020a047825 */ /* 0x001fe200078e0202 */
[----:B------:R-:W-:-:S02]  /*4efe0*/  ISETP.GE.AND P0, PT, R18, c[0x0][0x17c], PT ;  /* 0x00005f0012007a0c */ /* 0x000fc40003f06270 */
[----:B------:R-:W2:Y:S01]  /*4eff0*/  LDL.LU R18, [R1+0x204] ;  /* 0x0002040001127983 */ /* 0x000ea20000300800 */
[----:B---3--:R-:W-:-:S03]  /*4f000*/  PRMT R16, R28, 0x7632, R16 ;  /* 0x000076321c107816 */ /* 0x008fc60000000010 */
[----:B------:R0:W-:Y:S02]  /*4f010*/  @P4 STG.E.U16 [R4.64], R28 ;  /* 0x0000001c04004986 */ /* 0x0001e4000c101506 */
[----:B0-----:R-:W-:Y:S02]  /*4f020*/  IMAD.WIDE R4, R10, 0x2, R12 ;  /* 0x000000020a047825 */ /* 0x001fe400078e020c */
[----:B------:R-:W3:Y:S04]  /*4f030*/  LDL.LU R28, [R1+0x1b8] ;  /* 0x0001b800011c7983 */ /* 0x000ee80000300800 */
[----:B------:R-:W4:Y:S04]  /*4f040*/  LDL.LU R24, [R1+0x1a8] ;  /* 0x0001a80001187983 */ /* 0x000f280000300800 */
[----:B------:R-:W3:Y:S04]  /*4f050*/  LDL.LU R19, [R1+0x178] ;  /* 0x0001780001137983 */ /* 0x000ee80000300800 */
[----:B------:R0:W-:Y:S04]  /*4f060*/  @P2 STG.E.U16 [R4.64], R25 ;  /* 0x0000001904002986 */ /* 0x0001e8000c101506 */
[----:B0-----:R-:W3:Y:S04]  /*4f070*/  LDL.LU R25, [R1+0x1a54] ;  /* 0x001a540001197983 */ /* 0x001ee80000300800 */
[----:B------:R-:W3:Y:S04]  /*4f080*/  LDL.LU R4, [R1+0x454] ;  /* 0x0004540001047983 */ /* 0x000ee80000300800 */
[----:B------:R-:W3:Y:S01]  /*4f090*/  LDL.LU R5, [R1+0x214] ;  /* 0x0002140001057983 */ /* 0x000ee20000300800 */
[----:B------:R-:W-:-:S02]  /*4f0a0*/  ISETP.LT.AND P3, PT, R22, c[0x0][0x178], !P1 ;  /* 0x00005e0016007a0c */ /* 0x000fc40004f61270 */
[----:B------:R-:W-:Y:S01]  /*4f0b0*/  ISETP.LT.AND P1, PT, R29, c[0x0][0x178], !P1 ;  /* 0x00005e001d007a0c */ /* 0x000fe20004f21270 */
[----:B------:R-:W-:Y:S01]  /*4f0c0*/  IMAD.WIDE R6, R10, 0x2, R14 ;  /* 0x000000020a067825 */ /* 0x000fe200078e020e */
[----:B------:R-:W-:-:S03]  /*4f0d0*/  IADD3 R17, R26, 0x51, RZ ;  /* 0x000000511a117810 */ /* 0x000fc60007ffe0ff */
[----:B------:R-:W-:Y:S01]  /*4f0e0*/  IMAD.WIDE R8, R10, 0x2, R20 ;  /* 0x000000020a087825 */ /* 0x000fe200078e0214 */
[----:B------:R-:W-:Y:S02]  /*4f0f0*/  ISETP.GE.AND P4, PT, R17, c[0x0][0x17c], PT ;  /* 0x00005f0011007a0c */ /* 0x000fe40003f86270 */
[----:B--2---:R-:W-:-:S03]  /*4f100*/  PRMT R17, R18, 0x7632, R17 ;  /* 0x0000763212117816 */ /* 0x004fc60000000011 */
[----:B---3--:R-:W-:Y:S04]  /*4f110*/  @P3 STG.E.U16 [R6.64], R5 ;  /* 0x0000000506003986 */ /* 0x008fe8000c101506 */
[----:B------:R0:W-:Y:S02]  /*4f120*/  @P1 STG.E.U16 [R8.64], R18 ;  /* 0x0000001208001986 */ /* 0x0001e4000c101506 */
[----:B0-----:R-:W-:-:S04]  /*4f130*/  IADD3 R18, R26, 0x52, RZ ;  /* 0x000000521a127810 */ /* 0x001fc80007ffe0ff */
[----:B------:R-:W-:Y:S02]  /*4f140*/  ISETP.GE.AND P1, PT, R18, c[0x0][0x17c], PT ;  /* 0x00005f0012007a0c */ /* 0x000fe40003f26270 */
[----:B------:R-:W2:Y:S01]  /*4f150*/  LDL.LU R18, [R1+0x188] ;  /* 0x0001880001127983 */ /* 0x000ea20000300800 */
[----:B------:R-:W-:Y:S02]  /*4f160*/  ISETP.LT.AND P6, PT, R23, c[0x0][0x178], !P5 ;  /* 0x00005e0017007a0c */ /* 0x000fe40006fc1270 */
[----:B------:R-:W-:Y:S02]  /*4f170*/  IADD3 R0, R10, c[0x0][0x198], RZ ;  /* 0x000066000a007a10 */ /* 0x000fe40007ffe0ff */
[----:B------:R-:W-:-:S03]  /*4f180*/  ISETP.LT.AND P2, PT, R27, c[0x0][0x178], !P5 ;  /* 0x00005e001b007a0c */ /* 0x000fc60006f41270 */
[----:B------:R-:W-:Y:S01]  /*4f190*/  IMAD.WIDE R10, R0, 0x2, R2 ;  /* 0x00000002000a7825 */ /* 0x000fe200078e0202 */
[----:B------:R-:W-:-:S05]  /*4f1a0*/  ISETP.LT.AND P3, PT, R22, c[0x0][0x178], !P5 ;  /* 0x00005e0016007a0c */ /* 0x000fca0006f61270 */
[----:B------:R0:W-:Y:S01]  /*4f1b0*/  @P6 STG.E.U16 [R10.64], R16 ;  /* 0x000000100a006986 */ /* 0x0001e2000c101506 */
[----:B------:R-:W-:Y:S01]  /*4f1c0*/  ISETP.LT.AND P6, PT, R29, c[0x0][0x178], !P5 ;  /* 0x00005e001d007a0c */ /* 0x000fe20006fc1270 */
[----:B------:R-:W-:Y:S01]  /*4f1d0*/  IMAD.WIDE R6, R0, 0x2, R14 ;  /* 0x0000000200067825 */ /* 0x000fe200078e020e */
[----:B------:R-:W-:-:S03]  /*4f1e0*/  ISETP.LT.AND P5, PT, R23, c[0x0][0x178], !P0 ;  /* 0x00005e0017007a0c */ /* 0x000fc600047a1270 */
[----:B------:R-:W-:Y:S01]  /*4f1f0*/  IMAD.WIDE R8, R0, 0x2, R20 ;  /* 0x0000000200087825 */ /* 0x000fe200078e0214 */
[----:B0-----:R-:W-:Y:S02]  /*4f200*/  PRMT R11, R4, 0x7632, R11 ;  /* 0x00007632040b7816 */ /* 0x001fe4000000000b */
[----:B------:R-:W-:Y:S01]  /*4f210*/  PRMT R16, R5, 0x7632, R16 ;  /* 0x0000763205107816 */ /* 0x000fe20000000010 */
[C---:B------:R-:W-:Y:S01]  /*4f220*/  IMAD.WIDE R4, R0.reuse, 0x2, R12 ;  /* 0x0000000200047825 */ /* 0x040fe200078e020c */
[----:B------:R-:W-:-:S04]  /*4f230*/  IADD3 R10, R0, c[0x0][0x198], RZ ;  /* 0x00006600000a7a10 */ /* 0x000fc80007ffe0ff */
[----:B------:R0:W-:Y:S01]  /*4f240*/  @P2 STG.E.U16 [R4.64], R11 ;  /* 0x0000000b04002986 */ /* 0x0001e2000c101506 */
[----:B------:R-:W-:-:S03]  /*4f250*/  ISETP.LT.AND P2, PT, R27, c[0x0][0x178], !P0 ;  /* 0x00005e001b007a0c */ /* 0x000fc60004741270 */
[----:B------:R1:W-:Y:S01]  /*4f260*/  @P3 STG.E.U16 [R6.64], R16 ;  /* 0x0000001006003986 */ /* 0x0003e2000c101506 */
[----:B------:R-:W-:Y:S02]  /*4f270*/  ISETP.LT.AND P3, PT, R22, c[0x0][0x178], !P0 ;  /* 0x00005e0016007a0c */ /* 0x000fe40004761270 */
[----:B------:R-:W-:Y:S01]  /*4f280*/  ISETP.LT.AND P0, PT, R29, c[0x0][0x178], !P0 ;  /* 0x00005e001d007a0c */ /* 0x000fe20004701270 */
[----:B------:R3:W-:Y:S01]  /*4f290*/  @P6 STG.E.U16 [R8.64], R17 ;  /* 0x0000001108006986 */ /* 0x0007e2000c101506 */
[----:B------:R-:W-:Y:S01]  /*4f2a0*/  ISETP.LT.AND P6, PT, R23, c[0x0][0x178], !P4 ;  /* 0x00005e0017007a0c */ /* 0x000fe200067c1270 */
[C---:B0-----:R-:W-:Y:S01]  /*4f2b0*/  IMAD.WIDE R4, R10.reuse, 0x2, R2 ;  /* 0x000000020a047825 */ /* 0x041fe200078e0202 */
[----:B------:R-:W-:-:S04]  /*4f2c0*/  IADD3 R0, R10, c[0x0][0x198], RZ ;  /* 0x000066000a007a10 */ /* 0x000fc80007ffe0ff */
[----:B------:R0:W-:Y:S01]  /*4f2d0*/  @P5 STG.E.U16 [R4.64], R28 ;  /* 0x0000001c04005986 */ /* 0x0001e2000c101506 */
[----:B-1----:R-:W-:Y:S01]  /*4f2e0*/  IMAD.WIDE R6, R10, 0x2, R14 ;  /* 0x000000020a067825 */ /* 0x002fe200078e020e */
[----:B------:R-:W-:-:S03]  /*4f2f0*/  PRMT R16, R28, 0x7632, R16 ;  /* 0x000076321c107816 */ /* 0x000fc60000000010 */
[----:B---3--:R-:W-:-:S04]  /*4f300*/  IMAD.WIDE R8, R10, 0x2, R20 ;  /* 0x000000020a087825 */ /* 0x008fc800078e0214 */
[----:B0-----:R-:W-:Y:S01]  /*4f310*/  IMAD.WIDE R4, R10, 0x2, R12 ;  /* 0x000000020a047825 */ /* 0x001fe200078e020c */
[----:B------:R-:W3:Y:S03]  /*4f320*/  LDL.LU R28, [R1+0x428] ;  /* 0x00042800011c7983 */ /* 0x000ee60000300800 */
[----:B------:R-:W-:Y:S01]  /*4f330*/  IMAD.WIDE R10, R0, 0x2, R2 ;  /* 0x00000002000a7825 */ /* 0x000fe200078e0202 */
[----:B----4-:R-:W-:Y:S04]  /*4f340*/  @P2 STG.E.U16 [R4.64], R24 ;  /* 0x0000001804002986 */ /* 0x010fe8000c101506 */
[----:B--2---:R-:W-:Y:S04]  /*4f350*/  @P3 STG.E.U16 [R6.64], R18 ;  /* 0x0000001206003986 */ /* 0x004fe8000c101506 */
[----:B------:R-:W-:Y:S04]  /*4f360*/  @P0 STG.E.U16 [R8.64], R19 ;  /* 0x0000001308000986 */ /* 0x000fe8000c101506 */
[----:B------:R0:W-:Y:S02]  /*4f370*/  @P6 STG.E.U16 [R10.64], R16 ;  /* 0x000000100a006986 */ /* 0x0001e4000c101506 */
[----:B0-----:R-:W-:-:S02]  /*4f380*/  PRMT R11, R24, 0x7632, R11 ;  /* 0x00007632180b7816 */ /* 0x001fc4000000000b */
[----:B------:R-:W2:Y:S01]  /*4f390*/  LDL.LU R24, [R1+0x1e8] ;  /* 0x0001e80001187983 */ /* 0x000ea20000300800 */
        /* <DEDUP_REMOVED lines=19> */
[----:B------:R-:W4:Y:S04]  /*4f4d0*/  LDL.LU R18, [R1+0x198] ;  /* 0x0001980001127983 */ /* 0x000f280000300800 */
[----:B---3--:R0:W-:Y:S01]  /*4f4e0*/  @P4 STG.E.U16 [R4.64], R28 ;  /* 0x0000001c04004986 */ /* 0x0081e2000c101506 */
[----:B-1----:R-:W-:Y:S01]  /*4f4f0*/  PRMT R16, R28, 0x7632, R16 ;  /* 0x000076321c107816 */ /* 0x002fe20000000010 */
[----:B0-----:R-:W-:Y:S02]  /*4f500*/  IMAD.WIDE R4, R10, 0x2, R12 ;  /* 0x000000020a047825 */ /* 0x001fe400078e020c */
[----:B------:R-:W3:Y:S04]  /*4f510*/  LDL.LU R28, [R1+0x438] ;  /* 0x00043800011c7983 */ /* 0x000ee80000300800 */
[----:B------:R-:W3:Y:S04]  /*4f520*/  LDL R19, [R1+0x1f8] ;  /* 0x0001f80001137983 */ /* 0x000ee80000100800 */
        /* <DEDUP_REMOVED lines=10> */
[----:B------:R-:W-:-:S04]  /*4f5d0*/  IADD3 R17, R26, 0x55, RZ ;  /* 0x000000551a117810 */ /* 0x000fc80007ffe0ff */
[----:B------:R-:W-:Y:S02]  /*4f5e0*/  ISETP.GE.AND P4, PT, R17, c[0x0][0x17c], PT ;  /* 0x00005f0011007a0c */ /* 0x000fe40003f86270 */
[----:B----4-:R-:W-:Y:S01]  /*4f5f0*/  PRMT R17, R18, 0x7632, R17 ;  /* 0x0000763212117816 */ /* 0x010fe20000000011 */
[----:B--2---:R0:W-:Y:S01]  /*4f600*/  @P3 STG.E.U16 [R6.64], R5 ;  /* 0x0000000506003986 */ /* 0x0041e2000c101506 */
[----:B------:R-:W-:-:S03]  /*4f610*/  ISETP.LT.AND P3, PT, R22, c[0x0][0x178], !P5 ;  /* 0x00005e0016007a0c */ /* 0x000fc60006f61270 */
[----:B------:R-:W-:Y:S04]  /*4f620*/  @P1 STG.E.U16 [R8.64], R18 ;  /* 0x0000001208001986 */ /* 0x000fe8000c101506 */
[----:B------:R1:W-:Y:S01]  /*4f630*/  @P6 STG.E.U16 [R10.64], R16 ;  /* 0x000000100a006986 */ /* 0x0003e2000c101506 */
[----:B------:R-:W-:Y:S02]  /*4f640*/  ISETP.LT.AND P6, PT, R29, c[0x0][0x178], !P5 ;  /* 0x00005e001d007a0c */ /* 0x000fe40006fc1270 */
[----:B------:R-:W-:Y:S01]  /*4f650*/  ISETP.LT.AND P5, PT, R23, c[0x0][0x178], !P0 ;  /* 0x00005e0017007a0c */ /* 0x000fe200047a1270 */
[----:B0-----:R-:W-:Y:S01]  /*4f660*/  IMAD.WIDE R6, R0, 0x2, R14 ;  /* 0x0000000200067825 */ /* 0x001fe200078e020e */
[----:B-1----:R-:W-:-:S03]  /*4f670*/  PRMT R16, R5, 0x7632, R16 ;  /* 0x0000763205107816 */ /* 0x002fc60000000010 */
[----:B------:R-:W-:Y:S01]  /*4f680*/  IMAD.WIDE R4, R0, 0x2, R12 ;  /* 0x0000000200047825 */ /* 0x000fe200078e020c */
[----:B------:R-:W-:Y:S02]  /*4f690*/  PRMT R11, R24, 0x7632, R11 ;  /* 0x00007632180b7816 */ /* 0x000fe4000000000b */
[C---:B------:R-:W-:Y:S01]  /*4f6a0*/  IADD3 R10, R0.reuse, c[0x0][0x198], RZ ;  /* 0x00006600000a7a10 */ /* 0x040fe20007ffe0ff */
[----:B------:R-:W-:Y:S01]  /*4f6b0*/  IMAD.WIDE R8, R0, 0x2, R20 ;  /* 0x0000000200087825 */ /* 0x000fe200078e0214 */
[----:B------:R-:W2:Y:S04]  /*4f6c0*/  LDL.LU R24, [R1+0x168] ;  /* 0x0001680001187983 */ /* 0x000ea80000300800 */
[----:B------:R0:W-:Y:S01]  /*4f6d0*/  @P2 STG.E.U16 [R4.64], R11 ;  /* 0x0000000b04002986 */ /* 0x0001e2000c101506 */
[----:B------:R-:W-:-:S03]  /*4f6e0*/  ISETP.LT.AND P2, PT, R27, c[0x0][0x178], !P0 ;  /* 0x00005e001b007a0c */ /* 0x000fc60004741270 */
[----:B------:R1:W-:Y:S04]  /*4f6f0*/  @P3 STG.E.U16 [R6.64], R16 ;  /* 0x0000001006003986 */ /* 0x0003e8000c101506 */
[----:B------:R-:W-:Y:S01]  /*4f700*/  @P6 STG.E.U16 [R8.64], R17 ;  /* 0x0000001108006986 */ /* 0x000fe2000c101506 */
[----:B0-----:R-:W-:-:S05]  /*4f710*/  IMAD.WIDE R4, R10, 0x2, R2 ;  /* 0x000000020a047825 */ /* 0x001fca00078e0202 */
[----:B---3--:R0:W-:Y:S01]  /*4f720*/  @P5 STG.E.U16 [R4.64], R28 ;  /* 0x0000001c04005986 */ /* 0x0081e2000c101506 */
[----:B-1----:R-:W-:Y:S01]  /*4f730*/  PRMT R16, R28, 0x7632, R16 ;  /* 0x000076321c107816 */ /* 0x002fe20000000010 */
[----:B0-----:R-:W-:Y:S02]  /*4f740*/  IMAD.WIDE R4, R10, 0x2, R12 ;  /* 0x000000020a047825 */ /* 0x001fe400078e020c */
[----:B------:R-:W3:Y:S04]  /*4f750*/  LDL.LU R28, [R1+0x448] ;  /* 0x00044800011c7983 */ /* 0x000ee80000300800 */
[----:B------:R0:W-:Y:S04]  /*4f760*/  @P2 STG.E.U16 [R4.64], R19 ;  /* 0x0000001304002986 */ /* 0x0001e8000c101506 */
[----:B0-----:R-:W4:Y:S04]  /*4f770*/  LDL.LU R19, [R1+0x1a50] ;  /* 0x001a500001137983 */ /* 0x001f280000300800 */
[----:B------:R-:W2:Y:S04]  /*4f780*/  LDL.LU R4, [R1+0x1f8] ;  /* 0x0001f80001047983 */ /* 0x000ea80000300800 */
[----:B------:R-:W2:Y:S01]  /*4f790*/  LDL.LU R5, [R1+0x1d8] ;  /* 0x0001d80001057983 */ /* 0x000ea20000300800 */
[----:B------:R-:W-:-:S02]  /*4f7a0*/  ISETP.LT.AND P3, PT, R22, c[0x0][0x178], !P0 ;  /* 0x00005e0016007a0c */ /* 0x000fc40004761270 */
[----:B------:R-:W-:Y:S02]  /*4f7b0*/  ISETP.LT.AND P0, PT, R29, c[0x0][0x178], !P0 ;  /* 0x00005e001d007a0c */ /* 0x000fe40004701270 */
[----:B------:R-:W-:Y:S02]  /*4f7c0*/  ISETP.LT.AND P6, PT, R23, c[0x0][0x178], !P4 ;  /* 0x00005e0017007a0c */ /* 0x000fe400067c1270 */
[C---:B------:R-:W-:Y:S01]  /*4f7d0*/  IADD3 R0, R10.reuse, c[0x0][0x198], RZ ;  /* 0x000066000a007a10 */ /* 0x040fe20007ffe0ff */
[----:B------:R-:W-:Y:S01]  /*4f7e0*/  IMAD.WIDE R6, R10, 0x2, R14 ;  /* 0x000000020a067825 */ /* 0x000fe200078e020e */
[----:B------:R-:W-:-:S03]  /*4f7f0*/  IADD3 R18, R26, 0x56, RZ ;  /* 0x000000561a127810 */ /* 0x000fc60007ffe0ff */
[----:B------:R-:W-:Y:S01]  /*4f800*/  IMAD.WIDE R8, R10, 0x2, R20 ;  /* 0x000000020a087825 */ /* 0x000fe200078e0214 */
[----:B------:R-:W-:-:S03]  /*4f810*/  ISETP.GE.AND P1, PT, R18, c[0x0][0x17c], PT ;  /* 0x00005f0012007a0c */ /* 0x000fc60003f26270 */
[----:B------:R-:W-:Y:S01]  /*4f820*/  IMAD.WIDE R10, R0, 0x2, R2 ;  /* 0x00000002000a7825 */ /* 0x000fe200078e0202 */
[----:B--2---:R0:W-:Y:S04]  /*4f830*/  @P3 STG.E.U16 [R6.64], R5 ;  /* 0x0000000506003986 */ /* 0x0041e8000c101506 */
[----:B------:R-:W-:Y:S04]  /*4f840*/  @P0 STG.E.U16 [R8.64], R24 ;  /* 0x0000001808000986 */ /* 0x000fe8000c101506 */
[----:B------:R1:W-:Y:S01]  /*4f850*/  @P6 STG.E.U16 [R10.64], R16 ;  /* 0x000000100a006986 */ /* 0x0003e2000c101506 */
[----:B------:R-:W-:-:S03]  /*4f860*/  ISETP.LT.AND P6, PT, R23, c[0x0][0x178], !P1 ;  /* 0x00005e0017007a0c */ /* 0x000fc60004fc1270 */
[----:B------:R-:W2:Y:S01]  /*4f870*/  LDL.LU R23, [R1+0x208] ;  /* 0x0002080001177983 */ /* 0x000ea20000300800 */
[----:B------:R-:W-:Y:S02]  /*4f880*/  ISETP.LT.AND P2, PT, R27, c[0x0][0x178], !P4 ;  /* 0x00005e001b007a0c */ /* 0x000fe40006741270 */
[----:B------:R-:W-:Y:S02]  /*4f890*/  ISETP.LT.AND P0, PT, R22, c[0x0][0x178], !P4 ;  /* 0x00005e0016007a0c */ /* 0x000fe40006701270 */
[----:B------:R-:W-:Y:S02]  /*4f8a0*/  IADD3 R17, R26, 0x57, RZ ;  /* 0x000000571a117810 */ /* 0x000fe40007ffe0ff */
[----:B------:R-:W-:Y:S02]  /*4f8b0*/  PRMT R18, R5, 0x7632, R18 ;  /* 0x0000763205127816 */ /* 0x000fe40000000012 */
[----:B------:R-:W-:Y:S02]  /*4f8c0*/  ISETP.GE.AND P5, PT, R17, c[0x0][0x17c], PT ;  /* 0x00005f0011007a0c */ /* 0x000fe40003fa6270 */
[----:B------:R-:W-:Y:S01]  /*4f8d0*/  PRMT R17, R4, 0x7632, R17 ;  /* 0x0000763204117816 */ /* 0x000fe20000000011 */
[----:B0-----:R-:W-:Y:S01]  /*4f8e0*/  IMAD.WIDE R4, R0, 0x2, R12 ;  /* 0x0000000200047825 */ /* 0x001fe200078e020c */
[----:B------:R-:W-:-:S03]  /*4f8f0*/  ISETP.LT.AND P4, PT, R29, c[0x0][0x178], !P4 ;  /* 0x00005e001d007a0c */ /* 0x000fc60006781270 */
[C---:B------:R-:W-:Y:S01]  /*4f900*/  IMAD.WIDE R6, R0.reuse, 0x2, R14 ;  /* 0x0000000200067825 */ /* 0x040fe200078e020e */
[----:B-1----:R-:W-:Y:S01]  /*4f910*/  IADD3 R16, R0, c[0x0][0x198], RZ ;  /* 0x0000660000107a10 */ /* 0x002fe20007ffe0ff */
[----:B------:R-:W-:Y:S01]  /*4f920*/  @P2 STG.E.U16 [R4.64], R17 ;  /* 0x0000001104002986 */ /* 0x000fe2000c101506 */
[----:B----4-:R-:W-:Y:S01]  /*4f930*/  PRMT R19, R24, 0x7632, R19 ;  /* 0x0000763218137816 */ /* 0x010fe20000000013 */
[----:B------:R-:W-:Y:S01]  /*4f940*/  IMAD.WIDE R8, R0, 0x2, R20 ;  /* 0x0000000200087825 */ /* 0x000fe200078e0214 */
[----:B------:R-:W-:Y:S01]  /*4f950*/  IADD3 R22, R26, 0x58, RZ ;  /* 0x000000581a167810 */ /* 0x000fe20007ffe0ff */
[----:B------:R0:W-:Y:S02]  /*4f960*/  @P0 STG.E.U16 [R6.64], R18 ;  /* 0x0000001206000986 */ /* 0x0001e4000c101506 */
[----:B------:R-:W-:Y:S01]  /*4f970*/  IMAD.WIDE R10, R16, 0x2, R2 ;  /* 0x00000002100a7825 */ /* 0x000fe200078e0202 */
[----:B------:R-:W-:Y:S01]  /*4f980*/  ISETP.GE.AND P2, PT, R22, c[0x0][0x17c], PT ;  /* 0x00005f0016007a0c */ /* 0x000fe20003f46270 */
[----:B------:R-:W-:Y:S04]  /*4f990*/  @P4 STG.E.U16 [R8.64], R19 ;  /* 0x0000001308004986 */ /* 0x000fe8000c101506 */
[----:B---3--:R-:W-:Y:S04]  /*4f9a0*/  @P6 STG.E.U16 [R10.64], R28 ;  /* 0x0000001c0a006986 */ /* 0x008fe8000c101506 */
[----:B--2---:R1:W-:Y:S04]  /*4f9b0*/  STL [R1+0x1a4c], R23 ;  /* 0x001a4c1701007387 */ /* 0x0043e80000100800 */
[----:B0-----:R-:W2:Y:S04]  /*4f9c0*/  LDL R18, [R1+0xff0] ;  /* 0x000ff00001127983 */ /* 0x001ea80000100800 */
[----:B------:R-:W3:Y:S04]  /*4f9d0*/  LDL R22, [R1+0xfe8] ;  /* 0x000fe80001167983 */ /* 0x000ee80000100800 */
[----:B-1----:R-:W4:Y:S04]  /*4f9e0*/  LDL R23, [R1+0x218] ;  /* 0x0002180001177983 */ /* 0x002f280000100800 */
[----:B------:R-:W3:Y:S01]  /*4f9f0*/  LDL.LU R11, [R1+0x458] ;  /* 0x00045800010b7983 */ /* 0x000ee20000300800 */
[----:B------:R-:W-:Y:S01]  /*4fa00*/  ISETP.LT.AND P3, PT, R27, c[0x0][0x178], !P1 ;  /* 0x00005e001b007a0c */ /* 0x000fe20004f61270 */
[----:B------:R-:W-:Y:S01]  /*4fa10*/  IMAD.WIDE R4, R16, 0x2, R12 ;  /* 0x0000000210047825 */ /* 0x000fe200078e020c */
[----:B------:R-:W-:Y:S01]  /*4fa20*/  PRMT R17, R28, 0x7632, R17 ;  /* 0x000076321c117816 */ /* 0x000fe20000000011 */
[----:B------:R-:W4:Y:S02]  /*4fa30*/  LDL.LU R19, [R1+0x1bc] ;  /* 0x0001bc0001137983 */ /* 0x000f240000300800 */
[----:B------:R-:W-:-:S02]  /*4fa40*/  IMAD.MOV.U32 R24, RZ, RZ, R25 ;  /* 0x000000ffff187224 */ /* 0x000fc400078e0019 */
[----:B------:R-:W4:Y:S04]  /*4fa50*/  LDL.LU R28, [R1+0x1ac] ;  /* 0x0001ac00011c7983 */ /* 0x000f280000300800 */
[----:B------:R-:W4:Y:S01]  /*4fa60*/  LDL.LU R25, [R1+0x18c] ;  /* 0x00018c0001197983 */ /* 0x000f220000300800 */
[----:B--2---:R-:W-:-:S03]  /*4fa70*/  ISETP.LT.AND P4, PT, R18, c[0x0][0x178], !P1 ;  /* 0x00005e0012007a0c */ /* 0x004fc60004f81270 */
[----:B---3--:R0:W-:Y:S02]  /*4fa80*/  @P3 STG.E.U16 [R4.64], R11 ;  /* 0x0000000b04003986 */ /* 0x0081e4000c101506 */
[----:B0-----:R-:W-:-:S08]  /*4fa90*/  IMAD.WIDE R4, R16, 0x2, R14 ;  /* 0x0000000210047825 */ /* 0x001fd000078e020e */
[----:B----4-:R0:W-:Y:S04]  /*4faa0*/  @P4 STG.E.U16 [R4.64], R23 ;  /* 0x0000001704004986 */ /* 0x0101e8000c101506 */
[----:B0-----:R-:W2:Y:S04]  /*4fab0*/  LDL.LU R23, [R1+0x1a4c] ;  /* 0x001a4c0001177983 */ /* 0x001ea80000300800 */
[----:B------:R-:W3:Y:S01]  /*4fac0*/  LDL.LU R5, [R1+0x218] ;  /* 0x0002180001057983 */ /* 0x000ee20000300800 */
[----:B------:R-:W-:Y:S02]  /*4fad0*/  ISETP.LT.AND P1, PT, R29, c[0x0][0x178], !P1 ;  /* 0x00005e001d007a0c */ /* 0x000fe40004f21270 */
[----:B------:R-:W-:-:S02]  /*4fae0*/  ISETP.LT.AND P6, PT, R22, c[0x0][0x178], !P5 ;  /* 0x00005e0016007a0c */ /* 0x000fc40006fc1270 */
[----:B------:R-:W-:Y:S02]  /*4faf0*/  IADD3 R6, R26, 0x59, RZ ;  /* 0x000000591a067810 */ /* 0x000fe40007ffe0ff */
[----:B------:R-:W-:Y:S02]  /*4fb00*/  IADD3 R0, R16, c[0x0][0x198], RZ ;  /* 0x0000660010007a10 */ /* 0x000fe40007ffe0ff */
[----:B------:R-:W-:Y:S01]  /*4fb10*/  ISETP.GE.AND P0, PT, R6, c[0x0][0x17c], PT ;  /* 0x00005f0006007a0c */ /* 0x000fe20003f06270 */
[----:B------:R-:W-:Y:S01]  /*4fb20*/  IMAD.WIDE R6, R16, 0x2, R20 ;  /* 0x0000000210067825 */ /* 0x000fe200078e0214 */
[----:B------:R-:W-:-:S03]  /*4fb30*/  ISETP.LT.AND P3, PT, R27, c[0x0][0x178], !P5 ;  /* 0x00005e001b007a0c */ /* 0x000fc60006f61270 */
[----:B------:R-:W-:Y:S01]  /*4fb40*/  IMAD.WIDE R8, R0, 0x2, R2 ;  /* 0x0000000200087825 */ /* 0x000fe200078e0202 */
[----:B------:R-:W-:-:S03]  /*4fb50*/  PRMT R16, R11, 0x7632, R16 ;  /* 0x000076320b107816 */ /* 0x000fc60000000010 */
[----:B------:R-:W-:Y:S01]  /*4fb60*/  IMAD.WIDE R10, R0, 0x2, R12 ;  /* 0x00000002000a7825 */ /* 0x000fe200078e020c */
[----:B--2---:R-:W-:Y:S01]  /*4fb70*/  @P1 STG.E.U16 [R6.64], R23 ;  /* 0x0000001706001986 */ /* 0x004fe2000c101506 */
[----:B------:R-:W-:-:S03]  /*4fb80*/  ISETP.LT.AND P1, PT, R18, c[0x0][0x178], !P5 ;  /* 0x00005e0012007a0c */ /* 0x000fc60006f21270 */
[----:B------:R0:W-:Y:S01]  /*4fb90*/  @P6 STG.E.U16 [R8.64], R17 ;  /* 0x0000001108006986 */ /* 0x0001e2000c101506 */
[----:B------:R-:W-:-:S03]  /*4fba0*/  ISETP.LT.AND P5, PT, R29, c[0x0][0x178], !P5 ;  /* 0x00005e001d007a0c */ /* 0x000fc60006fa1270 */
[----:B------:R1:W-:Y:S01]  /*4fbb0*/  @P3 STG.E.U16 [R10.64], R16 ;  /* 0x000000100a003986 */ /* 0x0003e2000c101506 */
[----:B------:R-:W-:Y:S02]  /*4fbc0*/  ISETP.LT.AND P3, PT, R22, c[0x0][0x178], !P2 ;  /* 0x00005e0016007a0c */ /* 0x000fe40005761270 */
[----:B0-----:R-:W-:Y:S02]  /*4fbd0*/  PRMT R9, R23, 0x7632, R9 ;  /* 0x0000763217097816 */ /* 0x001fe40000000009 */
[----:B------:R-:W2:Y:S01]  /*4fbe0*/  LDL.LU R23, [R1+0x17c] ;  /* 0x00017c0001177983 */ /* 0x000ea20000300800 */
[----:B---3--:R-:W-:Y:S01]  /*4fbf0*/  PRMT R8, R5, 0x7632, R8 ;  /* 0x0000763205087816 */ /* 0x008fe20000000008 */
[C---:B------:R-:W-:Y:S01]  /*4fc00*/  IMAD.WIDE R4, R0.reuse, 0x2, R14 ;  /* 0x0000000200047825 */ /* 0x040fe200078e020e */
[----:B------:R-:W-:Y:S02]  /*4fc10*/  ISETP.LT.AND P6, PT, R27, c[0x0][0x178], !P2 ;  /* 0x00005e001b007a0c */ /* 0x000fe400057c1270 */
[C---:B-1----:R-:W-:Y:S01]  /*4fc20*/  IADD3 R11, R0.reuse, c[0x0][0x198], RZ ;  /* 0x00006600000b7a10 */ /* 0x042fe20007ffe0ff */
[----:B------:R-:W-:Y:S01]  /*4fc30*/  IMAD.WIDE R6, R0, 0x2, R20 ;  /* 0x0000000200067825 */ /* 0x000fe200078e0214 */
[----:B------:R0:W-:Y:S01]  /*4fc40*/  @P1 STG.E.U16 [R4.64], R8 ;  /* 0x0000000804001986 */ /* 0x0001e2000c101506 */
[----:B------:R-:W-:-:S03]  /*4fc50*/  IADD3 R10, R26, 0x5a, RZ ;  /* 0x0000005a1a0a7810 */ /* 0x000fc60007ffe0ff */
[----:B------:R1:W-:Y:S01]  /*4fc60*/  @P5 STG.E.U16 [R6.64], R9 ;  /* 0x0000000906005986 */ /* 0x0003e2000c101506 */
[----:B------:R-:W-:Y:S02]  /*4fc70*/  ISETP.GE.AND P1, PT, R10, c[0x0][0x17c], PT ;  /* 0x00005f000a007a0c */ /* 0x000fe40003f26270 */
[----:B------:R-:W-:Y:S01]  /*4fc80*/  PRMT R10, R28, 0x7632, R10 ;  /* 0x000076321c0a7816 */ /* 0x000fe2000000000a */
[----:B0-----:R-:W-:-:S04]  /*4fc90*/  IMAD.WIDE R4, R11, 0x2, R12 ;  /* 0x000000020b047825 */ /* 0x001fc800078e020c */
[----:B-1----:R-:W-:Y:S01]  /*4fca0*/  IMAD.WIDE R8, R11, 0x2, R2 ;  /* 0x000000020b087825 */ /* 0x002fe200078e0202 */
[----:B------:R-:W-:-:S04]  /*4fcb0*/  PRMT R0, R19, 0x7632, R0 ;  /* 0x0000763213007816 */ /* 0x000fc80000000000 */
[----:B------:R-:W-:Y:S04]  /*4fcc0*/  @P3 STG.E.U16 [R8.64], R19 ;  /* 0x0000001308003986 */ /* 0x000fe8000c101506 */
[----:B------:R0:W-:Y:S04]  /*4fcd0*/  @P6 STG.E.U16 [R4.64], R28 ;  /* 0x0000001c04006986 */ /* 0x0001e8000c101506 */
[----:B0-----:R-:W3:Y:S04]  /*4fce0*/  LDL.LU R28, [R1+0x42c] ;  /* 0x00042c00011c7983 */ /* 0x001ee80000300800 */
[----:B------:R-:W4:Y:S01]  /*4fcf0*/  LDL.LU R19, [R1+0x1ec] ;  /* 0x0001ec0001137983 */ /* 0x000f220000300800 */
[----:B------:R-:W-:-:S02]  /*4fd00*/  ISETP.LT.AND P4, PT, R18, c[0x0][0x178], !P2 ;  /* 0x00005e0012007a0c */ /* 0x000fc40005781270 */
        /* <DEDUP_REMOVED lines=8> */
[----:B------:R-:W-:Y:S02]  /*4fd90*/  ISETP.LT.AND P0, PT, R29, c[0x0][0x178], !P0 ;  /* 0x00005e001d007a0c */ /* 0x000fe40004701270 */
[C---:B------:R-:W-:Y:S02]  /*4fda0*/  IADD3 R16, R26.reuse, 0x5b, RZ ;  /* 0x0000005b1a107810 */ /* 0x040fe40007ffe0ff */
[----:B------:R-:W-:Y:S01]  /*4fdb0*/  IADD3 R17, R26, 0x5c, RZ ;  /* 0x0000005c1a117810 */ /* 0x000fe20007ffe0ff */
[----:B0-----:R-:W-:Y:S01]  /*4fdc0*/  IMAD.WIDE R6, R11, 0x2, R12 ;  /* 0x000000020b067825 */ /* 0x001fe200078e020c */
[----:B------:R-:W-:Y:S02]  /*4fdd0*/  ISETP.GE.AND P5, PT, R16, c[0x0][0x17c], PT ;  /* 0x00005f0010007a0c */ /* 0x000fe40003fa6270 */
[----:B------:R-:W-:Y:S01]  /*4fde0*/  PRMT R16, R25, 0x7632, R16 ;  /* 0x0000763219107816 */ /* 0x000fe20000000010 */
[----:B------:R-:W-:Y:S01]  /*4fdf0*/  IMAD.WIDE R8, R11, 0x2, R14 ;  /* 0x000000020b087825 */ /* 0x000fe200078e020e */
[----:B------:R-:W4:Y:S04]  /*4fe00*/  LDL.LU R25, [R1+0x1cc] ;  /* 0x0001cc0001197983 */ /* 0x000f280000300800 */
[----:B--2---:R0:W-:Y:S01]  /*4fe10*/  @P2 STG.E.U16 [R4.64], R23 ;  /* 0x0000001704002986 */ /* 0x0041e2000c101506 */
[----:B------:R-:W-:-:S02]  /*4fe20*/  ISETP.GE.AND P2, PT, R17, c[0x0][0x17c], PT ;  /* 0x00005f0011007a0c */ /* 0x000fc40003f46270 */
[----:B------:R-:W-:Y:S01]  /*4fe30*/  PRMT R17, R23, 0x7632, R17 ;  /* 0x0000763217117816 */ /* 0x000fe20000000011 */
[----:B0-----:R-:W-:Y:S01]  /*4fe40*/  IMAD.WIDE R4, R11, 0x2, R2 ;  /* 0x000000020b047825 */ /* 0x001fe200078e0202 */
[----:B------:R-:W2:Y:S04]  /*4fe50*/  LDL.LU R23, [R1+0x43c] ;  /* 0x00043c0001177983 */ /* 0x000ea80000300800 */
[----:B------:R0:W-:Y:S01]  /*4fe60*/  @P3 STG.E.U16 [R4.64], R0 ;  /* 0x0000000004003986 */ /* 0x0001e2000c101506 */
[----:B------:R-:W-:-:S03]  /*4fe70*/  ISETP.LT.AND P3, PT, R27, c[0x0][0x178], !P1 ;  /* 0x00005e001b007a0c */ /* 0x000fc60004f61270 */
[----:B------:R1:W-:Y:S01]  /*4fe80*/  @P6 STG.E.U16 [R6.64], R10 ;  /* 0x0000000a06006986 */ /* 0x0003e2000c101506 */
[----:B------:R-:W-:-:S03]  /*4fe90*/  ISETP.LT.AND P6, PT, R22, c[0x0][0x178], !P1 ;  /* 0x00005e0016007a0c */ /* 0x000fc60004fc1270 */
[----:B------:R1:W-:Y:S01]  /*4fea0*/  @P4 STG.E.U16 [R8.64], R16 ;  /* 0x0000001008004986 */ /* 0x0003e2000c101506 */
[C---:B0-----:R-:W-:Y:S01]  /*4feb0*/  IMAD.WIDE R4, R11.reuse, 0x2, R20 ;  /* 0x000000020b047825 */ /* 0x041fe200078e0214 */
[----:B------:R-:W-:Y:S02]  /*4fec0*/  IADD3 R0, R11, c[0x0][0x198], RZ ;  /* 0x000066000b007a10 */ /* 0x000fe40007ffe0ff */
[----:B-1----:R-:W-:Y:S02]  /*4fed0*/  IADD3 R6, R26, 0x5d, RZ ;  /* 0x0000005d1a067810 */ /* 0x002fe40007ffe0ff */
[----:B------:R-:W-:Y:S01]  /*4fee0*/  @P0 STG.E.U16 [R4.64], R17 ;  /* 0x0000001104000986 */ /* 0x000fe2000c101506 */
[----:B------:R-:W-:Y:S01]  /*4fef0*/  IMAD.WIDE R8, R0, 0x2, R2 ;  /* 0x0000000200087825 */ /* 0x000fe200078e0202 */
[----:B------:R-:W-:-:S03]  /*4ff00*/  ISETP.GE.AND P0, PT, R6, c[0x0][0x17c], PT ;  /* 0x00005f0006007a0c */ /* 0x000fc60003f06270 */
[----:B------:R-:W-:Y:S01]  /*4ff10*/  IMAD.WIDE R6, R0, 0x2, R12 ;  /* 0x0000000200067825 */ /* 0x000fe200078e020c */
[----:B---3--:R-:W-:Y:S04]  /*4ff20*/  @P6 STG.E.U16 [R8.64], R28 ;  /* 0x0000001c08006986 */ /* 0x008fe8000c101506 */
[----:B----4-:R0:W-:Y:S04]  /*4ff30*/  @P3 STG.E.U16 [R6.64], R19 ;  /* 0x0000001306003986 */ /* 0x0101e8000c101506 */
[----:B0-----:R-:W3:Y:S01]  /*4ff40*/  LDL.LU R7, [R1+0x19c] ;  /* 0x00019c0001077983 */ /* 0x001ee20000300800 */
[----:B------:R-:W-:-:S02]  /*4ff50*/  ISETP.LT.AND P4, PT, R18, c[0x0][0x178], !P1 ;  /* 0x00005e0012007a0c */ /* 0x000fc40004f81270 */
[----:B------:R-:W-:Y:S01]  /*4ff60*/  ISETP.LT.AND P1, PT, R29, c[0x0][0x178], !P1 ;  /* 0x00005e001d007a0c */ /* 0x000fe20004f21270 */
[----:B------:R-:W-:-:S04]  /*4ff70*/  IMAD.WIDE R4, R0, 0x2, R14 ;  /* 0x0000000200047825 */ /* 0x000fc800078e020e */
[----:B------:R-:W-:Y:S01]  /*4ff80*/  IMAD.WIDE R8, R0, 0x2, R20 ;  /* 0x0000000200087825 */ /* 0x000fe200078e0214 */
[----:B------:R-:W-:Y:S02]  /*4ff90*/  ISETP.LT.AND P3, PT, R22, c[0x0][0x178], !P5 ;  /* 0x00005e0016007a0c */ /* 0x000fe40006f61270 */
[----:B------:R-:W-:Y:S02]  /*4ffa0*/  IADD3 R0, R0, c[0x0][0x198], RZ ;  /* 0x0000660000007a10 */ /* 0x000fe40007ffe0ff */
[----:B------:R-:W-:Y:S01]  /*4ffb0*/  IADD3 R10, R26, 0x5e, RZ ;  /* 0x0000005e1a0a7810 */ /* 0x000fe20007ffe0ff */
[----:B------:R0:W-:Y:S01]  /*4ffc0*/  @P4 STG.E.U16 [R4.64], R25 ;  /* 0x0000001904004986 */ /* 0x0001e2000c101506 */
[----:B------:R-:W-:Y:S02]  /*4ffd0*/  ISETP.LT.AND P4, PT, R27, c[0x0][0x178], !P5 ;  /* 0x00005e001b007a0c */ /* 0x000fe40006f81270 */
[----:B------:R-:W-:Y:S02]  /*4ffe0*/  ISETP.GE.AND P6, PT, R10, c[0x0][0x17c], PT ;  /* 0x00005f000a007a0c */ /* 0x000fe40003fc6270 */
[----:B------:R-:W-:-:S02]  /*4fff0*/  PRMT R16, R28, 0x7632, R16 ;  /* 0x000076321c107816 */ /* 0x000fc40000000010 */
[----:B------:R-:W-:Y:S01]  /*50000*/  PRMT R17, R19, 0x7632, R17 ;  /* 0x0000763213117816 */ /* 0x000fe20000000011 */
[----:B------:R-:W4:Y:S01]  /*50010*/  LDL.LU R28, [R1+0x1a48] ;  /* 0x001a4800011c7983 */ /* 0x000f220000300800 */
[----:B------:R-:W-:Y:S01]  /*50020*/  PRMT R11, R25, 0x7632, R11 ;  /* 0x00007632190b7816 */ /* 0x000fe2000000000b */
[----:B0-----:R-:W-:Y:S02]  /*50030*/  IMAD.WIDE R4, R0, 0x2, R2 ;  /* 0x0000000200047825 */ /* 0x001fe400078e0202 */
[----:B------:R-:W2:Y:S04]  /*50040*/  LDL.LU R19, [R1+0x1dc] ;  /* 0x0001dc0001137983 */ /* 0x000ea80000300800 */
[----:B------:R-:W2:Y:S04]  /*50050*/  LDL.LU R25, [R1+0x16c] ;  /* 0x00016c0001197983 */ /* 0x000ea80000300800 */
[----:B---3--:R0:W-:Y:S01]  /*50060*/  @P1 STG.E.U16 [R8.64], R7 ;  /* 0x0000000708001986 */ /* 0x0081e2000c101506 */
[----:B------:R-:W-:Y:S01]  /*50070*/  ISETP.LT.AND P1, PT, R18, c[0x0][0x178], !P5 ;  /* 0x00005e0012007a0c */ /* 0x000fe20006f21270 */
[----:B0-----:R-:W-:-:S02]  /*50080*/  IMAD.MOV.U32 R9, RZ, RZ, R7 ;  /* 0x000000ffff097224 */ /* 0x001fc400078e0007 */
[----:B------:R-:W-:-:S03]  /*50090*/  IMAD.WIDE R6, R0, 0x2, R12 ;  /* 0x0000000200067825 */ /* 0x000fc600078e020c */
[----:B------:R-:W-:Y:S01]  /*500a0*/  PRMT R10, R9, 0x7632, R10 ;  /* 0x00007632090a7816 */ /* 0x000fe2000000000a */
[C---:B------:R-:W-:Y:S01]  /*500b0*/  IMAD.WIDE R8, R0.reuse, 0x2, R14 ;  /* 0x0000000200087825 */ /* 0x040fe200078e020e */
[----:B------:R-:W-:Y:S04]  /*500c0*/  @P3 STG.E.U16 [R4.64], R16 ;  /* 0x0000001004003986 */ /* 0x000fe8000c101506 */
[----:B------:R-:W-:Y:S04]  /*500d0*/  @P4 STG.E.U16 [R6.64], R17 ;  /* 0x0000001106004986 */ /* 0x000fe8000c101506 */
[----:B------:R0:W-:Y:S04]  /*500e0*/  @P1 STG.E.U16 [R8.64], R11 ;  /* 0x0000000b08001986 */ /* 0x0001e8000c101506 */
[----:B0-----:R-:W3:Y:S01]  /*500f0*/  LDL.LU R11, [R1+0x1fc] ;  /* 0x0001fc00010b7983 */ /* 0x001ee20000300800 */
[----:B------:R-:W-:Y:S01]  /*50100*/  ISETP.LT.AND P5, PT, R29, c[0x0][0x178], !P5 ;  /* 0x00005e001d007a0c */ /* 0x000fe20006fa1270 */
[----:B------:R-:W-:Y:S01]  /*50110*/  IMAD.WIDE R4, R0, 0x2, R20 ;  /* 0x0000000200047825 */ /* 0x000fe200078e0214 */
[----:B------:R-:W-:-:S02]  /*50120*/  ISETP.LT.AND P3, PT, R22, c[0x0][0x178], !P2 ;  /* 0x00005e0016007a0c */ /* 0x000fc40005761270 */
[----:B------:R-:W-:Y:S02]  /*50130*/  ISETP.LT.AND P4, PT, R27, c[0x0][0x178], !P2 ;  /* 0x00005e001b007a0c */ /* 0x000fe40005781270 */
[----:B------:R-:W-:Y:S02]  /*50140*/  IADD3 R0, R0, c[0x0][0x198], RZ ;  /* 0x0000660000007a10 */ /* 0x000fe40007ffe0ff */
[----:B------:R-:W-:-:S05]  /*50150*/  IADD3 R8, R26, 0x5f, RZ ;  /* 0x0000005f1a087810 */ /* 0x000fca0007ffe0ff */
[----:B------:R0:W-:Y:S01]  /*50160*/  @P5 STG.E.U16 [R4.64], R10 ;  /* 0x0000000a04005986 */ /* 0x0001e2000c101506 */
[----:B------:R-:W-:Y:S01]  /*50170*/  ISETP.LT.AND P5, PT, R18, c[0x0][0x178], !P2 ;  /* 0x00005e0012007a0c */ /* 0x000fe200057a1270 */
[----:B------:R-:W-:Y:S01]  /*50180*/  IMAD.WIDE R6, R0, 0x2, R2 ;  /* 0x0000000200067825 */ /* 0x000fe200078e0202 */
[----:B------:R-:W-:Y:S02]  /*50190*/  ISETP.LT.AND P2, PT, R29, c[0x0][0x178], !P2 ;  /* 0x00005e001d007a0c */ /* 0x000fe40005741270 */
[----:B------:R-:W-:Y:S02]  /*501a0*/  ISETP.GE.AND P1, PT, R8, c[0x0][0x17c], PT ;  /* 0x00005f0008007a0c */ /* 0x000fe40003f26270 */
[----:B------:R-:W-:Y:S01]  /*501b0*/  IADD3 R8, R26, 0x60, RZ ;  /* 0x000000601a087810 */ /* 0x000fe20007ffe0ff */
[----:B--2---:R1:W-:Y:S01]  /*501c0*/  @P3 STG.E.U16 [R6.64], R23 ;  /* 0x0000001706003986 */ /* 0x0043e2000c101506 */
[----:B0-----:R-:W-:Y:S02]  /*501d0*/  IMAD.WIDE R4, R0, 0x2, R12 ;  /* 0x0000000200047825 */ /* 0x001fe400078e020c */
[----:B------:R-:W-:-:S02]  /*501e0*/  ISETP.GE.AND P3, PT, R8, c[0x0][0x17c], PT ;  /* 0x00005f0008007a0c */ /* 0x000fc40003f66270 */
[----:B------:R-:W-:Y:S01]  /*501f0*/  PRMT R8, R23, 0x7632, R8 ;  /* 0x0000763217087816 */ /* 0x000fe20000000008 */
[----:B-1----:R-:W-:Y:S01]  /*50200*/  IMAD.WIDE R6, R0, 0x2, R14 ;  /* 0x0000000200067825 */ /* 0x002fe200078e020e */
[----:B------:R-:W-:-:S03]  /*50210*/  PRMT R16, R19, 0x7632, R16 ;  /* 0x0000763213107816 */ /* 0x000fc60000000010 */
[----:B------:R-:W-:Y:S01]  /*50220*/  IMAD.MOV.U32 R23, RZ, RZ, R24 ;  /* 0x000000ffff177224 */ /* 0x000fe200078e0018 */
[----:B------:R-:W-:Y:S01]  /*50230*/  PRMT R9, R25, 0x7632, R9 ;  /* 0x0000763219097816 */ /* 0x000fe20000000009 */
[----:B------:R-:W2:Y:S04]  /*50240*/  LDL.LU R24, [R1+0x44c] ;  /* 0x00044c0001187983 */ /* 0x000ea80000300800 */
[----:B---3--:R0:W-:Y:S04]  /*50250*/  @P4 STG.E.U16 [R4.64], R11 ;  /* 0x0000000b04004986 */ /* 0x0081e8000c101506 */
[----:B------:R1:W-:Y:S01]  /*50260*/  @P5 STG.E.U16 [R6.64], R19 ;  /* 0x0000001306005986 */ /* 0x0003e2000c101506 */
[----:B0-----:R-:W-:-:S03]  /*50270*/  IMAD.WIDE R4, R0, 0x2, R20 ;  /* 0x0000000200047825 */ /* 0x001fc600078e0214 */
[----:B-1----:R-:W3:Y:S04]  /*50280*/  LDL.LU R19, [R1+0x21c] ;  /* 0x00021c0001137983 */ /* 0x002ee80000300800 */
[----:B------:R0:W-:Y:S04]  /*50290*/  @P2 STG.E.U16 [R4.64], R25 ;  /* 0x0000001904002986 */ /* 0x0001e8000c101506 */
[----:B0-----:R-:W3:Y:S01]  /*502a0*/  LDL.LU R25, [R1+0x20c] ;  /* 0x00020c0001197983 */ /* 0x001ee20000300800 */
[----:B------:R-:W-:Y:S02]  /*502b0*/  ISETP.LT.AND P4, PT, R22, c[0x0][0x178], !P0 ;  /* 0x00005e0016007a0c */ /* 0x000fe40004781270 */
[----:B------:R-:W-:-:S02]  /*502c0*/  IADD3 R0, R0, c[0x0][0x198], RZ ;  /* 0x0000660000007a10 */ /* 0x000fc40007ffe0ff */
[----:B------:R-:W-:Y:S02]  /*502d0*/  ISETP.LT.AND P5, PT, R27, c[0x0][0x178], !P0 ;  /* 0x00005e001b007a0c */ /* 0x000fe400047a1270 */
[----:B------:R-:W-:Y:S01]  /*502e0*/  ISETP.LT.AND P2, PT, R18, c[0x0][0x178], !P0 ;  /* 0x00005e0012007a0c */ /* 0x000fe20004741270 */
[C---:B------:R-:W-:Y:S01]  /*502f0*/  IMAD.WIDE R4, R0.reuse, 0x2, R2 ;  /* 0x0000000200047825 */ /* 0x040fe200078e0202 */
[----:B------:R-:W-:Y:S02]  /*50300*/  ISETP.LT.AND P0, PT, R29, c[0x0][0x178], !P0 ;  /* 0x00005e001d007a0c */ /* 0x000fe40004701270 */
[----:B------:R-:W-:Y:S01]  /*50310*/  PRMT R10, R11, 0x7632, R10 ;  /* 0x000076320b0a7816 */ /* 0x000fe2000000000a */
[----:B------:R-:W-:Y:S02]  /*50320*/  IMAD.WIDE R6, R0, 0x2, R12 ;  /* 0x0000000200067825 */ /* 0x000fe400078e020c */
[----:B------:R0:W-:Y:S01]  /*50330*/  @P4 STG.E.U16 [R4.64], R8 ;  /* 0x0000000804004986 */ /* 0x0001e2000c101506 */
[----:B------:R-:W-:-:S02]  /*50340*/  ISETP.LT.AND P4, PT, R22, c[0x0][0x178], !P6 ;  /* 0x00005e0016007a0c */ /* 0x000fc40007781270 */
[C---:B------:R-:W-:Y:S01]  /*50350*/  IADD3 R11, R0.reuse, c[0x0][0x198], RZ ;  /* 0x00006600000b7a10 */ /* 0x040fe20007ffe0ff */
[----:B------:R1:W-:Y:S01]  /*50360*/  @P5 STG.E.U16 [R6.64], R10 ;  /* 0x0000000a06005986 */ /* 0x0003e2000c101506 */
[----:B0-----:R-:W-:-:S04]  /*50370*/  IMAD.WIDE R4, R0, 0x2, R14 ;  /* 0x0000000200047825 */ /* 0x001fc800078e020e */
[----:B-1----:R-:W-:Y:S01]  /*50380*/  IMAD.WIDE R6, R0, 0x2, R20 ;  /* 0x0000000200067825 */ /* 0x002fe200078e0214 */
[----:B------:R0:W-:Y:S01]  /*50390*/  @P2 STG.E.U16 [R4.64], R16 ;  /* 0x0000001004002986 */ /* 0x0001e2000c101506 */
[----:B------:R-:W-:Y:S02]  /*503a0*/  IADD3 R8, R26, 0x61, RZ ;  /* 0x000000611a087810 */ /* 0x000fe40007ffe0ff */
[----:B------:R-:W-:Y:S01]  /*503b0*/  ISETP.LT.AND P2, PT, R27, c[0x0][0x178], !P6 ;  /* 0x00005e001b007a0c */ /* 0x000fe20007741270 */
[----:B------:R-:W-:Y:S01]  /*503c0*/  STL.64 [R1+0x1a40], R26 ;  /* 0x001a401a01007387 */ /* 0x000fe20000100a00 */
[----:B--2---:R-:W-:-:S03]  /*503d0*/  PRMT R10, R24, 0x7632, R10 ;  /* 0x00007632180a7816 */ /* 0x004fc6000000000a */
[----:B------:R1:W-:Y:S01]  /*503e0*/  @P0 STG.E.U16 [R6.64], R9 ;  /* 0x0000000906000986 */ /* 0x0003e2000c101506 */
[----:B0-----:R-:W-:-:S05]  /*503f0*/  IMAD.WIDE R4, R11, 0x2, R2 ;  /* 0x000000020b047825 */ /* 0x001fca00078e0202 */
[----:B------:R-:W-:Y:S01]  /*50400*/  @P4 STG.E.U16 [R4.64], R24 ;  /* 0x0000001804004986 */ /* 0x000fe2000c101506 */
[----:B-1----:R-:W-:-:S03]  /*50410*/  IMAD.MOV.U32 R7, RZ, RZ, R23 ;  /* 0x000000ffff077224 */ /* 0x002fc600078e0017 */
[----:B---3--:R-:W-:Y:S04]  /*50420*/  STL [R1+0x1a3c], R25 ;  /* 0x001a3c1901007387 */ /* 0x008fe80000100800 */
[----:B----4-:R-:W0:Y:S04]  /*50430*/  LDS.128 R24, [R28] ;  /* 0x000000001c187984 */ /* 0x010e280000000c00 */
[----:B------:R-:W2:Y:S04]  /*50440*/  LDL.LU R23, [R1+0x240] ;  /* 0x0002400001177983 */ /* 0x000ea80000300800 */
[----:B0-----:R-:W-:Y:S04]  /*50450*/  STL [R1+0x4], R25 ;  /* 0x0000041901007387 */ /* 0x001fe80000100800 */
[----:B------:R0:W-:Y:S04]  /*50460*/  STL.64 [R1+0x8], R26 ;  /* 0x0000081a01007387 */ /* 0x0001e80000100a00 */
[----:B0-----:R-:W3:Y:S04]  /*50470*/  LDL.LU.64 R26, [R1+0x1a40] ;  /* 0x001a4000011a7983 */ /* 0x001ee80000300a00 */
[----:B------:R-:W4:Y:S01]  /*50480*/  LDL.LU R25, [R1+0x1a3c] ;  /* 0x001a3c0001197983 */ /* 0x000f220000300800 */
[----:B------:R-:W-:Y:S01]  /*50490*/  ISETP.LT.AND P0, PT, R18, c[0x0][0x178], !P6 ;  /* 0x00005e0012007a0c */ /* 0x000fe20007701270 */
[----:B------:R-:W-:Y:S01]  /*504a0*/  IMAD.MOV.U32 R28, RZ, RZ, R7 ;  /* 0x000000ffff1c7224 */ /* 0x000fe200078e0007 */
[----:B------:R-:W-:Y:S01]  /*504b0*/  ISETP.GE.AND P5, PT, R8, c[0x0][0x17c], PT ;  /* 0x00005f0008007a0c */ /* 0x000fe20003fa6270 */
[----:B------:R-:W-:Y:S01]  /*504c0*/  IMAD.WIDE R8, R11, 0x2, R12 ;  /* 0x000000020b087825 */ /* 0x000fe200078e020c */
[----:B------:R-:W-:-:S02]  /*504d0*/  ISETP.LT.AND P6, PT, R29, c[0x0][0x178], !P6 ;  /* 0x00005e001d007a0c */ /* 0x000fc400077c1270 */
[----:B------:R-:W-:Y:S01]  /*504e0*/  ISETP.LT.AND P4, PT, R22, c[0x0][0x178], !P1 ;  /* 0x00005e0016007a0c */ /* 0x000fe20004f81270 */
[----:B------:R-:W-:Y:S01]  /*504f0*/  IMAD.WIDE R4, R11, 0x2, R14 ;  /* 0x000000020b047825 */ /* 0x000fe200078e020e */
[----:B------:R0:W-:Y:S01]  /*50500*/  @P2 STG.E.U16 [R8.64], R28 ;  /* 0x0000001c08002986 */ /* 0x0001e2000c101506 */
[----:B------:R-:W-:Y:S02]  /*50510*/  PRMT R0, R7, 0x7632, R0 ;  /* 0x0000763207007816 */ /* 0x000fe40000000000 */
[C---:B------:R-:W-:Y:S02]  /*50520*/  IMAD.WIDE R6, R11.reuse, 0x2, R20 ;  /* 0x000000020b067825 */ /* 0x040fe400078e0214 */
[----:B------:R1:W-:Y:S01]  /*50530*/  @P0 STG.E.U16 [R4.64], R19 ;  /* 0x0000001304000986 */ /* 0x0003e2000c101506 */
[----:B0-----:R-:W-:-:S05]  /*50540*/  IADD3 R8, R11, c[0x0][0x198], RZ ;  /* 0x000066000b087a10 */ /* 0x001fca0007ffe0ff */
[----:B-1----:R-:W-:Y:S01]  /*50550*/  IMAD.WIDE R4, R8, 0x2, R2 ;  /* 0x0000000208047825 */ /* 0x002fe200078e0202 */
[----:B------:R-:W-:Y:S02]  /*50560*/  ISETP.LT.AND P2, PT, R18, c[0x0][0x178], !P1 ;  /* 0x00005e0012007a0c */ /* 0x000fe40004f41270 */
[----:B---3--:R-:W-:Y:S01]  /*50570*/  ISETP.LT.AND P0, PT, R27, c[0x0][0x178], !P1 ;  /* 0x00005e001b007a0c */ /* 0x008fe20004f01270 */
[----:B----4-:R-:W-:Y:S01]  /*50580*/  @P6 STG.E.U16 [R6.64], R25 ;  /* 0x0000001906006986 */ /* 0x010fe2000c101506 */
[----:B------:R-:W-:-:S03]  /*50590*/  ISETP.LT.AND P1, PT, R29, c[0x0][0x178], !P1 ;  /* 0x00005e001d007a0c */ /* 0x000fc60004f21270 */
[----:B------:R0:W-:Y:S01]  /*505a0*/  @P4 STG.E.U16 [R4.64], R10 ;  /* 0x0000000a04004986 */ /* 0x0001e2000c101506 */
[----:B------:R-:W-:-:S03]  /*505b0*/  PRMT R17, R25, 0x7632, R17 ;  /* 0x0000763219117816 */ /* 0x000fc60000000011 */
[----:B------:R-:W3:Y:S04]  /*505c0*/  LDL.LU R29, [R1+0x1a38] ;  /* 0x001a3800011d7983 */ /* 0x000ee80000300800 */
[----:B------:R-:W4:Y:S01]  /*505d0*/  LDL.LU R28, [R1+0x230] ;  /* 0x00023000011c7983 */ /* 0x000f220000300800 */
[----:B0-----:R-:W-:-:S03]  /*505e0*/  IMAD.WIDE R4, R8, 0x2, R12 ;  /* 0x0000000208047825 */ /* 0x001fc600078e020c */
[----:B------:R-:W3:Y:S04]  /*505f0*/  LDL.LU R25, [R1+0x220] ;  /* 0x0002200001197983 */ /* 0x000ee80000300800 */
[----:B------:R0:W-:Y:S04]  /*50600*/  @P0 STG.E.U16 [R4.64], R0 ;  /* 0x0000000004000986 */ /* 0x0001e8000c101506 */
[----:B0-----:R-:W3:Y:S01]  /*50610*/  LDL R5, [R1+0xff0] ;  /* 0x000ff00001057983 */ /* 0x001ee20000100800 */
[----:B------:R-:W-:Y:S01]  /*50620*/  PRMT R16, R19, 0x7632, R16 ;  /* 0x0000763213107816 */ /* 0x000fe20000000010 */
[----:B------:R-:W-:-:S05]  /*50630*/  IMAD.WIDE R6, R8, 0x2, R14 ;  /* 0x0000000208067825 */ /* 0x000fca00078e020e */
[----:B------:R-:W-:Y:S01]  /*50640*/  @P2 STG.E.U16 [R6.64], R16 ;  /* 0x0000001006002986 */ /* 0x000fe2000c101506 */
[----:B------:R-:W-:-:S04]  /*50650*/  IADD3 R19, R26, 0x62, RZ ;  /* 0x000000621a137810 */ /* 0x000fc80007ffe0ff */
[----:B------:R-:W-:Y:S02]  /*50660*/  ISETP.GE.AND P4, PT, R19, c[0x0][0x17c], PT ;  /* 0x00005f0013007a0c */ /* 0x000fe40003f86270 */
[----:B------:R-:W4:Y:S01]  /*50670*/  LDL R19, [R1+0xff4] ;  /* 0x000ff40001137983 */ /* 0x000f220000100800 */
[C---:B------:R-:W-:Y:S01]  /*50680*/  IADD3 R18, R8.reuse, c[0x0][0x198], RZ ;  /* 0x0000660008127a10 */ /* 0x040fe20007ffe0ff */
[----:B------:R-:W-:Y:S01]  /*50690*/  IMAD.WIDE R8, R8, 0x2, R20 ;  /* 0x0000000208087825 */ /* 0x000fe200078e0214 */
[----:B------:R-:W-:-:S04]  /*506a0*/  ISETP.LT.AND P6, PT, R22, c[0x0][0x178], !P3 ;  /* 0x00005e0016007a0c */ /* 0x000fc80005fc1270 */
[----:B------:R0:W-:Y:S01]  /*506b0*/  @P1 STG.E.U16 [R8.64], R17 ;  /* 0x0000001108001986 */ /* 0x0001e2000c101506 */
[----:B------:R-:W-:Y:S01]  /*506c0*/  ISETP.LT.AND P1, PT, R27, c[0x0][0x178], !P3 ;  /* 0x00005e001b007a0c */ /* 0x000fe20005f21270 */
[----:B------:R-:W-:-:S07]  /*506d0*/  IMAD.WIDE R10, R18, 0x2, R2 ;  /* 0x00000002120a7825 */ /* 0x000fce00078e0202 */
[----:B--2---:R1:W-:Y:S01]  /*506e0*/  @P6 STG.E.U16 [R10.64], R23 ;  /* 0x000000170a006986 */ /* 0x0043e2000c101506 */
[----:B0-----:R-:W-:-:S04]  /*506f0*/  IMAD.WIDE R8, R18, 0x2, R12 ;  /* 0x0000000212087825 */ /* 0x001fc800078e020c */
[----:B-1----:R-:W-:Y:S01]  /*50700*/  IMAD.WIDE R10, R18, 0x2, R14 ;  /* 0x00000002120a7825 */ /* 0x002fe200078e020e */
[----:B---3--:R-:W-:Y:S02]  /*50710*/  ISETP.LT.AND P2, PT, R5, c[0x0][0x178], !P3 ;  /* 0x00005e0005007a0c */ /* 0x008fe40005f41270 */
[----:B------:R0:W1:Y:S04]  /*50720*/  LDS.128 R4, [R29] ;  /* 0x000000001d047984 */ /* 0x0000680000000c00 */
[----:B0-----:R-:W2:Y:S04]  /*50730*/  LDL R29, [R1+0xfe8] ;  /* 0x000fe800011d7983 */ /* 0x001ea80000100800 */
[----:B----4-:R-:W-:Y:S04]  /*50740*/  @P1 STG.E.U16 [R8.64], R28 ;  /* 0x0000001c08001986 */ /* 0x010fe8000c101506 */
[----:B------:R-:W-:Y:S01]  /*50750*/  @P2 STG.E.U16 [R10.64], R25 ;  /* 0x000000190a002986 */ /* 0x000fe2000c101506 */
[----:B------:R-:W-:-:S03]  /*50760*/  ISETP.LT.AND P2, PT, R27, c[0x0][0x178], !P5 ;  /* 0x00005e001b007a0c */ /* 0x000fc60006f41270 */
[----:B-1----:R-:W-:Y:S04]  /*50770*/  STL [R1+0x1a28], R5 ;  /* 0x001a280501007387 */ /* 0x002fe80000100800 */
[----:B------:R0:W-:Y:S04]  /*50780*/  STL [R1+0x1a30], R5 ;  /* 0x001a300501007387 */ /* 0x0001e80000100800 */
[----:B0-----:R-:W3:Y:S04]  /*50790*/  LDL R5, [R1+0xff4] ;  /* 0x000ff40001057983 */ /* 0x001ee80000100800 */
[----:B------:R0:W-:Y:S04]  /*507a0*/  STL [R1+0x1a1c], R6 ;  /* 0x001a1c0601007387 */ /* 0x0001e80000100800 */
[----:B0-----:R-:W4:Y:S04]  /*507b0*/  LDL R6, [R1+0xff0] ;  /* 0x000ff00001067983 */ /* 0x001f280000100800 */
[----:B------:R0:W-:Y:S04]  /*507c0*/  STL [R1+0x1a14], R7 ;  /* 0x001a140701007387 */ /* 0x0001e80000100800 */
[----:B0-----:R-:W3:Y:S04]  /*507d0*/  LDL.LU R7, [R1+0x270] ;  /* 0x0002700001077983 */ /* 0x001ee80000300800 */
[----:B------:R-:W3:Y:S01]  /*507e0*/  LDL.LU R27, [R1+0x1a34] ;  /* 0x001a3400011b7983 */ /* 0x000ee20000300800 */
[----:B------:R-:W-:-:S02]  /*507f0*/  ISETP.LT.AND P3, PT, R19, c[0x0][0x178], !P3 ;  /* 0x00005e0013007a0c */ /* 0x000fc40005f61270 */
[----:B------:R-:W-:Y:S02]  /*50800*/  ISETP.LT.AND P6, PT, R22, c[0x0][0x178], !P5 ;  /* 0x00005e0016007a0c */ /* 0x000fe40006fc1270 */
[C---:B------:R-:W-:Y:S01]  /*50810*/  IADD3 R16, R18.reuse, c[0x0][0x198], RZ ;  /* 0x0000660012107a10 */ /* 0x040fe20007ffe0ff */
[----:B------:R-:W-:Y:S01]  /*50820*/  IMAD.WIDE R18, R18, 0x2, R20 ;  /* 0x0000000212127825 */ /* 0x000fe200078e0214 */
[----:B------:R-:W-:-:S03]  /*50830*/  PRMT R0, R23, 0x7632, R0 ;  /* 0x0000763217007816 */ /* 0x000fc60000000000 */
[----:B------:R-:W-:-:S04]  /*50840*/  IMAD.WIDE R22, R16, 0x2, R2 ;  /* 0x0000000210167825 */ /* 0x000fc800078e0202 */
[----:B------:R-:W-:Y:S01]  /*50850*/  @P3 STG.E.U16 [R18.64], R24 ;  /* 0x0000001812003986 */ /* 0x000fe2000c101506 */
[----:B------:R-:W-:-:S03]  /*50860*/  IMAD.WIDE R8, R16, 0x2, R12 ;  /* 0x0000000210087825 */ /* 0x000fc600078e020c */
[----:B------:R0:W-:Y:S01]  /*50870*/  @P6 STG.E.U16 [R22.64], R0 ;  /* 0x0000000016006986 */ /* 0x0001e2000c101506 */
[----:B------:R-:W-:Y:S01]  /*50880*/  IMAD.WIDE R10, R16, 0x2, R14 ;  /* 0x00000002100a7825 */ /* 0x000fe200078e020e */
[----:B0-----:R-:W-:Y:S02]  /*50890*/  PRMT R0, R28, 0x7632, R0 ;  /* 0x000076321c007816 */ /* 0x001fe40000000000 */
[----:B------:R-:W-:Y:S01]  /*508a0*/  PRMT R22, R25, 0x7632, R22 ;  /* 0x0000763219167816 */ /* 0x000fe20000000016 */
[----:B------:R-:W3:Y:S04]  /*508b0*/  LDL.LU R28, [R1+0x250] ;  /* 0x00025000011c7983 */ /* 0x000ee80000300800 */
[----:B------:R0:W-:Y:S01]  /*508c0*/  @P2 STG.E.U16 [R8.64], R0 ;  /* 0x0000000008002986 */ /* 0x0001e2000c101506 */
[----:B------:R-:W-:-:S02]  /*508d0*/  IADD3 R25, R26, 0x64, RZ ;  /* 0x000000641a197810 */ /* 0x000fc40007ffe0ff */
[----:B------:R-:W-:Y:S02]  /*508e0*/  IADD3 R17, R26, 0x63, RZ ;  /* 0x000000631a117810 */ /* 0x000fe40007ffe0ff */
[----:B------:R-:W-:Y:S02]  /*508f0*/  PRMT R23, R24, 0x7632, R23 ;  /* 0x0000763218177816 */ /* 0x000fe40000000017 */
[C---:B------:R-:W-:Y:S02]  /*50900*/  IADD3 R24, R16.reuse, c[0x0][0x198], RZ ;  /* 0x0000660010187a10 */ /* 0x040fe40007ffe0ff */
[----:B------:R-:W-:Y:S01]  /*50910*/  ISETP.GE.AND P0, PT, R17, c[0x0][0x17c], PT ;  /* 0x00005f0011007a0c */ /* 0x000fe20003f06270 */
[----:B------:R-:W-:Y:S01]  /*50920*/  IMAD.WIDE R16, R16, 0x2, R20 ;  /* 0x0000000210107825 */ /* 0x000fe200078e0214 */
[----:B------:R-:W-:Y:S02]  /*50930*/  ISETP.GE.AND P1, PT, R25, c[0x0][0x17c], PT ;  /* 0x00005f0019007a0c */ /* 0x000fe40003f26270 */
[----:B------:R-:W3:Y:S01]  /*50940*/  LDL R25, [R1+0xfec] ;  /* 0x000fec0001197983 */ /* 0x000ee20000100800 */
[----:B------:R-:W-:Y:S01]  /*50950*/  IMAD.WIDE R18, R24, 0x2, R2 ;  /* 0x0000000218127825 */ /* 0x000fe200078e0202 */
[----:B--2---:R-:W-:-:S02]  /*50960*/  ISETP.LT.AND P6, PT, R29, c[0x0][0x178], !P4 ;  /* 0x00005e001d007a0c */ /* 0x004fc400067c1270 */
[----:B----4-:R-:W-:-:S13]  /*50970*/  ISETP.LT.AND P3, PT, R6, c[0x0][0x178], !P5 ;  /* 0x00005e0006007a0c */ /* 0x010fda0006f61270 */
[----:B------:R-:W-:Y:S04]  /*50980*/  @P3 STG.E.U16 [R10.64], R22 ;  /* 0x000000160a003986 */ /* 0x000fe8000c101506 */
[----:B---3--:R-:W1:Y:S01]  /*50990*/  LDS.128 R8, [R27] ;  /* 0x000000001b087984 */ /* 0x008e620000000c00 */
[----:B------:R-:W-:Y:S02]  /*509a0*/  ISETP.LT.AND P5, PT, R5, c[0x0][0x178], !P5 ;  /* 0x00005e0005007a0c */ /* 0x000fe40006fa1270 */
[----:B0-----:R-:W-:-:S11]  /*509b0*/  PRMT R0, R7, 0x7632, R0 ;  /* 0x0000763207007816 */ /* 0x001fd60000000000 */
[----:B------:R0:W-:Y:S04]  /*509c0*/  @P5 STG.E.U16 [R16.64], R23 ;  /* 0x0000001710005986 */ /* 0x0001e8000c101506 */
[----:B------:R2:W-:Y:S01]  /*509d0*/  @P6 STG.E.U16 [R18.64], R7 ;  /* 0x0000000712006986 */ /* 0x0005e2000c101506 */
[----:B0-----:R-:W-:-:S03]  /*509e0*/  IADD3 R23, R26, 0x65, RZ ;  /* 0x000000651a177810 */ /* 0x001fc60007ffe0ff */
[----:B--2---:R-:W2:Y:S01]  /*509f0*/  LDL.LU R7, [R1+0x2c0] ;  /* 0x0002c00001077983 */ /* 0x004ea20000300800 */
[----:B------:R-:W-:-:S03]  /*50a00*/  ISETP.GE.AND P3, PT, R23, c[0x0][0x17c], PT ;  /* 0x00005f0017007a0c */ /* 0x000fc60003f66270 */
[----:B-1----:R-:W-:Y:S04]  /*50a10*/  STL [R1+0x1a24], R9 ;  /* 0x001a240901007387 */ /* 0x002fe80000100800 */
[----:B------:R0:W-:Y:S04]  /*50a20*/  STL [R1+0x1a18], R10 ;  /* 0x001a180a01007387 */ /* 0x0001e80000100800 */
[----:B0-----:R-:W3:Y:S04]  /*50a30*/  LDL R10, [R1+0xfec] ;  /* 0x000fec00010a7983 */ /* 0x001ee80000100800 */
[----:B------:R0:W-:Y:S04]  /*50a40*/  STL [R1+0x1a10], R11 ;  /* 0x001a100b01007387 */ /* 0x0001e80000100800 */
[----:B0-----:R-:W4:Y:S04]  /*50a50*/  LDL.LU R11, [R1+0xee4] ;  /* 0x000ee400010b7983 */ /* 0x001f280000300800 */
[----:B------:R-:W2:Y:S01]  /*50a60*/  LDL.LU R23, [R1+0x260] ;  /* 0x0002600001177983 */ /* 0x000ea20000300800 */
[----:B------:R-:W-:-:S02]  /*50a70*/  ISETP.LT.AND P2, PT, R25, c[0x0][0x178], !P4 ;  /* 0x00005e0019007a0c */ /* 0x000fc40006741270 */
[----:B------:R-:W-:Y:S02]  /*50a80*/  ISETP.LT.AND P5, PT, R6, c[0x0][0x178], !P4 ;  /* 0x00005e0006007a0c */ /* 0x000fe400067a1270 */
[----:B------:R-:W-:Y:S01]  /*50a90*/  ISETP.LT.AND P4, PT, R5, c[0x0][0x178], !P4 ;  /* 0x00005e0005007a0c */ /* 0x000fe20006781270 */
[C---:B------:R-:W-:Y:S01]  /*50aa0*/  IMAD.WIDE R16, R24.reuse, 0x2, R12 ;  /* 0x0000000218107825 */ /* 0x040fe200078e020c */
[----:B------:R-:W-:-:S03]  /*50ab0*/  IADD3 R22, R24, c[0x0][0x198], RZ ;  /* 0x0000660018167a10 */ /* 0x000fc60007ffe0ff */
[----:B------:R-:W-:-:S04]  /*50ac0*/  IMAD.WIDE R18, R24, 0x2, R14 ;  /* 0x0000000218127825 */ /* 0x000fc800078e020e */
[----:B------:R-:W-:Y:S01]  /*50ad0*/  IMAD.WIDE R24, R24, 0x2, R20 ;  /* 0x0000000218187825 */ /* 0x000fe200078e0214 */
[----:B------:R-:W-:-:S03]  /*50ae0*/  ISETP.LT.AND P6, PT, R29, c[0x0][0x178], !P0 ;  /* 0x00005e001d007a0c */ /* 0x000fc600047c1270 */
[----:B------:R-:W-:Y:S01]  /*50af0*/  IMAD.WIDE R26, R22, 0x2, R2 ;  /* 0x00000002161a7825 */ /* 0x000fe200078e0202 */
[----:B--2---:R-:W-:Y:S04]  /*50b00*/  @P2 STG.E.U16 [R16.64], R23 ;  /* 0x0000001710002986 */ /* 0x004fe8000c101506 */
[----:B------:R-:W-:Y:S04]  /*50b10*/  @P5 STG.E.U16 [R18.64], R28 ;  /* 0x0000001c12005986 */ /* 0x000fe8000c101506 */
[----:B------:R0:W-:Y:S01]  /*50b20*/  @P4 STG.E.U16 [R24.64], R4 ;  /* 0x0000000418004986 */ /* 0x0001e2000c101506 */
[----:B---3--:R-:W-:-:S02]  /*50b30*/  ISETP.LT.AND P4, PT, R10, c[0x0][0x178], !P0 ;  /* 0x00005e000a007a0c */ /* 0x008fc40004781270 */
[----:B------:R-:W-:Y:S02]  /*50b40*/  ISETP.LT.AND P5, PT, R6, c[0x0][0x178], !P0 ;  /* 0x00005e0006007a0c */ /* 0x000fe400047a1270 */
[----:B------:R-:W-:Y:S02]  /*50b50*/  ISETP.LT.AND P0, PT, R5, c[0x0][0x178], !P0 ;  /* 0x00005e0005007a0c */ /* 0x000fe40004701270 */
[----:B------:R-:W2:Y:S01]  /*50b60*/  LDL.LU R5, [R1+0x2b0] ;  /* 0x0002b00001057983 */ /* 0x000ea20000300800 */
[----:B0-----:R-:W-:Y:S02]  /*50b70*/  PRMT R4, R28, 0x7632, R4 ;  /* 0x000076321c047816 */ /* 0x001fe40000000004 */
[----:B----4-:R-:W-:-:S04]  /*50b80*/  IADD3 R28, R11, 0x66, RZ ;  /* 0x000000660b1c7810 */ /* 0x010fc80007ffe0ff */
[----:B------:R-:W-:Y:S02]  /*50b90*/  ISETP.GE.AND P2, PT, R28, c[0x0][0x17c], PT ;  /* 0x00005f001c007a0c */ /* 0x000fe40003f46270 */
[----:B------:R-:W3:Y:S01]  /*50ba0*/  LDL R28, [R1+0xff4] ;  /* 0x000ff400011c7983 */ /* 0x000ee20000100800 */
[----:B------:R-:W-:-:S03]  /*50bb0*/  IMAD.WIDE R16, R22, 0x2, R12 ;  /* 0x0000000216107825 */ /* 0x000fc600078e020c */
[----:B------:R0:W-:Y:S02]  /*50bc0*/  @P6 STG.E.U16 [R26.64], R0 ;  /* 0x000000001a006986 */ /* 0x0001e4000c101506 */
[----:B0-----:R-:W-:-:S05]  /*50bd0*/  PRMT R0, R23, 0x7632, R0 ;  /* 0x0000763217007816 */ /* 0x001fca0000000000 */
[----:B------:R0:W-:Y:S04]  /*50be0*/  @P4 STG.E.U16 [R16.64], R0 ;  /* 0x0000000010004986 */ /* 0x0001e8000c101506 */
[----:B0-----:R-:W4:Y:S01]  /*50bf0*/  LDL R17, [R1+0xfe8] ;  /* 0x000fe80001117983 */ /* 0x001f220000100800 */
[----:B------:R-:W-:-:S03]  /*50c00*/  ISETP.LT.AND P6, PT, R29, c[0x0][0x178], !P1 ;  /* 0x00005e001d007a0c */ /* 0x000fc60004fc1270 */
[----:B------:R-:W0:Y:S01]  /*50c10*/  S2R R29, SR_TID.X ;  /* 0x00000000001d7919 */ /* 0x000e220000002100 */
[----:B------:R-:W-:Y:S01]  /*50c20*/  IMAD.WIDE R18, R22, 0x2, R14 ;  /* 0x0000000216127825 */ /* 0x000fe200078e020e */
[----:B------:R-:W-:-:S04]  /*50c30*/  ISETP.LT.AND P4, PT, R10, c[0x0][0x178], !P1 ;  /* 0x00005e000a007a0c */ /* 0x000fc80004f81270 */
[----:B------:R-:W-:Y:S01]  /*50c40*/  @P5 STG.E.U16 [R18.64], R4 ;  /* 0x0000000412005986 */ /* 0x000fe2000c101506 */
[----:B------:R-:W-:Y:S02]  /*50c50*/  ISETP.LT.AND P5, PT, R6, c[0x0][0x178], !P1 ;  /* 0x00005e0006007a0c */ /* 0x000fe40004fa1270 */
[C---:B------:R-:W-:Y:S01]  /*50c60*/  IADD3 R26, R22.reuse, c[0x0][0x198], RZ ;  /* 0x00006600161a7a10 */ /* 0x040fe20007ffe0ff */
[----:B------:R-:W-:Y:S01]  /*50c70*/  IMAD.WIDE R22, R22, 0x2, R20 ;  /* 0x0000000216167825 */ /* 0x000fe200078e0214 */
[----:B------:R-:W-:-:S03]  /*50c80*/  PRMT R27, R4, 0x7632, R27 ;  /* 0x00007632041b7816 */ /* 0x000fc6000000001b */
[C---:B------:R-:W-:Y:S02]  /*50c90*/  IMAD.WIDE R24, R26.reuse, 0x2, R2 ;  /* 0x000000021a187825 */ /* 0x040fe400078e0202 */
[----:B------:R1:W-:Y:S04]  /*50ca0*/  @P0 STG.E.U16 [R22.64], R27 ;  /* 0x0000001b16000986 */ /* 0x0003e8000c101506 */
[----:B------:R0:W-:Y:S01]  /*50cb0*/  @P6 STG.E.U16 [R24.64], R7 ;  /* 0x0000000718006986 */ /* 0x0001e2000c101506 */
[----:B------:R-:W-:Y:S01]  /*50cc0*/  PRMT R9, R7, 0x7632, R9 ;  /* 0x0000763207097816 */ /* 0x000fe20000000009 */
[----:B-1----:R-:W-:Y:S02]  /*50cd0*/  IMAD.WIDE R22, R26, 0x2, R12 ;  /* 0x000000021a167825 */ /* 0x002fe400078e020c */
[----:B0-----:R-:W2:Y:S01]  /*50ce0*/  LDL.LU R7, [R1+0x2d0] ;  /* 0x0002d00001077983 */ /* 0x001ea20000300800 */
[----:B---3--:R-:W-:-:S02]  /*50cf0*/  ISETP.LT.AND P1, PT, R28, c[0x0][0x178], !P1 ;  /* 0x00005e001c007a0c */ /* 0x008fc40004f21270 */
[C---:B------:R-:W-:Y:S01]  /*50d00*/  LOP3.LUT R28, R29.reuse, 0x7f, RZ, 0xc0, !PT ;  /* 0x0000007f1d1c7812 */ /* 0x040fe200078ec0ff */
[----:B------:R-:W-:-:S05]  /*50d10*/  IMAD.SHL.U32 R29, R29, 0x400, RZ ;  /* 0x000004001d1d7824 */ /* 0x000fca00078e00ff */
[----:B------:R-:W-:-:S05]  /*50d20*/  LOP3.LUT R29, R29, 0x1800, RZ, 0xc0, !PT ;  /* 0x000018001d1d7812 */ /* 0x000fca00078ec0ff */
[----:B------:R-:W-:-:S05]  /*50d30*/  IMAD R29, R28, 0x10, R29 ;  /* 0x000000101c1d7824 */ /* 0x000fca00078e021d */
[----:B------:R-:W-:Y:S02]  /*50d40*/  LOP3.LUT R29, R29, 0x60, RZ, 0x3c, !PT ;  /* 0x000000601d1d7812 */ /* 0x000fe400078e3cff */
[----:B----4-:R-:W-:-:S03]  /*50d50*/  ISETP.LT.AND P6, PT, R17, c[0x0][0x178], !P3 ;  /* 0x00005e0011007a0c */ /* 0x010fc60005fc1270 */
[----:B------:R-:W0:Y:S04]  /*50d60*/  LDS.128 R16, [R29] ;  /* 0x000000001d107984 */ /* 0x000e280000000c00 */
[----:B--2---:R-:W-:Y:S04]  /*50d70*/  @P4 STG.E.U16 [R22.64], R5 ;  /* 0x0000000516004986 */ /* 0x004fe8000c101506 */
[----:B0-----:R-:W-:Y:S04]  /*50d80*/  STL [R1+0x1a2c], R17 ;  /* 0x001a2c1101007387 */ /* 0x001fe80000100800 */
[----:B------:R0:W-:Y:S04]  /*50d90*/  STL [R1+0x1a20], R18 ;  /* 0x001a201201007387 */ /* 0x0001e80000100800 */
[----:B0-----:R-:W2:Y:S04]  /*50da0*/  LDL R18, [R1+0xfe8] ;  /* 0x000fe80001127983 */ /* 0x001ea80000100800 */
[----:B------:R0:W-:Y:S04]  /*50db0*/  STL [R1+0x1a0c], R19 ;  /* 0x001a0c1301007387 */ /* 0x0001e80000100800 */
[----:B0-----:R-:W3:Y:S04]  /*50dc0*/  LDL.LU R19, [R1+0xff4] ;  /* 0x000ff40001137983 */ /* 0x001ee80000300800 */
[----:B------:R-:W4:Y:S01]  /*50dd0*/  LDL.LU R23, [R1+0x290] ;  /* 0x0002900001177983 */ /* 0x000f220000300800 */
[C---:B------:R-:W-:Y:S01]  /*50de0*/  IADD3 R0, R26.reuse, c[0x0][0x198], RZ ;  /* 0x000066001a007a10 */ /* 0x040fe20007ffe0ff */
[----:B------:R-:W-:-:S02]  /*50df0*/  IMAD.WIDE R24, R26, 0x2, R14 ;  /* 0x000000021a187825 */ /* 0x000fc400078e020e */
[----:B------:R-:W2:Y:S02]  /*50e00*/  LDL.LU R17, [R1+0x2a0] ;  /* 0x0002a00001117983 */ /* 0x000ea40000300800 */
[----:B------:R-:W-:-:S04]  /*50e10*/  IMAD.WIDE R26, R26, 0x2, R20 ;  /* 0x000000021a1a7825 */ /* 0x000fc800078e0214 */
[----:B------:R-:W-:Y:S01]  /*50e20*/  IMAD.WIDE R28, R0, 0x2, R2 ;  /* 0x00000002001c7825 */ /* 0x000fe200078e0202 */
[----:B------:R-:W-:Y:S02]  /*50e30*/  ISETP.LT.AND P4, PT, R10, c[0x0][0x178], !P3 ;  /* 0x00005e000a007a0c */ /* 0x000fe40005f81270 */
[----:B------:R-:W-:Y:S01]  /*50e40*/  IADD3 R4, R11, 0x67, RZ ;  /* 0x000000670b047810 */ /* 0x000fe20007ffe0ff */
[----:B----4-:R-:W-:Y:S04]  /*50e50*/  @P5 STG.E.U16 [R24.64], R23 ;  /* 0x0000001718005986 */ /* 0x010fe8000c101506 */
[----:B------:R-:W-:Y:S04]  /*50e60*/  @P1 STG.E.U16 [R26.64], R8 ;  /* 0x000000081a001986 */ /* 0x000fe8000c101506 */
[----:B------:R0:W-:Y:S04]  /*50e70*/  @P6 STG.E.U16 [R28.64], R9 ;  /* 0x000000091c006986 */ /* 0x0001e8000c101506 */
[----:B0-----:R-:W4:Y:S01]  /*50e80*/  LDL.LU R9, [R1+0x280] ;  /* 0x0002800001097983 */ /* 0x001f220000300800 */
[----:B------:R-:W-:-:S03]  /*50e90*/  PRMT R29, R5, 0x7632, R29 ;  /* 0x00007632051d7816 */ /* 0x000fc6000000001d */
[----:B------:R-:W4:Y:S01]  /*50ea0*/  LDL.LU R5, [R1+0x1a30] ;  /* 0x001a300001057983 */ /* 0x000f220000300800 */
[----:B------:R-:W-:Y:S02]  /*50eb0*/  ISETP.LT.AND P5, PT, R6, c[0x0][0x178], !P3 ;  /* 0x00005e0006007a0c */ /* 0x000fe40005fa1270 */
[----:B---3--:R-:W-:Y:S01]  /*50ec0*/  ISETP.LT.AND P6, PT, R19, c[0x0][0x178], !P3 ;  /* 0x00005e0013007a0c */ /* 0x008fe20005fc1270 */
[----:B------:R-:W-:Y:S01]  /*50ed0*/  IMAD.WIDE R26, R0, 0x2, R12 ;  /* 0x00000002001a7825 */ /* 0x000fe200078e020c */
[----:B------:R-:W-:Y:S02]  /*50ee0*/  ISETP.GE.AND P0, PT, R4, c[0x0][0x17c], PT ;  /* 0x00005f0004007a0c */ /* 0x000fe40003f06270 */
[----:B------:R-:W-:Y:S01]  /*50ef0*/  PRMT R4, R23, 0x7632, R4 ;  /* 0x0000763217047816 */ /* 0x000fe20000000004 */
[----:B------:R-:W-:Y:S01]  /*50f00*/  IMAD.WIDE R24, R0, 0x2, R14 ;  /* 0x0000000200187825 */ /* 0x000fe200078e020e */
[----:B--2---:R-:W-:Y:S02]  /*50f10*/  ISETP.LT.AND P1, PT, R18, c[0x0][0x178], !P2 ;  /* 0x00005e0012007a0c */ /* 0x004fe40005721270 */
[----:B------:R-:W-:Y:S01]  /*50f20*/  PRMT R8, R8, 0x7632, R8 ;  /* 0x0000763208087816 */ /* 0x000fe20000000008 */
[C---:B------:R-:W-:Y:S01]  /*50f30*/  IMAD.WIDE R22, R0.reuse, 0x2, R20 ;  /* 0x0000000200167825 */ /* 0x040fe200078e0214 */
[----:B------:R-:W-:Y:S01]  /*50f40*/  IADD3 R0, R0, c[0x0][0x198], RZ ;  /* 0x0000660000007a10 */ /* 0x000fe20007ffe0ff */
[----:B------:R0:W-:Y:S01]  /*50f50*/  @P4 STG.E.U16 [R26.64], R29 ;  /* 0x0000001d1a004986 */ /* 0x0001e2000c101506 */
[----:B------:R-:W-:-:S03]  /*50f60*/  ISETP.LT.AND P4, PT, R10, c[0x0][0x178], !P2 ;  /* 0x00005e000a007a0c */ /* 0x000fc60005781270 */
[----:B------:R1:W-:Y:S01]  /*50f70*/  @P5 STG.E.U16 [R24.64], R4 ;  /* 0x0000000418005986 */ /* 0x0003e2000c101506 */
[----:B------:R-:W-:Y:S02]  /*50f80*/  ISETP.LT.AND P5, PT, R6, c[0x0][0x178], !P2 ;  /* 0x00005e0006007a0c */ /* 0x000fe400057a1270 */
[----:B------:R-:W-:Y:S01]  /*50f90*/  ISETP.LT.AND P2, PT, R19, c[0x0][0x178], !P2 ;  /* 0x00005e0013007a0c */ /* 0x000fe20005741270 */
[----:B------:R2:W-:Y:S01]  /*50fa0*/  @P6 STG.E.U16 [R22.64], R8 ;  /* 0x0000000816006986 */ /* 0x0005e2000c101506 */
[----:B------:R-:W-:Y:S02]  /*50fb0*/  ISETP.LT.AND P6, PT, R18, c[0x0][0x178], !P0 ;  /* 0x00005e0012007a0c */ /* 0x000fe400047c1270 */
[----:B------:R-:W-:Y:S01]  /*50fc0*/  IADD3 R28, R11, 0x68, RZ ;  /* 0x000000680b1c7810 */ /* 0x000fe20007ffe0ff */
[C---:B0-----:R-:W-:Y:S01]  /*50fd0*/  IMAD.WIDE R26, R0.reuse, 0x2, R20 ;  /* 0x00000002001a7825 */ /* 0x041fe200078e0214 */
[----:B-1----:R-:W-:-:S03]  /*50fe0*/  IADD3 R4, R0, c[0x0][0x198], RZ ;  /* 0x0000660000047a10 */ /* 0x002fc60007ffe0ff */
[----:B--2---:R-:W-:Y:S01]  /*50ff0*/  IMAD.WIDE R22, R0, 0x2, R2 ;  /* 0x0000000200167825 */ /* 0x004fe200078e0202 */
[----:B------:R-:W-:-:S03]  /*51000*/  ISETP.GE.AND P3, PT, R28, c[0x0][0x17c], PT ;  /* 0x00005f001c007a0c */ /* 0x000fc60003f66270 */
[----:B------:R-:W-:Y:S01]  /*51010*/  IMAD.WIDE R24, R0, 0x2, R12 ;  /* 0x0000000200187825 */ /* 0x000fe200078e020c */
[----:B------:R0:W-:Y:S03]  /*51020*/  @P1 STG.E.U16 [R22.64], R7 ;  /* 0x0000000716001986 */ /* 0x0001e6000c101506 */
[----:B------:R-:W-:Y:S01]  /*51030*/  IMAD.WIDE R28, R4, 0x2, R2 ;  /* 0x00000002041c7825 */ /* 0x000fe200078e0202 */
[----:B------:R-:W-:Y:S03]  /*51040*/  @P4 STG.E.U16 [R24.64], R17 ;  /* 0x0000001118004986 */ /* 0x000fe6000c101506 */
[----:B0-----:R-:W-:-:S05]  /*51050*/  IMAD.WIDE R22, R0, 0x2, R14 ;  /* 0x0000000200167825 */ /* 0x001fca00078e020e */
[----:B----4-:R-:W-:Y:S01]  /*51060*/  @P5 STG.E.U16 [R22.64], R9 ;  /* 0x0000000916005986 */ /* 0x010fe2000c101506 */
[----:B------:R-:W-:-:S03]  /*51070*/  PRMT R5, R7, 0x7632, R5 ;  /* 0x0000763207057816 */ /* 0x000fc60000000005 */
[----:B------:R-:W-:Y:S04]  /*51080*/  @P2 STG.E.U16 [R26.64], R16 ;  /* 0x000000101a002986 */ /* 0x000fe8000c101506 */
[----:B------:R-:W2:Y:S04]  /*51090*/  LDL.LU R7, [R1+0x244] ;  /* 0x0002440001077983 */ /* 0x000ea80000300800 */
[----:B------:R0:W-:Y:S04]  /*510a0*/  @P6 STG.E.U16 [R28.64], R5 ;  /* 0x000000051c006986 */ /* 0x0001e8000c101506 */
[----:B0-----:R-:W3:Y:S01]  /*510b0*/  LDL.LU R5, [R1+0x234] ;  /* 0x0002340001057983 */ /* 0x001ee20000300800 */
[----:B------:R-:W-:Y:S01]  /*510c0*/  ISETP.LT.AND P4, PT, R10, c[0x0][0x178], !P0 ;  /* 0x00005e000a007a0c */ /* 0x000fe20004781270 */
[----:B------:R-:W-:Y:S01]  /*510d0*/  IMAD.WIDE R22, R4, 0x2, R12 ;  /* 0x0000000204167825 */ /* 0x000fe200078e020c */
[----:B------:R-:W-:-:S02]  /*510e0*/  ISETP.LT.AND P5, PT, R6, c[0x0][0x178], !P0 ;  /* 0x00005e0006007a0c */ /* 0x000fc400047a1270 */
[----:B------:R-:W-:Y:S02]  /*510f0*/  PRMT R0, R17, 0x7632, R0 ;  /* 0x0000763211007816 */ /* 0x000fe40000000000 */
[----:B------:R-:W-:Y:S01]  /*51100*/  IADD3 R8, R11, 0x69, RZ ;  /* 0x000000690b087810 */ /* 0x000fe20007ffe0ff */
[----:B------:R-:W-:Y:S01]  /*51110*/  IMAD.WIDE R24, R4, 0x2, R14 ;  /* 0x0000000204187825 */ /* 0x000fe200078e020e */
[----:B------:R-:W-:Y:S01]  /*51120*/  ISETP.LT.AND P6, PT, R19, c[0x0][0x178], !P0 ;  /* 0x00005e0013007a0c */ /* 0x000fe200047c1270 */
[----:B------:R-:W4:Y:S01]  /*51130*/  LDL.LU R17, [R1+0x1a2c] ;  /* 0x001a2c0001117983 */ /* 0x000f220000300800 */
[----:B------:R-:W-:Y:S01]  /*51140*/  ISETP.LT.AND P0, PT, R18, c[0x0][0x178], !P3 ;  /* 0x00005e0012007a0c */ /* 0x000fe20005f01270 */
[----:B------:R-:W-:Y:S02]  /*51150*/  IMAD.WIDE R26, R4, 0x2, R20 ;  /* 0x00000002041a7825 */ /* 0x000fe400078e0214 */
[----:B------:R0:W-:Y:S01]  /*51160*/  @P4 STG.E.U16 [R22.64], R0 ;  /* 0x0000000016004986 */ /* 0x0001e2000c101506 */
[----:B------:R-:W-:-:S02]  /*51170*/  ISETP.LT.AND P4, PT, R10, c[0x0][0x178], !P3 ;  /* 0x00005e000a007a0c */ /* 0x000fc40005f81270 */
[----:B------:R-:W-:Y:S02]  /*51180*/  ISETP.GE.AND P1, PT, R8, c[0x0][0x17c], PT ;  /* 0x00005f0008007a0c */ /* 0x000fe40003f26270 */
[----:B------:R-:W-:Y:S02]  /*51190*/  IADD3 R4, R4, c[0x0][0x198], RZ ;  /* 0x0000660004047a10 */ /* 0x000fe40007ffe0ff */
[----:B------:R-:W-:Y:S02]  /*511a0*/  PRMT R8, R9, 0x7632, R8 ;  /* 0x0000763209087816 */ /* 0x000fe40000000008 */
[----:B------:R-:W-:Y:S01]  /*511b0*/  PRMT R16, R16, 0x7632, R16 ;  /* 0x0000763210107816 */ /* 0x000fe20000000010 */
[C---:B0-----:R-:W-:Y:S02]  /*511c0*/  IMAD.WIDE R22, R4.reuse, 0x2, R2 ;  /* 0x0000000204167825 */ /* 0x041fe400078e0202 */
[----:B------:R0:W-:Y:S04]  /*511d0*/  @P5 STG.E.U16 [R24.64], R8 ;  /* 0x0000000818005986 */ /* 0x0001e8000c101506 */
[----:B------:R-:W-:Y:S01]  /*511e0*/  @P6 STG.E.U16 [R26.64], R16 ;  /* 0x000000101a006986 */ /* 0x000fe2000c101506 */
[----:B0-----:R-:W-:-:S03]  /*511f0*/  IMAD.WIDE R24, R4, 0x2, R12 ;  /* 0x0000000204187825 */ /* 0x001fc600078e020c */
[----:B--2---:R0:W-:Y:S01]  /*51200*/  @P0 STG.E.U16 [R22.64], R7 ;  /* 0x0000000716000986 */ /* 0x0041e2000c101506 */
[----:B------:R-:W-:-:S03]  /*51210*/  PRMT R8, R7, 0x7632, R8 ;  /* 0x0000763207087816 */ /* 0x000fc60000000008 */
[----:B0-----:R-:W2:Y:S04]  /*51220*/  LDL.LU R7, [R1+0x274] ;  /* 0x0002740001077983 */ /* 0x001ea80000300800 */
[----:B------:R-:W2:Y:S04]  /*51230*/  LDL.LU R9, [R1+0x264] ;  /* 0x0002640001097983 */ /* 0x000ea80000300800 */
[----:B---3--:R0:W-:Y:S04]  /*51240*/  @P4 STG.E.U16 [R24.64], R5 ;  /* 0x0000000518004986 */ /* 0x0081e8000c101506 */
[----:B0-----:R-:W3:Y:S04]  /*51250*/  LDL.LU R24, [R1+0x224] ;  /* 0x0002240001187983 */ /* 0x001ee80000300800 */
[----:B------:R-:W2:Y:S01]  /*51260*/  LDL.LU R25, [R1+0x4] ;  /* 0x0000040001197983 */ /* 0x000ea20000300800 */
[----:B------:R-:W-:-:S02]  /*51270*/  ISETP.LT.AND P5, PT, R6, c[0x0][0x178], !P3 ;  /* 0x00005e0006007a0c */ /* 0x000fc40005fa1270 */
[----:B------:R-:W-:Y:S02]  /*51280*/  ISETP.LT.AND P3, PT, R19, c[0x0][0x178], !P3 ;  /* 0x00005e0013007a0c */ /* 0x000fe40005f61270 */
[----:B------:R-:W-:Y:S02]  /*51290*/  ISETP.LT.AND P6, PT, R18, c[0x0][0x178], !P1 ;  /* 0x00005e0012007a0c */ /* 0x000fe40004fc1270 */
[----:B------:R-:W-:Y:S02]  /*512a0*/  IADD3 R28, R11, 0x6a, RZ ;  /* 0x0000006a0b1c7810 */ /* 0x000fe40007ffe0ff */
[----:B------:R-:W-:Y:S02]  /*512b0*/  IADD3 R0, R4, c[0x0][0x198], RZ ;  /* 0x0000660004007a10 */ /* 0x000fe40007ffe0ff */
[----:B------:R-:W-:Y:S01]  /*512c0*/  ISETP.LT.AND P4, PT, R10, c[0x0][0x178], !P1 ;  /* 0x00005e000a007a0c */ /* 0x000fe20004f81270 */
[----:B------:R-:W-:Y:S01]  /*512d0*/  IMAD.WIDE R22, R4, 0x2, R14 ;  /* 0x0000000204167825 */ /* 0x000fe200078e020e */
[----:B------:R-:W-:-:S03]  /*512e0*/  ISETP.GE.AND P2, PT, R28, c[0x0][0x17c], PT ;  /* 0x00005f001c007a0c */ /* 0x000fc60003f46270 */
[----:B------:R-:W-:Y:S01]  /*512f0*/  IMAD.WIDE R26, R4, 0x2, R20 ;  /* 0x00000002041a7825 */ /* 0x000fe200078e0214 */
[----:B------:R-:W-:-:S03]  /*51300*/  IADD3 R16, R11, 0x6b, RZ ;  /* 0x0000006b0b107810 */ /* 0x000fc60007ffe0ff */
[----:B------:R-:W-:Y:S01]  /*51310*/  IMAD.WIDE R28, R0, 0x2, R2 ;  /* 0x00000002001c7825 */ /* 0x000fe200078e0202 */
[----:B------:R-:W-:Y:S02]  /*51320*/  PRMT R4, R5, 0x7632, R4 ;  /* 0x0000763205047816 */ /* 0x000fe40000000004 */
[----:B------:R-:W-:Y:S01]  /*51330*/  ISETP.GE.AND P0, PT, R16, c[0x0][0x17c], PT ;  /* 0x00005f0010007a0c */ /* 0x000fe20003f06270 */
[----:B------:R-:W4:Y:S04]  /*51340*/  LDL.LU R5, [R1+0x1a28] ;  /* 0x001a280001057983 */ /* 0x000f280000300800 */
[----:B---3--:R0:W-:Y:S01]  /*51350*/  @P5 STG.E.U16 [R22.64], R24 ;  /* 0x0000001816005986 */ /* 0x0081e2000c101506 */
[----:B------:R-:W-:-:S03]  /*51360*/  ISETP.LT.AND P5, PT, R6, c[0x0][0x178], !P1 ;  /* 0x00005e0006007a0c */ /* 0x000fc60004fa1270 */
[----:B--2---:R1:W-:Y:S01]  /*51370*/  @P3 STG.E.U16 [R26.64], R25 ;  /* 0x000000191a003986 */ /* 0x0043e2000c101506 */
[----:B------:R-:W-:-:S03]  /*51380*/  PRMT R16, R25, 0x7632, R16 ;  /* 0x0000763219107816 */ /* 0x000fc60000000010 */
[----:B------:R2:W-:Y:S01]  /*51390*/  @P6 STG.E.U16 [R28.64], R8 ;  /* 0x000000081c006986 */ /* 0x0005e2000c101506 */
[----:B------:R-:W-:Y:S01]  /*513a0*/  ISETP.LT.AND P6, PT, R19, c[0x0][0x178], !P1 ;  /* 0x00005e0013007a0c */ /* 0x000fe20004fc1270 */
[----:B0-----:R-:W-:Y:S01]  /*513b0*/  IMAD.WIDE R22, R0, 0x2, R12 ;  /* 0x0000000200167825 */ /* 0x001fe200078e020c */
[----:B------:R-:W-:-:S03]  /*513c0*/  ISETP.LT.AND P1, PT, R18, c[0x0][0x178], !P2 ;  /* 0x00005e0012007a0c */ /* 0x000fc60005721270 */
[----:B-1----:R-:W-:Y:S01]  /*513d0*/  IMAD.WIDE R26, R0, 0x2, R20 ;  /* 0x00000002001a7825 */ /* 0x002fe200078e0214 */
[----:B------:R0:W-:Y:S01]  /*513e0*/  @P4 STG.E.U16 [R22.64], R4 ;  /* 0x0000000416004986 */ /* 0x0001e2000c101506 */
[----:B------:R-:W-:Y:S02]  /*513f0*/  ISETP.LT.AND P4, PT, R10, c[0x0][0x178], !P2 ;  /* 0x00005e000a007a0c */ /* 0x000fe40005781270 */
[----:B--2---:R-:W-:Y:S01]  /*51400*/  PRMT R8, R24, 0x7632, R8 ;  /* 0x0000763218087816 */ /* 0x004fe20000000008 */
[C---:B------:R-:W-:Y:S01]  /*51410*/  IMAD.WIDE R24, R0.reuse, 0x2, R14 ;  /* 0x0000000200187825 */ /* 0x040fe200078e020e */
[----:B------:R-:W-:-:S04]  /*51420*/  IADD3 R0, R0, c[0x0][0x198], RZ ;  /* 0x0000660000007a10 */ /* 0x000fc80007ffe0ff */
[----:B------:R1:W-:Y:S01]  /*51430*/  @P5 STG.E.U16 [R24.64], R8 ;  /* 0x0000000818005986 */ /* 0x0003e2000c101506 */
[----:B0-----:R-:W-:-:S03]  /*51440*/  IMAD.WIDE R22, R0, 0x2, R2 ;  /* 0x0000000200167825 */ /* 0x001fc600078e0202 */
[----:B------:R-:W-:Y:S01]  /*51450*/  @P6 STG.E.U16 [R26.64], R16 ;  /* 0x000000101a006986 */ /* 0x000fe2000c101506 */
[----:B------:R-:W-:Y:S02]  /*51460*/  PRMT R4, R7, 0x7632, R4 ;  /* 0x0000763207047816 */ /* 0x000fe40000000004 */
[----:B------:R-:W-:Y:S01]  /*51470*/  ISETP.LT.AND P6, PT, R18, c[0x0][0x178], !P0 ;  /* 0x00005e0012007a0c */ /* 0x000fe200047c1270 */
[----:B------:R0:W-:Y:S01]  /*51480*/  @P1 STG.E.U16 [R22.64], R7 ;  /* 0x0000000716001986 */ /* 0x0001e2000c101506 */
[----:B-1----:R-:W-:-:S05]  /*51490*/  IMAD.WIDE R24, R0, 0x2, R12 ;  /* 0x0000000200187825 */ /* 0x002fca00078e020c */
[----:B------:R1:W-:Y:S04]  /*514a0*/  @P4 STG.E.U16 [R24.64], R9 ;  /* 0x0000000918004986 */ /* 0x0003e8000c101506 */
[----:B0-----:R-:W2:Y:S04]  /*514b0*/  LDL.LU R7, [R1+0x2c4] ;  /* 0x0002c40001077983 */ /* 0x001ea80000300800 */
[----:B------:R-:W3:Y:S04]  /*514c0*/  LDL.LU R18, [R1+0x294] ;  /* 0x0002940001127983 */ /* 0x000ee80000300800 */
[----:B-1----:R-:W2:Y:S01]  /*514d0*/  LDL.LU R25, [R1+0x254] ;  /* 0x0002540001197983 */ /* 0x002ea20000300800 */
[----:B------:R-:W-:-:S02]  /*514e0*/  ISETP.LT.AND P5, PT, R6, c[0x0][0x178], !P2 ;  /* 0x00005e0006007a0c */ /* 0x000fc400057a1270 */
[----:B------:R-:W-:Y:S02]  /*514f0*/  ISETP.LT.AND P2, PT, R19, c[0x0][0x178], !P2 ;  /* 0x00005e0013007a0c */ /* 0x000fe40005741270 */
[----:B------:R-:W-:Y:S02]  /*51500*/  IADD3 R28, R11, 0x6c, RZ ;  /* 0x0000006c0b1c7810 */ /* 0x000fe40007ffe0ff */
[C---:B------:R-:W-:Y:S01]  /*51510*/  IADD3 R8, R0.reuse, c[0x0][0x198], RZ ;  /* 0x0000660000087a10 */ /* 0x040fe20007ffe0ff */
[----:B------:R-:W-:Y:S01]  /*51520*/  IMAD.WIDE R22, R0, 0x2, R14 ;  /* 0x0000000200167825 */ /* 0x000fe200078e020e */
[----:B------:R-:W-:-:S03]  /*51530*/  ISETP.GE.AND P3, PT, R28, c[0x0][0x17c], PT ;  /* 0x00005f001c007a0c */ /* 0x000fc60003f66270 */
[----:B------:R-:W-:-:S04]  /*51540*/  IMAD.WIDE R26, R0, 0x2, R20 ;  /* 0x00000002001a7825 */ /* 0x000fc800078e0214 */
[----:B------:R-:W-:Y:S01]  /*51550*/  IMAD.WIDE R28, R8, 0x2, R2 ;  /* 0x00000002081c7825 */ /* 0x000fe200078e0202 */
[----:B--2---:R-:W-:Y:S04]  /*51560*/  @P5 STG.E.U16 [R22.64], R25 ;  /* 0x0000001916005986 */ /* 0x004fe8000c101506 */
[----:B----4-:R-:W-:Y:S04]  /*51570*/  @P2 STG.E.U16 [R26.64], R5 ;  /* 0x000000051a002986 */ /* 0x010fe8000c101506 */
[----:B------:R0:W-:Y:S04]  /*51580*/  @P6 STG.E.U16 [R28.64], R4 ;  /* 0x000000041c006986 */ /* 0x0001e8000c101506 */
[----:B0-----:R-:W2:Y:S01]  /*51590*/  LDL.LU R29, [R1+0xfe8] ;  /* 0x000fe800011d7983 */ /* 0x001ea20000300800 */
[----:B------:R-:W-:-:S02]  /*515a0*/  ISETP.LT.AND P4, PT, R10, c[0x0][0x178], !P0 ;  /* 0x00005e000a007a0c */ /* 0x000fc40004781270 */
[----:B------:R-:W-:Y:S02]  /*515b0*/  IADD3 R16, R11, 0x6d, RZ ;  /* 0x0000006d0b107810 */ /* 0x000fe40007ffe0ff */
[----:B------:R-:W-:Y:S02]  /*515c0*/  ISETP.LT.AND P5, PT, R6, c[0x0][0x178], !P0 ;  /* 0x00005e0006007a0c */ /* 0x000fe400047a1270 */
[----:B------:R-:W-:Y:S02]  /*515d0*/  ISETP.LT.AND P6, PT, R19, c[0x0][0x178], !P0 ;  /* 0x00005e0013007a0c */ /* 0x000fe400047c1270 */
[----:B------:R-:W-:Y:S01]  /*515e0*/  ISETP.GE.AND P1, PT, R16, c[0x0][0x17c], PT ;  /* 0x00005f0010007a0c */ /* 0x000fe20003f26270 */
[C---:B------:R-:W-:Y:S01]  /*515f0*/  IMAD.WIDE R22, R8.reuse, 0x2, R14 ;  /* 0x0000000208167825 */ /* 0x040fe200078e020e */
[----:B------:R-:W-:Y:S02]  /*51600*/  PRMT R16, R25, 0x7632, R16 ;  /* 0x0000763219107816 */ /* 0x000fe40000000010 */
[----:B------:R-:W-:Y:S01]  /*51610*/  PRMT R26, R5, 0x7632, R26 ;  /* 0x00007632051a7816 */ /* 0x000fe2000000001a */
[----:B------:R-:W-:Y:S01]  /*51620*/  IMAD.WIDE R4, R8, 0x2, R12 ;  /* 0x0000000208047825 */ /* 0x000fe200078e020c */
[----:B------:R-:W-:-:S02]  /*51630*/  PRMT R0, R9, 0x7632, R0 ;  /* 0x0000763209007816 */ /* 0x000fc40000000000 */
[----:B------:R-:W4:Y:S01]  /*51640*/  LDL.LU R9, [R1+0x1a24] ;  /* 0x001a240001097983 */ /* 0x000f220000300800 */
[C---:B------:R-:W-:Y:S01]  /*51650*/  IMAD.WIDE R24, R8.reuse, 0x2, R20 ;  /* 0x0000000208187825 */ /* 0x040fe200078e0214 */
[----:B------:R-:W-:Y:S02]  /*51660*/  IADD3 R8, R8, c[0x0][0x198], RZ ;  /* 0x0000660008087a10 */ /* 0x000fe40007ffe0ff */
[----:B------:R0:W-:Y:S04]  /*51670*/  @P4 STG.E.U16 [R4.64], R0 ;  /* 0x0000000004004986 */ /* 0x0001e8000c101506 */
[----:B------:R1:W-:Y:S04]  /*51680*/  @P5 STG.E.U16 [R22.64], R16 ;  /* 0x0000001016005986 */ /* 0x0003e8000c101506 */
[----:B------:R3:W-:Y:S01]  /*51690*/  @P6 STG.E.U16 [R24.64], R26 ;  /* 0x0000001a18006986 */ /* 0x0007e2000c101506 */
[----:B0-----:R-:W-:Y:S01]  /*516a0*/  IMAD.WIDE R4, R8, 0x2, R2 ;  /* 0x0000000208047825 */ /* 0x001fe200078e0202 */
[----:B------:R-:W-:-:S02]  /*516b0*/  PRMT R0, R7, 0x7632, R0 ;  /* 0x0000763207007816 */ /* 0x000fc40000000000 */
[C---:B-1----:R-:W-:Y:S01]  /*516c0*/  IADD3 R16, R8.reuse, c[0x0][0x198], RZ ;  /* 0x0000660008107a10 */ /* 0x042fe20007ffe0ff */
[----:B------:R-:W-:-:S04]  /*516d0*/  IMAD.WIDE R22, R8, 0x2, R12 ;  /* 0x0000000208167825 */ /* 0x000fc800078e020c */
[----:B---3--:R-:W-:Y:S01]  /*516e0*/  IMAD.WIDE R24, R8, 0x2, R20 ;  /* 0x0000000208187825 */ /* 0x008fe200078e0214 */
[----:B--2---:R-:W-:-:S13]  /*516f0*/  ISETP.LT.AND P0, PT, R29, c[0x0][0x178], !P3 ;  /* 0x00005e001d007a0c */ /* 0x004fda0005f01270 */
[----:B------:R0:W-:Y:S04]  /*51700*/  @P0 STG.E.U16 [R4.64], R7 ;  /* 0x0000000704000986 */ /* 0x0001e8000c101506 */
[----:B0-----:R-:W2:Y:S01]  /*51710*/  LDL.LU R7, [R1+0x2d4] ;  /* 0x0002d40001077983 */ /* 0x001ea20000300800 */
[----:B------:R-:W-:-:S03]  /*51720*/  IMAD.WIDE R4, R8, 0x2, R14 ;  /* 0x0000000208047825 */ /* 0x000fc600078e020e */
[----:B------:R-:W3:Y:S01]  /*51730*/  LDL.LU R8, [R1+0x2b4] ;  /* 0x0002b40001087983 */ /* 0x000ee20000300800 */
[----:B------:R-:W-:Y:S02]  /*51740*/  ISETP.LT.AND P4, PT, R10, c[0x0][0x178], !P3 ;  /* 0x00005e000a007a0c */ /* 0x000fe40005f81270 */
[----:B------:R-:W-:Y:S02]  /*51750*/  ISETP.LT.AND P5, PT, R6, c[0x0][0x178], !P3 ;  /* 0x00005e0006007a0c */ /* 0x000fe40005fa1270 */
[----:B------:R-:W-:Y:S02]  /*51760*/  ISETP.LT.AND P3, PT, R19, c[0x0][0x178], !P3 ;  /* 0x00005e0013007a0c */ /* 0x000fe40005f61270 */
[----:B------:R-:W-:Y:S02]  /*51770*/  ISETP.LT.AND P6, PT, R29, c[0x0][0x178], !P1 ;  /* 0x00005e001d007a0c */ /* 0x000fe40004fc1270 */
[----:B------:R-:W-:-:S04]  /*51780*/  IADD3 R27, R11, 0x6e, RZ ;  /* 0x0000006e0b1b7810 */ /* 0x000fc80007ffe0ff */
[----:B------:R-:W-:Y:S01]  /*51790*/  ISETP.GE.AND P2, PT, R27, c[0x0][0x17c], PT ;  /* 0x00005f001b007a0c */ /* 0x000fe20003f46270 */
[----:B------:R-:W-:Y:S01]  /*517a0*/  IMAD.WIDE R26, R16, 0x2, R2 ;  /* 0x00000002101a7825 */ /* 0x000fe200078e0202 */
[----:B------:R-:W-:-:S04]  /*517b0*/  IADD3 R28, R11, 0x6f, RZ ;  /* 0x0000006f0b1c7810 */ /* 0x000fc80007ffe0ff */
[----:B------:R-:W-:Y:S02]  /*517c0*/  ISETP.GE.AND P0, PT, R28, c[0x0][0x17c], PT ;  /* 0x00005f001c007a0c */ /* 0x000fe40003f06270 */
[----:B------:R-:W2:Y:S04]  /*517d0*/  LDL.LU R28, [R1+0x284] ;  /* 0x00028400011c7983 */ /* 0x000ea80000300800 */
[----:B---3--:R-:W-:Y:S01]  /*517e0*/  @P4 STG.E.U16 [R22.64], R8 ;  /* 0x0000000816004986 */ /* 0x008fe2000c101506 */
[----:B------:R-:W-:-:S03]  /*517f0*/  ISETP.LT.AND P4, PT, R10, c[0x0][0x178], !P1 ;  /* 0x00005e000a007a0c */ /* 0x000fc60004f81270 */
[----:B------:R0:W-:Y:S01]  /*51800*/  @P5 STG.E.U16 [R4.64], R18 ;  /* 0x0000001204005986 */ /* 0x0001e2000c101506 */
[----:B------:R-:W-:-:S03]  /*51810*/  ISETP.LT.AND P5, PT, R6, c[0x0][0x178], !P1 ;  /* 0x00005e0006007a0c */ /* 0x000fc60004fa1270 */
[----:B----4-:R1:W-:Y:S04]  /*51820*/  @P3 STG.E.U16 [R24.64], R9 ;  /* 0x0000000918003986 */ /* 0x0103e8000c101506 */
[----:B------:R3:W-:Y:S01]  /*51830*/  @P6 STG.E.U16 [R26.64], R0 ;  /* 0x000000001a006986 */ /* 0x0007e2000c101506 */
[----:B------:R-:W-:Y:S02]  /*51840*/  ISETP.LT.AND P6, PT, R19, c[0x0][0x178], !P1 ;  /* 0x00005e0013007a0c */ /* 0x000fe40004fc1270 */
[----:B------:R-:W-:Y:S01]  /*51850*/  ISETP.LT.AND P1, PT, R29, c[0x0][0x178], !P2 ;  /* 0x00005e001d007a0c */ /* 0x000fe20005721270 */
[----:B0-----:R-:W-:Y:S01]  /*51860*/  IMAD.WIDE R4, R16, 0x2, R12 ;  /* 0x0000000210047825 */ /* 0x001fe200078e020c */
[----:B-1----:R-:W-:-:S03]  /*51870*/  PRMT R25, R9, 0x7632, R25 ;  /* 0x0000763209197816 */ /* 0x002fc60000000019 */
[----:B------:R-:W-:Y:S01]  /*51880*/  IMAD.WIDE R22, R16, 0x2, R20 ;  /* 0x0000000210167825 */ /* 0x000fe200078e0214 */
[----:B---3--:R-:W-:-:S03]  /*51890*/  PRMT R0, R8, 0x7632, R0 ;  /* 0x0000763208007816 */ /* 0x008fc60000000000 */
[C---:B------:R-:W-:Y:S01]  /*518a0*/  IMAD.WIDE R8, R16.reuse, 0x2, R14 ;  /* 0x0000000210087825 */ /* 0x040fe200078e020e */
[----:B------:R-:W-:Y:S02]  /*518b0*/  IADD3 R16, R16, c[0x0][0x198], RZ ;  /* 0x0000660010107a10 */ /* 0x000fe40007ffe0ff */
[----:B------:R-:W-:Y:S01]  /*518c0*/  PRMT R24, R18, 0x7632, R24 ;  /* 0x0000763212187816 */ /* 0x000fe20000000018 */
[----:B------:R0:W-:Y:S01]  /*518d0*/  @P4 STG.E.U16 [R4.64], R0 ;  /* 0x0000000004004986 */ /* 0x0001e2000c101506 */
[----:B------:R-:W-:-:S03]  /*518e0*/  IADD3 R26, R11, 0x70, RZ ;  /* 0x000000700b1a7810 */ /* 0x000fc60007ffe0ff */
[----:B------:R1:W-:Y:S01]  /*518f0*/  @P5 STG.E.U16 [R8.64], R24 ;  /* 0x0000001808005986 */ /* 0x0003e2000c101506 */
[----:B------:R-:W-:-:S03]  /*51900*/  ISETP.GE.AND P3, PT, R26, c[0x0][0x17c], PT ;  /* 0x00005f001a007a0c */ /* 0x000fc60003f66270 */
[----:B------:R3:W-:Y:S01]  /*51910*/  @P6 STG.E.U16 [R22.64], R25 ;  /* 0x0000001916006986 */ /* 0x0007e2000c101506 */
[C---:B0-----:R-:W-:Y:S01]  /*51920*/  IMAD.WIDE R4, R16.reuse, 0x2, R2 ;  /* 0x0000000210047825 */ /* 0x041fe200078e0202 */
[----:B--2---:R-:W-:Y:S02]  /*51930*/  PRMT R0, R7, 0x7632, R0 ;  /* 0x0000763207007816 */ /* 0x004fe40000000000 */
[C---:B------:R-:W-:Y:S02]  /*51940*/  IADD3 R26, R16.reuse, c[0x0][0x198], RZ ;  /* 0x00006600101a7a10 */ /* 0x040fe40007ffe0ff */
[----:B------:R0:W-:Y:S01]  /*51950*/  @P1 STG.E.U16 [R4.64], R7 ;  /* 0x0000000704001986 */ /* 0x0001e2000c101506 */
[----:B-1----:R-:W-:-:S04]  /*51960*/  IMAD.WIDE R8, R16, 0x2, R12 ;  /* 0x0000000210087825 */ /* 0x002fc800078e020c */
[C---:B---3--:R-:W-:Y:S01]  /*51970*/  IMAD.WIDE R22, R16.reuse, 0x2, R20 ;  /* 0x0000000210167825 */ /* 0x048fe200078e0214 */
[----:B0-----:R-:W2:Y:S03]  /*51980*/  LDL.LU R7, [R1+0x248] ;  /* 0x0002480001077983 */ /* 0x001ea60000300800 */
[----:B------:R-:W-:Y:S01]  /*51990*/  IMAD.WIDE R4, R16, 0x2, R14 ;  /* 0x0000000210047825 */ /* 0x000fe200078e020e */
[----:B------:R-:W3:Y:S04]  /*519a0*/  LDL.LU R18, [R1+0x238] ;  /* 0x0002380001127983 */ /* 0x000ee80000300800 */
[----:B------:R-:W4:Y:S01]  /*519b0*/  LDL.LU R16, [R1+0x2a4] ;  /* 0x0002a40001107983 */ /* 0x000f220000300800 */
[----:B------:R-:W-:-:S02]  /*519c0*/  ISETP.LT.AND P4, PT, R10, c[0x0][0x178], !P2 ;  /* 0x00005e000a007a0c */ /* 0x000fc40005781270 */
[----:B------:R-:W-:Y:S02]  /*519d0*/  ISETP.LT.AND P5, PT, R6, c[0x0][0x178], !P2 ;  /* 0x00005e0006007a0c */ /* 0x000fe400057a1270 */
[----:B------:R-:W-:Y:S02]  /*519e0*/  ISETP.LT.AND P2, PT, R19, c[0x0][0x178], !P2 ;  /* 0x00005e0013007a0c */ /* 0x000fe40005741270 */
[----:B------:R-:W-:Y:S01]  /*519f0*/  ISETP.LT.AND P6, PT, R29, c[0x0][0x178], !P0 ;  /* 0x00005e001d007a0c */ /* 0x000fe200047c1270 */
[----:B------:R-:W-:-:S06]  /*51a00*/  IMAD.WIDE R24, R26, 0x2, R2 ;  /* 0x000000021a187825 */ /* 0x000fcc00078e0202 */
[----:B----4-:R-:W-:Y:S01]  /*51a10*/  @P4 STG.E.U16 [R8.64], R16 ;  /* 0x0000001008004986 */ /* 0x010fe2000c101506 */
[----:B------:R-:W-:-:S03]  /*51a20*/  ISETP.LT.AND P4, PT, R10, c[0x0][0x178], !P0 ;  /* 0x00005e000a007a0c */ /* 0x000fc60004781270 */
[----:B------:R0:W-:Y:S01]  /*51a30*/  @P5 STG.E.U16 [R4.64], R28 ;  /* 0x0000001c04005986 */ /* 0x0001e2000c101506 */
[----:B------:R-:W-:-:S03]  /*51a40*/  ISETP.LT.AND P5, PT, R6, c[0x0][0x178], !P0 ;  /* 0x00005e0006007a0c */ /* 0x000fc600047a1270 */
[----:B------:R-:W-:Y:S04]  /*51a50*/  @P2 STG.E.U16 [R22.64], R17 ;  /* 0x0000001116002986 */ /* 0x000fe8000c101506 */
[----:B------:R1:W-:Y:S01]  /*51a60*/  @P6 STG.E.U16 [R24.64], R0 ;  /* 0x0000000018006986 */ /* 0x0003e2000c101506 */
[----:B0-----:R-:W-:Y:S01]  /*51a70*/  IMAD.WIDE R4, R26, 0x2, R12 ;  /* 0x000000021a047825 */ /* 0x001fe200078e020c */
[----:B------:R-:W-:Y:S02]  /*51a80*/  ISETP.LT.AND P6, PT, R19, c[0x0][0x178], !P0 ;  /* 0x00005e0013007a0c */ /* 0x000fe400047c1270 */
[----:B------:R-:W-:Y:S02]  /*51a90*/  ISETP.LT.AND P2, PT, R29, c[0x0][0x178], !P3 ;  /* 0x00005e001d007a0c */ /* 0x000fe40005f41270 */
[----:B-1----:R-:W-:Y:S01]  /*51aa0*/  PRMT R0, R16, 0x7632, R0 ;  /* 0x0000763210007816 */ /* 0x002fe20000000000 */
[----:B------:R-:W-:Y:S01]  /*51ab0*/  IMAD.WIDE R8, R26, 0x2, R14 ;  /* 0x000000021a087825 */ /* 0x000fe200078e020e */
[----:B------:R-:W-:Y:S01]  /*51ac0*/  PRMT R23, R17, 0x7632, R23 ;  /* 0x0000763211177816 */ /* 0x000fe20000000017 */
[----:B------:R-:W4:Y:S01]  /*51ad0*/  LDL.LU R25, [R1+0x8] ;  /* 0x0000080001197983 */ /* 0x000f220000300800 */
[----:B------:R-:W-:Y:S01]  /*51ae0*/  PRMT R22, R28, 0x7632, R22 ;  /* 0x000076321c167816 */ /* 0x000fe20000000016 */
[----:B------:R-:W-:-:S02]  /*51af0*/  IMAD.WIDE R16, R26, 0x2, R20 ;  /* 0x000000021a107825 */ /* 0x000fc400078e0214 */
[----:B------:R0:W-:Y:S01]  /*51b00*/  @P4 STG.E.U16 [R4.64], R0 ;  /* 0x0000000004004986 */ /* 0x0001e2000c101506 */
[----:B------:R-:W-:Y:S02]  /*51b10*/  ISETP.LT.AND P4, PT, R10, c[0x0][0x178], !P3 ;  /* 0x00005e000a007a0c */ /* 0x000fe40005f81270 */
[----:B------:R-:W-:Y:S01]  /*51b20*/  IADD3 R26, R26, c[0x0][0x198], RZ ;  /* 0x000066001a1a7a10 */ /* 0x000fe20007ffe0ff */
[----:B------:R1:W-:Y:S04]  /*51b30*/  @P5 STG.E.U16 [R8.64], R22 ;  /* 0x0000001608005986 */ /* 0x0003e8000c101506 */
[----:B------:R-:W-:Y:S01]  /*51b40*/  @P6 STG.E.U16 [R16.64], R23 ;  /* 0x0000001710006986 */ /* 0x000fe2000c101506 */
[----:B0-----:R-:W-:-:S03]  /*51b50*/  IMAD.WIDE R4, R26, 0x2, R2 ;  /* 0x000000021a047825 */ /* 0x001fc600078e0202 */
[----:B------:R-:W4:Y:S01]  /*51b60*/  LDL.LU R28, [R1+0x278] ;  /* 0x00027800011c7983 */ /* 0x000f220000300800 */
[----:B-1----:R-:W-:-:S03]  /*51b70*/  IMAD.WIDE R8, R26, 0x2, R12 ;  /* 0x000000021a087825 */ /* 0x002fc600078e020c */
[----:B--2---:R0:W-:Y:S01]  /*51b80*/  @P2 STG.E.U16 [R4.64], R7 ;  /* 0x0000000704002986 */ /* 0x0041e2000c101506 */
[----:B------:R-:W-:-:S03]  /*51b90*/  PRMT R22, R7, 0x7632, R22 ;  /* 0x0000763207167816 */ /* 0x000fc60000000016 */
[----:B---3--:R1:W-:Y:S04]  /*51ba0*/  @P4 STG.E.U16 [R8.64], R18 ;  /* 0x0000001208004986 */ /* 0x0083e8000c101506 */
[----:B0-----:R-:W2:Y:S04]  /*51bb0*/  LDL.LU R7, [R1+0x258] ;  /* 0x0002580001077983 */ /* 0x001ea80000300800 */
[----:B-1----:R-:W3:Y:S01]  /*51bc0*/  LDL.LU R9, [R1+0x228] ;  /* 0x0002280001097983 */ /* 0x002ee20000300800 */
[----:B------:R-:W-:Y:S02]  /*51bd0*/  IADD3 R27, R11, 0x71, RZ ;  /* 0x000000710b1b7810 */ /* 0x000fe40007ffe0ff */
[----:B------:R-:W-:-:S02]  /*51be0*/  ISETP.LT.AND P5, PT, R6, c[0x0][0x178], !P3 ;  /* 0x00005e0006007a0c */ /* 0x000fc40005fa1270 */
[----:B------:R-:W-:Y:S02]  /*51bf0*/  ISETP.GE.AND P1, PT, R27, c[0x0][0x17c], PT ;  /* 0x00005f001b007a0c */ /* 0x000fe40003f26270 */
[----:B------:R-:W-:Y:S01]  /*51c00*/  ISETP.LT.AND P3, PT, R19, c[0x0][0x178], !P3 ;  /* 0x00005e0013007a0c */ /* 0x000fe20005f61270 */
[C---:B------:R-:W-:Y:S01]  /*51c10*/  IMAD.WIDE R4, R26.reuse, 0x2, R14 ;  /* 0x000000021a047825 */ /* 0x040fe200078e020e */
[----:B------:R-:W-:Y:S02]  /*51c20*/  ISETP.LT.AND P6, PT, R29, c[0x0][0x178], !P1 ;  /* 0x00005e001d007a0c */ /* 0x000fe40004fc1270 */
[C---:B------:R-:W-:Y:S01]  /*51c30*/  IADD3 R0, R26.reuse, c[0x0][0x198], RZ ;  /* 0x000066001a007a10 */ /* 0x040fe20007ffe0ff */
[----:B------:R-:W-:Y:S01]  /*51c40*/  IMAD.WIDE R26, R26, 0x2, R20 ;  /* 0x000000021a1a7825 */ /* 0x000fe200078e0214 */
[----:B------:R-:W-:Y:S02]  /*51c50*/  ISETP.LT.AND P4, PT, R10, c[0x0][0x178], !P1 ;  /* 0x00005e000a007a0c */ /* 0x000fe40004f81270 */
[C---:B------:R-:W-:Y:S01]  /*51c60*/  IADD3 R23, R11.reuse, 0x73, RZ ;  /* 0x000000730b177810 */ /* 0x040fe20007ffe0ff */
[----:B------:R-:W-:Y:S01]  /*51c70*/  IMAD.WIDE R16, R0, 0x2, R2 ;  /* 0x0000000200107825 */ /* 0x000fe200078e0202 */
[----:B------:R-:W-:-:S02]  /*51c80*/  IADD3 R24, R11, 0x72, RZ ;  /* 0x000000720b187810 */ /* 0x000fc40007ffe0ff */
[----:B------:R-:W-:Y:S02]  /*51c90*/  ISETP.GE.AND P2, PT, R23, c[0x0][0x17c], PT ;  /* 0x00005f0017007a0c */ /* 0x000fe40003f46270 */
[----:B------:R-:W-:Y:S01]  /*51ca0*/  ISETP.GE.AND P0, PT, R24, c[0x0][0x17c], PT ;  /* 0x00005f0018007a0c */ /* 0x000fe20003f06270 */
[----:B---3--:R0:W-:Y:S01]  /*51cb0*/  @P5 STG.E.U16 [R4.64], R9 ;  /* 0x0000000904005986 */ /* 0x0081e2000c101506 */
[----:B------:R-:W-:-:S03]  /*51cc0*/  ISETP.LT.AND P5, PT, R6, c[0x0][0x178], !P1 ;  /* 0x00005e0006007a0c */ /* 0x000fc60004fa1270 */
[----:B----4-:R1:W-:Y:S01]  /*51cd0*/  @P3 STG.E.U16 [R26.64], R25 ;  /* 0x000000191a003986 */ /* 0x0103e2000c101506 */
[----:B------:R-:W-:-:S03]  /*51ce0*/  PRMT R23, R9, 0x7632, R23 ;  /* 0x0000763209177816 */ /* 0x000fc60000000017 */
[----:B------:R3:W-:Y:S01]  /*51cf0*/  @P6 STG.E.U16 [R16.64], R22 ;  /* 0x0000001610006986 */ /* 0x0007e2000c101506 */
[----:B0-----:R-:W-:-:S04]  /*51d00*/  IMAD.WIDE R4, R0, 0x2, R12 ;  /* 0x0000000200047825 */ /* 0x001fc800078e020c */
[----:B------:R-:W-:Y:S01]  /*51d10*/  IMAD.WIDE R8, R0, 0x2, R14 ;  /* 0x0000000200087825 */ /* 0x000fe200078e020e */
[----:B-1----:R-:W4:Y:S01]  /*51d20*/  LDL.LU R27, [R1+0x268] ;  /* 0x00026800011b7983 */ /* 0x002f220000300800 */
[----:B---3--:R-:W-:-:S03]  /*51d30*/  PRMT R22, R18, 0x7632, R22 ;  /* 0x0000763212167816 */ /* 0x008fc60000000016 */
[----:B------:R-:W3:Y:S04]  /*51d40*/  LDL.LU R18, [R1+0x1a20] ;  /* 0x001a200001127983 */ /* 0x000ee80000300800 */
[----:B------:R0:W-:Y:S04]  /*51d50*/  @P4 STG.E.U16 [R4.64], R22 ;  /* 0x0000001604004986 */ /* 0x0001e8000c101506 */
[----:B------:R-:W-:Y:S01]  /*51d60*/  @P5 STG.E.U16 [R8.64], R23 ;  /* 0x0000001708005986 */ /* 0x000fe2000c101506 */
[----:B------:R-:W-:-:S03]  /*51d70*/  ISETP.LT.AND P5, PT, R6, c[0x0][0x178], !P0 ;  /* 0x00005e0006007a0c */ /* 0x000fc600047a1270 */
[----:B------:R-:W3:Y:S01]  /*51d80*/  LDL.LU R6, [R1+0x1a1c] ;  /* 0x001a1c0001067983 */ /* 0x000ee20000300800 */
[----:B------:R-:W-:Y:S02]  /*51d90*/  ISETP.LT.AND P6, PT, R19, c[0x0][0x178], !P1 ;  /* 0x00005e0013007a0c */ /* 0x000fe40004fc1270 */
[----:B------:R-:W-:Y:S01]  /*51da0*/  ISETP.LT.AND P1, PT, R29, c[0x0][0x178], !P0 ;  /* 0x00005e001d007a0c */ /* 0x000fe20004721270 */
[C---:B------:R-:W-:Y:S01]  /*51db0*/  IMAD.WIDE R16, R0.reuse, 0x2, R20 ;  /* 0x0000000200107825 */ /* 0x040fe200078e0214 */
[----:B------:R-:W-:Y:S02]  /*51dc0*/  IADD3 R0, R0, c[0x0][0x198], RZ ;  /* 0x0000660000007a10 */ /* 0x000fe40007ffe0ff */
[----:B------:R-:W-:Y:S02]  /*51dd0*/  PRMT R24, R25, 0x7632, R24 ;  /* 0x0000763219187816 */ /* 0x000fe40000000018 */
[C---:B------:R-:W-:Y:S01]  /*51de0*/  IADD3 R25, R11.reuse, 0x74, RZ ;  /* 0x000000740b197810 */ /* 0x040fe20007ffe0ff */
[----:B0-----:R-:W-:Y:S01]  /*51df0*/  IMAD.WIDE R4, R0, 0x2, R2 ;  /* 0x0000000200047825 */ /* 0x001fe200078e0202 */
[----:B------:R-:W-:-:S02]  /*51e00*/  IADD3 R26, R11, 0x75, RZ ;  /* 0x000000750b1a7810 */ /* 0x000fc40007ffe0ff */
[----:B------:R-:W-:Y:S01]  /*51e10*/  ISETP.GE.AND P3, PT, R25, c[0x0][0x17c], PT ;  /* 0x00005f0019007a0c */ /* 0x000fe20003f66270 */
[----:B------:R-:W-:Y:S01]  /*51e20*/  @P6 STG.E.U16 [R16.64], R24 ;  /* 0x0000001810006986 */ /* 0x000fe2000c101506 */
[----:B------:R-:W-:-:S03]  /*51e30*/  PRMT R25, R28, 0x7632, R25 ;  /* 0x000076321c197816 */ /* 0x000fc60000000019 */
[----:B------:R0:W-:Y:S01]  /*51e40*/  @P1 STG.E.U16 [R4.64], R28 ;  /* 0x0000001c04001986 */ /* 0x0001e2000c101506 */
[----:B------:R-:W-:-:S03]  /*51e50*/  ISETP.GE.AND P1, PT, R26, c[0x0][0x17c], PT ;  /* 0x00005f001a007a0c */ /* 0x000fc60003f26270 */
[----:B0-----:R-:W3:Y:S04]  /*51e60*/  LDL.LU R28, [R1+0x2c8] ;  /* 0x0002c800011c7983 */ /* 0x001ee80000300800 */
[----:B------:R-:W3:Y:S01]  /*51e70*/  LDL.LU R26, [R1+0xff0] ;  /* 0x000ff000011a7983 */ /* 0x000ee20000300800 */
[----:B------:R-:W-:Y:S02]  /*51e80*/  ISETP.LT.AND P4, PT, R10, c[0x0][0x178], !P0 ;  /* 0x00005e000a007a0c */ /* 0x000fe40004781270 */
[----:B------:R-:W-:Y:S02]  /*51e90*/  ISETP.LT.AND P0, PT, R19, c[0x0][0x178], !P0 ;  /* 0x00005e0013007a0c */ /* 0x000fe40004701270 */
[----:B------:R-:W-:Y:S02]  /*51ea0*/  ISETP.LT.AND P6, PT, R29, c[0x0][0x178], !P2 ;  /* 0x00005e001d007a0c */ /* 0x000fe400057c1270 */
[C---:B------:R-:W-:Y:S01]  /*51eb0*/  IADD3 R24, R0.reuse, c[0x0][0x198], RZ ;  /* 0x0000660000187a10 */ /* 0x040fe20007ffe0ff */
[----:B------:R-:W-:-:S04]  /*51ec0*/  IMAD.WIDE R8, R0, 0x2, R12 ;  /* 0x0000000200087825 */ /* 0x000fc800078e020c */
[----:B------:R-:W-:-:S04]  /*51ed0*/  IMAD.WIDE R4, R0, 0x2, R14 ;  /* 0x0000000200047825 */ /* 0x000fc800078e020e */
[----:B------:R-:W-:-:S04]  /*51ee0*/  IMAD.WIDE R16, R0, 0x2, R20 ;  /* 0x0000000200107825 */ /* 0x000fc800078e0214 */
[----:B------:R-:W-:Y:S01]  /*51ef0*/  IMAD.WIDE R22, R24, 0x2, R2 ;  /* 0x0000000218167825 */ /* 0x000fe200078e0202 */
[----:B----4-:R-:W-:Y:S04]  /*51f00*/  @P4 STG.E.U16 [R8.64], R27 ;  /* 0x0000001b08004986 */ /* 0x010fe8000c101506 */
[----:B--2---:R-:W-:Y:S01]  /*51f10*/  @P5 STG.E.U16 [R4.64], R7 ;  /* 0x0000000704005986 */ /* 0x004fe2000c101506 */
[----:B------:R-:W-:-:S03]  /*51f20*/  ISETP.LT.AND P5, PT, R10, c[0x0][0x178], !P3 ;  /* 0x00005e000a007a0c */ /* 0x000fc60005fa1270 */
[----:B---3--:R-:W-:Y:S04]  /*51f30*/  @P0 STG.E.U16 [R16.64], R6 ;  /* 0x0000000610000986 */ /* 0x008fe8000c101506 */
[----:B------:R0:W-:Y:S01]  /*51f40*/  @P6 STG.E.U16 [R22.64], R25 ;  /* 0x0000001916006986 */ /* 0x0001e2000c101506 */
[----:B------:R-:W-:-:S03]  /*51f50*/  ISETP.LT.AND P0, PT, R10, c[0x0][0x178], !P2 ;  /* 0x00005e000a007a0c */ /* 0x000fc60005701270 */
[----:B0-----:R-:W2:Y:S01]  /*51f60*/  LDL.LU R23, [R1+0x2b8] ;  /* 0x0002b80001177983 */ /* 0x001ea20000300800 */
[----:B------:R-:W-:-:S03]  /*51f70*/  PRMT R6, R7, 0x7632, R6 ;  /* 0x0000763207067816 */ /* 0x000fc60000000006 */
[----:B------:R-:W3:Y:S04]  /*51f80*/  LDL.LU R7, [R1+0x298] ;  /* 0x0002980001077983 */ /* 0x000ee80000300800 */
[----:B------:R-:W4:Y:S01]  /*51f90*/  LDL.LU R10, [R1+0x1a18] ;  /* 0x001a1800010a7983 */ /* 0x000f220000300800 */
[----:B------:R-:W-:Y:S01]  /*51fa0*/  PRMT R22, R27, 0x7632, R22 ;  /* 0x000076321b167816 */ /* 0x000fe20000000016 */
[----:B------:R-:W-:Y:S01]  /*51fb0*/  IMAD.WIDE R8, R24, 0x2, R12 ;  /* 0x0000000218087825 */ /* 0x000fe200078e020c */
[----:B------:R-:W-:Y:S02]  /*51fc0*/  ISETP.LT.AND P4, PT, R26, c[0x0][0x178], !P2 ;  /* 0x00005e001a007a0c */ /* 0x000fe40005781270 */
[----:B------:R-:W-:Y:S01]  /*51fd0*/  ISETP.LT.AND P2, PT, R19, c[0x0][0x178], !P2 ;  /* 0x00005e0013007a0c */ /* 0x000fe20005741270 */
[C---:B------:R-:W-:Y:S01]  /*51fe0*/  IMAD.WIDE R4, R24.reuse, 0x2, R14 ;  /* 0x0000000218047825 */ /* 0x040fe200078e020e */
[----:B------:R-:W-:-:S02]  /*51ff0*/  IADD3 R0, R24, c[0x0][0x198], RZ ;  /* 0x0000660018007a10 */ /* 0x000fc40007ffe0ff */
[----:B------:R-:W-:Y:S01]  /*52000*/  PRMT R16, R6, 0x7632, R16 ;  /* 0x0000763206107816 */ /* 0x000fe20000000010 */
[----:B------:R-:W-:Y:S01]  /*52010*/  IMAD.WIDE R24, R24, 0x2, R20 ;  /* 0x0000000218187825 */ /* 0x000fe200078e0214 */
[----:B------:R0:W-:Y:S01]  /*52020*/  @P0 STG.E.U16 [R8.64], R22 ;  /* 0x0000001608000986 */ /* 0x0001e2000c101506 */
[----:B------:R-:W-:-:S04]  /*52030*/  ISETP.LT.AND P6, PT, R29, c[0x0][0x178], !P3 ;  /* 0x00005e001d007a0c */ /* 0x000fc80005fc1270 */
[----:B------:R-:W-:Y:S04]  /*52040*/  @P4 STG.E.U16 [R4.64], R6 ;  /* 0x0000000604004986 */ /* 0x000fe8000c101506 */
[----:B------:R1:W-:Y:S01]  /*52050*/  @P2 STG.E.U16 [R24.64], R16 ;  /* 0x0000001018002986 */ /* 0x0003e2000c101506 */
[----:B0-----:R-:W-:-:S03]  /*52060*/  IMAD.WIDE R8, R0, 0x2, R2 ;  /* 0x0000000200087825 */ /* 0x001fc600078e0202 */
[----:B-1----:R-:W4:Y:S01]  /*52070*/  LDL.LU R25, [R1+0xfec] ;  /* 0x000fec0001197983 */ /* 0x002f220000300800 */
[----:B------:R-:W-:Y:S02]  /*52080*/  IADD3 R6, R11, 0x77, RZ ;  /* 0x000000770b067810 */ /* 0x000fe40007ffe0ff */
[----:B------:R-:W-:Y:S01]  /*52090*/  ISETP.LT.AND P4, PT, R26, c[0x0][0x178], !P3 ;  /* 0x00005e001a007a0c */ /* 0x000fe20005f81270 */
[----:B------:R0:W-:Y:S01]  /*520a0*/  @P6 STG.E.U16 [R8.64], R28 ;  /* 0x0000001c08006986 */ /* 0x0001e2000c101506 */
[----:B------:R-:W-:Y:S01]  /*520b0*/  ISETP.LT.AND P3, PT, R19, c[0x0][0x178], !P3 ;  /* 0x00005e0013007a0c */ /* 0x000fe20005f61270 */
[----:B------:R-:W-:Y:S01]  /*520c0*/  IMAD.WIDE R4, R0, 0x2, R12 ;  /* 0x0000000200047825 */ /* 0x000fe200078e020c */
[----:B------:R-:W-:Y:S01]  /*520d0*/  ISETP.LT.AND P6, PT, R29, c[0x0][0x178], !P1 ;  /* 0x00005e001d007a0c */ /* 0x000fe20004fc1270 */
[----:B------:R-:W4:Y:S01]  /*520e0*/  LDL.LU R27, [R1+0x2a8] ;  /* 0x0002a800011b7983 */ /* 0x000f220000300800 */
[----:B------:R-:W-:Y:S02]  /*520f0*/  ISETP.GE.AND P2, PT, R6, c[0x0][0x17c], PT ;  /* 0x00005f0006007a0c */ /* 0x000fe40003f46270 */
[----:B------:R-:W-:-:S02]  /*52100*/  IADD3 R17, R11, 0x76, RZ ;  /* 0x000000760b117810 */ /* 0x000fc40007ffe0ff */
[C---:B------:R-:W-:Y:S02]  /*52110*/  IADD3 R6, R0.reuse, c[0x0][0x198], RZ ;  /* 0x0000660000067a10 */ /* 0x040fe40007ffe0ff */
[----:B------:R-:W-:Y:S01]  /*52120*/  ISETP.GE.AND P0, PT, R17, c[0x0][0x17c], PT ;  /* 0x00005f0011007a0c */ /* 0x000fe20003f06270 */
[----:B0-----:R-:W-:Y:S01]  /*52130*/  IMAD.WIDE R8, R0, 0x2, R20 ;  /* 0x0000000200087825 */ /* 0x001fe200078e0214 */
[----:B------:R-:W-:Y:S02]  /*52140*/  PRMT R24, R28, 0x7632, R24 ;  /* 0x000076321c187816 */ /* 0x000fe40000000018 */
[----:B------:R-:W4:Y:S01]  /*52150*/  LDL.LU R28, [R1+0x288] ;  /* 0x00028800011c7983 */ /* 0x000f220000300800 */
[----:B------:R-:W-:-:S03]  /*52160*/  IMAD.WIDE R16, R6, 0x2, R2 ;  /* 0x0000000206107825 */ /* 0x000fc600078e0202 */
[----:B--2---:R0:W-:Y:S02]  /*52170*/  @P5 STG.E.U16 [R4.64], R23 ;  /* 0x0000001704005986 */ /* 0x0041e4000c101506 */
[----:B0-----:R-:W-:-:S05]  /*52180*/  IMAD.WIDE R4, R0, 0x2, R14 ;  /* 0x0000000200047825 */ /* 0x001fca00078e020e */
[----:B---3--:R-:W-:Y:S04]  /*52190*/  @P4 STG.E.U16 [R4.64], R7 ;  /* 0x0000000704004986 */ /* 0x008fe8000c101506 */
[----:B----4-:R-:W-:Y:S04]  /*521a0*/  @P3 STG.E.U16 [R8.64], R10 ;  /* 0x0000000a08003986 */ /* 0x010fe8000c101506 */
[----:B------:R0:W-:Y:S04]  /*521b0*/  @P6 STG.E.U16 [R16.64], R24 ;  /* 0x0000001810006986 */ /* 0x0001e8000c101506 */
[----:B0-----:R-:W2:Y:S01]  /*521c0*/  LDL.LU R24, [R1+0x2d8] ;  /* 0x0002d80001187983 */ /* 0x001ea20000300800 */
[----:B------:R-:W-:Y:S01]  /*521d0*/  PRMT R0, R23, 0x7632, R0 ;  /* 0x0000763217007816 */ /* 0x000fe20000000000 */
[----:B------:R-:W-:Y:S01]  /*521e0*/  IMAD.WIDE R22, R6, 0x2, R12 ;  /* 0x0000000206167825 */ /* 0x000fe200078e020c */
[----:B------:R-:W-:-:S02]  /*521f0*/  ISETP.LT.AND P3, PT, R26, c[0x0][0x178], !P1 ;  /* 0x00005e001a007a0c */ /* 0x000fc40004f61270 */
[----:B------:R-:W-:Y:S02]  /*52200*/  ISETP.LT.AND P5, PT, R25, c[0x0][0x178], !P1 ;  /* 0x00005e0019007a0c */ /* 0x000fe40004fa1270 */
[----:B------:R-:W-:Y:S02]  /*52210*/  ISETP.LT.AND P1, PT, R19, c[0x0][0x178], !P1 ;  /* 0x00005e0013007a0c */ /* 0x000fe40004f21270 */
[----:B------:R-:W-:Y:S01]  /*52220*/  ISETP.LT.AND P6, PT, R29, c[0x0][0x178], !P0 ;  /* 0x00005e001d007a0c */ /* 0x000fe200047c1270 */
[----:B------:R-:W-:Y:S01]  /*52230*/  IMAD.WIDE R4, R6, 0x2, R14 ;  /* 0x0000000206047825 */ /* 0x000fe200078e020e */
[----:B------:R-:W-:Y:S02]  /*52240*/  PRMT R16, R7, 0x7632, R16 ;  /* 0x0000763207107816 */ /* 0x000fe40000000010 */
[----:B------:R-:W-:Y:S01]  /*52250*/  ISETP.LT.AND P4, PT, R26, c[0x0][0x178], !P0 ;  /* 0x00005e001a007a0c */ /* 0x000fe20004781270 */
[----:B------:R-:W-:Y:S01]  /*52260*/  IMAD.WIDE R8, R6, 0x2, R20 ;  /* 0x0000000206087825 */ /* 0x000fe200078e0214 */
[----:B------:R-:W-:Y:S01]  /*52270*/  PRMT R10, R10, 0x7632, R10 ;  /* 0x000076320a0a7816 */ /* 0x000fe2000000000a */
[----:B------:R-:W3:Y:S04]  /*52280*/  LDL.LU R7, [R1+0x1a14] ;  /* 0x001a140001077983 */ /* 0x000ee80000300800 */
[----:B------:R0:W-:Y:S01]  /*52290*/  @P5 STG.E.U16 [R22.64], R0 ;  /* 0x0000000016005986 */ /* 0x0001e2000c101506 */
[----:B------:R-:W-:-:S02]  /*522a0*/  ISETP.LT.AND P5, PT, R25, c[0x0][0x178], !P0 ;  /* 0x00005e0019007a0c */ /* 0x000fc400047a1270 */
[----:B------:R-:W-:Y:S01]  /*522b0*/  IADD3 R17, R11, 0x78, RZ ;  /* 0x000000780b117810 */ /* 0x000fe20007ffe0ff */
[----:B------:R1:W-:Y:S01]  /*522c0*/  @P3 STG.E.U16 [R4.64], R16 ;  /* 0x0000001004003986 */ /* 0x0003e2000c101506 */
[----:B0-----:R-:W-:-:S03]  /*522d0*/  IADD3 R0, R6, c[0x0][0x198], RZ ;  /* 0x0000660006007a10 */ /* 0x001fc60007ffe0ff */
[----:B------:R0:W-:Y:S01]  /*522e0*/  @P1 STG.E.U16 [R8.64], R10 ;  /* 0x0000000a08001986 */ /* 0x0001e2000c101506 */
[----:B------:R-:W-:Y:S01]  /*522f0*/  ISETP.GE.AND P3, PT, R17, c[0x0][0x17c], PT ;  /* 0x00005f0011007a0c */ /* 0x000fe20003f66270 */
[C---:B-1----:R-:W-:Y:S01]  /*52300*/  IMAD.WIDE R4, R0.reuse, 0x2, R2 ;  /* 0x0000000200047825 */ /* 0x042fe200078e0202 */
[----:B------:R-:W-:Y:S01]  /*52310*/  IADD3 R6, R11, 0x79, RZ ;  /* 0x000000790b067810 */ /* 0x000fe20007ffe0ff */
[----:B------:R-:W4:Y:S02]  /*52320*/  LDL.LU R23, [R1+0xc] ;  /* 0x00000c0001177983 */ /* 0x000f240000300800 */
[----:B------:R-:W-:-:S04]  /*52330*/  IMAD.WIDE R16, R0, 0x2, R14 ;  /* 0x0000000200107825 */ /* 0x000fc800078e020e */
[----:B0-----:R-:W-:Y:S01]  /*52340*/  IMAD.WIDE R8, R0, 0x2, R12 ;  /* 0x0000000200087825 */ /* 0x001fe200078e020c */
[----:B------:R-:W-:Y:S02]  /*52350*/  ISETP.LT.AND P0, PT, R19, c[0x0][0x178], !P0 ;  /* 0x00005e0013007a0c */ /* 0x000fe40004701270 */
[----:B------:R-:W-:Y:S02]  /*52360*/  ISETP.GE.AND P1, PT, R6, c[0x0][0x17c], PT ;  /* 0x00005f0006007a0c */ /* 0x000fe40003f26270 */
[----:B------:R-:W-:Y:S02]  /*52370*/  IADD3 R6, R0, c[0x0][0x198], RZ ;  /* 0x0000660000067a10 */ /* 0x000fe40007ffe0ff */
[----:B------:R-:W-:Y:S01]  /*52380*/  PRMT R10, R27, 0x7632, R10 ;  /* 0x000076321b0a7816 */ /* 0x000fe2000000000a */
[----:B--2---:R0:W-:Y:S04]  /*52390*/  @P6 STG.E.U16 [R4.64], R24 ;  /* 0x0000001804006986 */ /* 0x0041e8000c101506 */
[----:B------:R1:W-:Y:S01]  /*523a0*/  @P5 STG.E.U16 [R8.64], R27 ;  /* 0x0000001b08005986 */ /* 0x0003e2000c101506 */
[----:B------:R-:W-:-:S03]  /*523b0*/  ISETP.LT.AND P5, PT, R29, c[0x0][0x178], !P2 ;  /* 0x00005e001d007a0c */ /* 0x000fc600057a1270 */
[----:B------:R2:W-:Y:S01]  /*523c0*/  @P4 STG.E.U16 [R16.64], R28 ;  /* 0x0000001c10004986 */ /* 0x0005e2000c101506 */
[----:B------:R-:W-:Y:S02]  /*523d0*/  ISETP.LT.AND P4, PT, R25, c[0x0][0x178], !P2 ;  /* 0x00005e0019007a0c */ /* 0x000fe40005781270 */
[----:B------:R-:W-:Y:S01]  /*523e0*/  ISETP.LT.AND P6, PT, R26, c[0x0][0x178], !P2 ;  /* 0x00005e001a007a0c */ /* 0x000fe200057c1270 */
[----:B0-----:R-:W-:Y:S01]  /*523f0*/  IMAD.WIDE R4, R0, 0x2, R20 ;  /* 0x0000000200047825 */ /* 0x001fe200078e0214 */
[----:B------:R-:W-:Y:S02]  /*52400*/  PRMT R22, R24, 0x7632, R22 ;  /* 0x0000763218167816 */ /* 0x000fe40000000016 */
[----:B------:R-:W-:Y:S01]  /*52410*/  ISETP.LT.AND P2, PT, R19, c[0x0][0x178], !P2 ;  /* 0x00005e0013007a0c */ /* 0x000fe20005741270 */
[C---:B-1----:R-:W-:Y:S01]  /*52420*/  IMAD.WIDE R8, R6.reuse, 0x2, R2 ;  /* 0x0000000206087825 */ /* 0x042fe200078e0202 */
[----:B------:R0:W-:Y:S03]  /*52430*/  @P0 STG.E.U16 [R4.64], R18 ;  /* 0x0000001204000986 */ /* 0x0001e6000c101506 */
[C---:B--2---:R-:W-:Y:S01]  /*52440*/  IMAD.WIDE R16, R6.reuse, 0x2, R12 ;  /* 0x0000000206107825 */ /* 0x044fe200078e020c */
[----:B------:R1:W-:Y:S04]  /*52450*/  @P5 STG.E.U16 [R8.64], R22 ;  /* 0x0000001608005986 */ /* 0x0003e8000c101506 */
[----:B------:R2:W-:Y:S01]  /*52460*/  @P4 STG.E.U16 [R16.64], R10 ;  /* 0x0000000a10004986 */ /* 0x0005e2000c101506 */
[----:B0-----:R-:W-:Y:S01]  /*52470*/  IMAD.WIDE R4, R6, 0x2, R14 ;  /* 0x0000000206047825 */ /* 0x001fe200078e020e */
[----:B------:R-:W-:-:S03]  /*52480*/  PRMT R18, R18, 0x7632, R18 ;  /* 0x0000763212127816 */ /* 0x000fc60000000012 */
[----:B-1----:R-:W-:Y:S01]  /*52490*/  IMAD.WIDE R8, R6, 0x2, R20 ;  /* 0x0000000206087825 */ /* 0x002fe200078e0214 */
[----:B------:R-:W3:Y:S01]  /*524a0*/  LDL.LU R22, [R1+0x22c] ;  /* 0x00022c0001167983 */ /* 0x000ee20000300800 */
[----:B--2---:R-:W-:-:S03]  /*524b0*/  PRMT R10, R28, 0x7632, R10 ;  /* 0x000076321c0a7816 */ /* 0x004fc6000000000a */
[----:B------:R-:W2:Y:S04]  /*524c0*/  LDL.LU R17, [R1+0x23c] ;  /* 0x00023c0001117983 */ /* 0x000ea80000300800 */
[----:B------:R-:W4:Y:S04]  /*524d0*/  LDL.LU R24, [R1+0x27c] ;  /* 0x00027c0001187983 */ /* 0x000f280000300800 */
[----:B------:R-:W4:Y:S04]  /*524e0*/  LDL.LU R28, [R1+0x26c] ;  /* 0x00026c00011c7983 */ /* 0x000f280000300800 */
[----:B------:R-:W-:Y:S04]  /*524f0*/  @P6 STG.E.U16 [R4.64], R10 ;  /* 0x0000000a04006986 */ /* 0x000fe8000c101506 */
[----:B------:R-:W4:Y:S04]  /*52500*/  LDL.LU R27, [R1+0x25c] ;  /* 0x00025c00011b7983 */ /* 0x000f280000300800 */
[----:B------:R0:W-:Y:S04]  /*52510*/  @P2 STG.E.U16 [R8.64], R18 ;  /* 0x0000001208002986 */ /* 0x0001e8000c101506 */
[----:B0-----:R-:W4:Y:S01]  /*52520*/  LDL.LU R18, [R1+0x24c] ;  /* 0x00024c0001127983 */ /* 0x001f220000300800 */
[----:B------:R-:W-:-:S02]  /*52530*/  IADD3 R0, R11, 0x7a, RZ ;  /* 0x0000007a0b007810 */ /* 0x000fc40007ffe0ff */
[----:B------:R-:W-:Y:S02]  /*52540*/  ISETP.LT.AND P4, PT, R29, c[0x0][0x178], !P3 ;  /* 0x00005e001d007a0c */ /* 0x000fe40005f81270 */
[----:B------:R-:W-:Y:S02]  /*52550*/  ISETP.GE.AND P0, PT, R0, c[0x0][0x17c], PT ;  /* 0x00005f0000007a0c */ /* 0x000fe40003f06270 */
[----:B------:R-:W-:Y:S02]  /*52560*/  ISETP.LT.AND P5, PT, R25, c[0x0][0x178], !P3 ;  /* 0x00005e0019007a0c */ /* 0x000fe40005fa1270 */
[----:B------:R-:W-:Y:S02]  /*52570*/  IADD3 R0, R6, c[0x0][0x198], RZ ;  /* 0x0000660006007a10 */ /* 0x000fe40007ffe0ff */
[----:B------:R-:W-:Y:S02]  /*52580*/  ISETP.LT.AND P6, PT, R26, c[0x0][0x178], !P3 ;  /* 0x00005e001a007a0c */ /* 0x000fe40005fc1270 */
[----:B------:R-:W-:Y:S01]  /*52590*/  ISETP.LT.AND P3, PT, R19, c[0x0][0x178], !P3 ;  /* 0x00005e0013007a0c */ /* 0x000fe20005f61270 */
[----:B------:R-:W-:-:S04]  /*525a0*/  IMAD.WIDE R4, R0, 0x2, R2 ;  /* 0x0000000200047825 */ /* 0x000fc800078e0202 */
[----:B------:R-:W-:Y:S01]  /*525b0*/  IMAD.WIDE R8, R0, 0x2, R12 ;  /* 0x0000000200087825 */ /* 0x000fe200078e020c */
[----:B------:R-:W-:-:S04]  /*525c0*/  IADD3 R6, R11, 0x7b, RZ ;  /* 0x0000007b0b067810 */ /* 0x000fc80007ffe0ff */
[----:B------:R-:W-:Y:S02]  /*525d0*/  ISETP.GE.AND P2, PT, R6, c[0x0][0x17c], PT ;  /* 0x00005f0006007a0c */ /* 0x000fe40003f46270 */
[----:B------:R-:W-:Y:S02]  /*525e0*/  IADD3 R6, R11, 0x7c, RZ ;  /* 0x0000007c0b067810 */ /* 0x000fe40007ffe0ff */
[----:B---3--:R-:W-:Y:S02]  /*525f0*/  PRMT R16, R22, 0x7632, R16 ;  /* 0x0000763216107816 */ /* 0x008fe40000000010 */
[----:B--2---:R-:W-:Y:S01]  /*52600*/  PRMT R10, R17, 0x7632, R10 ;  /* 0x00007632110a7816 */ /* 0x004fe2000000000a */
[----:B----4-:R0:W-:Y:S04]  /*52610*/  @P4 STG.E.U16 [R4.64], R18 ;  /* 0x0000001204004986 */ /* 0x0101e8000c101506 */
[----:B------:R1:W-:Y:S01]  /*52620*/  @P5 STG.E.U16 [R8.64], R17 ;  /* 0x0000001108005986 */ /* 0x0003e2000c101506 */
[----:B------:R-:W-:Y:S01]  /*52630*/  ISETP.LT.AND P5, PT, R29, c[0x0][0x178], !P1 ;  /* 0x00005e001d007a0c */ /* 0x000fe20004fa1270 */
[----:B0-----:R-:W-:-:S04]  /*52640*/  IMAD.WIDE R4, R0, 0x2, R14 ;  /* 0x0000000200047825 */ /* 0x001fc800078e020e */
[C---:B-1----:R-:W-:Y:S01]  /*52650*/  IMAD.WIDE R8, R0.reuse, 0x2, R20 ;  /* 0x0000000200087825 */ /* 0x042fe200078e0214 */
[----:B------:R0:W-:Y:S01]  /*52660*/  @P6 STG.E.U16 [R4.64], R22 ;  /* 0x0000001604006986 */ /* 0x0001e2000c101506 */
[----:B------:R-:W-:Y:S02]  /*52670*/  IADD3 R0, R0, c[0x0][0x198], RZ ;  /* 0x0000660000007a10 */ /* 0x000fe40007ffe0ff */
[----:B------:R-:W-:Y:S01]  /*52680*/  ISETP.LT.AND P6, PT, R25, c[0x0][0x178], !P1 ;  /* 0x00005e0019007a0c */ /* 0x000fe20004fc1270 */
[----:B------:R1:W-:Y:S01]  /*52690*/  @P3 STG.E.U16 [R8.64], R23 ;  /* 0x0000001708003986 */ /* 0x0003e2000c101506 */
[----:B------:R-:W-:Y:S02]  /*526a0*/  ISETP.LT.AND P3, PT, R26, c[0x0][0x178], !P1 ;  /* 0x00005e001a007a0c */ /* 0x000fe40004f61270 */
[----:B------:R-:W-:Y:S02]  /*526b0*/  ISETP.GE.AND P4, PT, R6, c[0x0][0x17c], PT ;  /* 0x00005f0006007a0c */ /* 0x000fe40003f86270 */
[----:B------:R-:W-:Y:S01]  /*526c0*/  PRMT R6, R18, 0x7632, R6 ;  /* 0x0000763212067816 */ /* 0x000fe20000000006 */
[----:B0-----:R-:W-:Y:S01]  /*526d0*/  IMAD.WIDE R4, R0, 0x2, R2 ;  /* 0x0000000200047825 */ /* 0x001fe200078e0202 */
[----:B------:R-:W-:-:S03]  /*526e0*/  ISETP.LT.AND P1, PT, R19, c[0x0][0x178], !P1 ;  /* 0x00005e0013007a0c */ /* 0x000fc60004f21270 */
[----:B-1----:R-:W-:Y:S01]  /*526f0*/  IMAD.WIDE R8, R0, 0x2, R12 ;  /* 0x0000000200087825 */ /* 0x002fe200078e020c */
[----:B------:R0:W-:Y:S01]  /*52700*/  @P5 STG.E.U16 [R4.64], R6 ;  /* 0x0000000604005986 */ /* 0x0001e2000c101506 */
[----:B------:R-:W-:-:S03]  /*52710*/  ISETP.LT.AND P5, PT, R29, c[0x0][0x178], !P0 ;  /* 0x00005e001d007a0c */ /* 0x000fc600047a1270 */
[----:B------:R1:W-:Y:S01]  /*52720*/  @P6 STG.E.U16 [R8.64], R10 ;  /* 0x0000000a08006986 */ /* 0x0003e2000c101506 */
[----:B------:R-:W-:Y:S01]  /*52730*/  ISETP.LT.AND P6, PT, R26, c[0x0][0x178], !P0 ;  /* 0x00005e001a007a0c */ /* 0x000fe200047c1270 */
[C---:B0-----:R-:W-:Y:S01]  /*52740*/  IMAD.WIDE R4, R0.reuse, 0x2, R14 ;  /* 0x0000000200047825 */ /* 0x041fe200078e020e */
[----:B-1----:R-:W-:-:S04]  /*52750*/  IADD3 R10, R0, c[0x0][0x198], RZ ;  /* 0x00006600000a7a10 */ /* 0x002fc80007ffe0ff */
[----:B------:R0:W-:Y:S01]  /*52760*/  @P3 STG.E.U16 [R4.64], R16 ;  /* 0x0000001004003986 */ /* 0x0001e2000c101506 */
[----:B------:R-:W-:Y:S01]  /*52770*/  ISETP.LT.AND P3, PT, R25, c[0x0][0x178], !P0 ;  /* 0x00005e0019007a0c */ /* 0x000fe20004761270 */
[----:B------:R-:W-:Y:S01]  /*52780*/  IMAD.WIDE R8, R0, 0x2, R20 ;  /* 0x0000000200087825 */ /* 0x000fe200078e0214 */
[----:B------:R-:W-:Y:S02]  /*52790*/  PRMT R6, R23, 0x7632, R6 ;  /* 0x0000763217067816 */ /* 0x000fe40000000006 */
[----:B------:R-:W-:-:S03]  /*527a0*/  ISETP.LT.AND P0, PT, R19, c[0x0][0x178], !P0 ;  /* 0x00005e0013007a0c */ /* 0x000fc60004701270 */
[----:B------:R1:W-:Y:S01]  /*527b0*/  @P1 STG.E.U16 [R8.64], R6 ;  /* 0x0000000608001986 */ /* 0x0003e2000c101506 */
[----:B0-----:R-:W-:Y:S01]  /*527c0*/  IMAD.WIDE R4, R10, 0x2, R2 ;  /* 0x000000020a047825 */ /* 0x001fe200078e0202 */
[----:B------:R-:W-:-:S04]  /*527d0*/  IADD3 R0, R11, 0x7d, RZ ;  /* 0x0000007d0b007810 */ /* 0x000fc80007ffe0ff */
[----:B------:R0:W-:Y:S01]  /*527e0*/  @P5 STG.E.U16 [R4.64], R24 ;  /* 0x0000001804005986 */ /* 0x0001e2000c101506 */
[----:B-1----:R-:W-:Y:S01]  /*527f0*/  IMAD.WIDE R8, R10, 0x2, R14 ;  /* 0x000000020a087825 */ /* 0x002fe200078e020e */
[----:B------:R-:W-:-:S03]  /*52800*/  ISETP.GE.AND P1, PT, R0, c[0x0][0x17c], PT ;  /* 0x00005f0000007a0c */ /* 0x000fc60003f26270 */
[----:B0-----:R-:W-:Y:S01]  /*52810*/  IMAD.WIDE R4, R10, 0x2, R12 ;  /* 0x000000020a047825 */ /* 0x001fe200078e020c */
[----:B------:R-:W-:-:S04]  /*52820*/  PRMT R0, R28, 0x7632, R0 ;  /* 0x000076321c007816 */ /* 0x000fc80000000000 */
[----:B------:R0:W-:Y:S01]  /*52830*/  @P3 STG.E.U16 [R4.64], R28 ;  /* 0x0000001c04003986 */ /* 0x0001e2000c101506 */
[----:B------:R-:W-:-:S03]  /*52840*/  IADD3 R18, R11, 0x7e, RZ ;  /* 0x0000007e0b127810 */ /* 0x000fc60007ffe0ff */
[----:B------:R1:W-:Y:S01]  /*52850*/  @P6 STG.E.U16 [R8.64], R27 ;  /* 0x0000001b08006986 */ /* 0x0003e2000c101506 */
[----:B------:R-:W-:-:S03]  /*52860*/  PRMT R6, R24, 0x7632, R6 ;  /* 0x0000763218067816 */ /* 0x000fc60000000006 */
[----:B0-----:R-:W2:Y:S01]  /*52870*/  LDL.LU R28, [R1+0x2cc] ;  /* 0x0002cc00011c7983 */ /* 0x001ea20000300800 */
[----:B-1----:R-:W-:-:S03]  /*52880*/  IMAD.WIDE R8, R10, 0x2, R20 ;  /* 0x000000020a087825 */ /* 0x002fc600078e0214 */
[----:B------:R-:W3:Y:S04]  /*52890*/  LDL.LU R23, [R1+0x2bc] ;  /* 0x0002bc0001177983 */ /* 0x000ee80000300800 */
[----:B------:R0:W-:Y:S01]  /*528a0*/  @P0 STG.E.U16 [R8.64], R7 ;  /* 0x0000000708000986 */ /* 0x0001e2000c101506 */
[----:B------:R-:W-:Y:S02]  /*528b0*/  ISETP.GE.AND P0, PT, R18, c[0x0][0x17c], PT ;  /* 0x00005f0012007a0c */ /* 0x000fe40003f06270 */
[----:B------:R-:W-:Y:S01]  /*528c0*/  IADD3 R18, R11, 0x7f, RZ ;  /* 0x0000007f0b127810 */ /* 0x000fe20007ffe0ff */
[----:B------:R-:W4:Y:S04]  /*528d0*/  LDL.LU R24, [R1+0x29c] ;  /* 0x00029c0001187983 */ /* 0x000f280000300800 */
[----:B------:R-:W4:Y:S01]  /*528e0*/  LDL.LU R11, [R1+0x1a10] ;  /* 0x001a1000010b7983 */ /* 0x000f220000300800 */
[----:B------:R-:W-:-:S03]  /*528f0*/  PRMT R5, R27, 0x7632, R5 ;  /* 0x000076321b057816 */ /* 0x000fc60000000005 */
[----:B------:R-:W4:Y:S01]  /*52900*/  LDL.LU R27, [R1+0x2dc] ;  /* 0x0002dc00011b7983 */ /* 0x000f220000300800 */
[----:B------:R-:W-:Y:S02]  /*52910*/  ISETP.LT.AND P5, PT, R29, c[0x0][0x178], !P2 ;  /* 0x00005e001d007a0c */ /* 0x000fe400057a1270 */
[----:B------:R-:W-:Y:S02]  /*52920*/  IADD3 R4, R10, c[0x0][0x198], RZ ;  /* 0x000066000a047a10 */ /* 0x000fe40007ffe0ff */
[----:B------:R-:W-:Y:S02]  /*52930*/  ISETP.LT.AND P6, PT, R25, c[0x0][0x178], !P2 ;  /* 0x00005e0019007a0c */ /* 0x000fe400057c1270 */
[----:B------:R-:W-:Y:S01]  /*52940*/  ISETP.LT.AND P3, PT, R26, c[0x0][0x178], !P2 ;  /* 0x00005e001a007a0c */ /* 0x000fe20005761270 */
[C---:B------:R-:W-:Y:S01]  /*52950*/  IMAD.WIDE R16, R4.reuse, 0x2, R2 ;  /* 0x0000000204107825 */ /* 0x040fe200078e0202 */
[----:B------:R-:W-:Y:S02]  /*52960*/  ISETP.LT.AND P2, PT, R19, c[0x0][0x178], !P2 ;  /* 0x00005e0013007a0c */ /* 0x000fe40005741270 */
[----:B------:R-:W-:Y:S01]  /*52970*/  PRMT R10, R7, 0x7632, R10 ;  /* 0x00007632070a7816 */ /* 0x000fe2000000000a */
[----:B0-----:R-:W-:-:S02]  /*52980*/  IMAD.WIDE R8, R4, 0x2, R14 ;  /* 0x0000000204087825 */ /* 0x001fc400078e020e */
[----:B------:R0:W-:Y:S01]  /*52990*/  @P5 STG.E.U16 [R16.64], R6 ;  /* 0x0000000610005986 */ /* 0x0001e2000c101506 */
[----:B------:R-:W-:Y:S01]  /*529a0*/  ISETP.LT.AND P5, PT, R29, c[0x0][0x178], !P4 ;  /* 0x00005e001d007a0c */ /* 0x000fe200067a1270 */
[----:B0-----:R-:W-:-:S04]  /*529b0*/  IMAD.WIDE R6, R4, 0x2, R12 ;  /* 0x0000000204067825 */ /* 0x001fc800078e020c */
[C---:B------:R-:W-:Y:S01]  /*529c0*/  IMAD.WIDE R16, R4.reuse, 0x2, R20 ;  /* 0x0000000204107825 */ /* 0x040fe200078e0214 */
[----:B------:R0:W-:Y:S01]  /*529d0*/  @P6 STG.E.U16 [R6.64], R0 ;  /* 0x0000000006006986 */ /* 0x0001e2000c101506 */
[----:B------:R-:W-:-:S03]  /*529e0*/  IADD3 R4, R4, c[0x0][0x198], RZ ;  /* 0x0000660004047a10 */ /* 0x000fc60007ffe0ff */
[----:B------:R1:W-:Y:S04]  /*529f0*/  @P3 STG.E.U16 [R8.64], R5 ;  /* 0x0000000508003986 */ /* 0x0003e8000c101506 */
[----:B------:R1:W-:Y:S01]  /*52a00*/  @P2 STG.E.U16 [R16.64], R10 ;  /* 0x0000000a10002986 */ /* 0x0003e2000c101506 */
[----:B------:R-:W-:Y:S02]  /*52a10*/  ISETP.LT.AND P2, PT, R25, c[0x0][0x178], !P4 ;  /* 0x00005e0019007a0c */ /* 0x000fe40006741270 */
[----:B------:R-:W-:Y:S01]  /*52a20*/  ISETP.LT.AND P3, PT, R26, c[0x0][0x178], !P4 ;  /* 0x00005e001a007a0c */ /* 0x000fe20006761270 */
[C---:B0-----:R-:W-:Y:S01]  /*52a30*/  IMAD.WIDE R6, R4.reuse, 0x2, R2 ;  /* 0x0000000204067825 */ /* 0x041fe200078e0202 */
[----:B------:R-:W-:Y:S02]  /*52a40*/  ISETP.LT.AND P4, PT, R19, c[0x0][0x178], !P4 ;  /* 0x00005e0013007a0c */ /* 0x000fe40006781270 */
[----:B------:R-:W-:Y:S01]  /*52a50*/  ISETP.LT.AND P6, PT, R29, c[0x0][0x178], !P1 ;  /* 0x00005e001d007a0c */ /* 0x000fe20004fc1270 */
[C---:B-1----:R-:W-:Y:S01]  /*52a60*/  IMAD.WIDE R8, R4.reuse, 0x2, R12 ;  /* 0x0000000204087825 */ /* 0x042fe200078e020c */
[----:B------:R-:W-:-:S05]  /*52a70*/  IADD3 R0, R4, c[0x0][0x198], RZ ;  /* 0x0000660004007a10 */ /* 0x000fca0007ffe0ff */
[----:B------:R-:W-:Y:S01]  /*52a80*/  IMAD.WIDE R16, R0, 0x2, R2 ;  /* 0x0000000200107825 */ /* 0x000fe200078e0202 */
[----:B--2---:R0:W-:Y:S01]  /*52a90*/  @P5 STG.E.U16 [R6.64], R28 ;  /* 0x0000001c06005986 */ /* 0x0041e2000c101506 */
[----:B------:R-:W-:-:S03]  /*52aa0*/  PRMT R10, R28, 0x7632, R10 ;  /* 0x000076321c0a7816 */ /* 0x000fc6000000000a */
[----:B---3--:R1:W-:Y:S01]  /*52ab0*/  @P2 STG.E.U16 [R8.64], R23 ;  /* 0x0000001708002986 */ /* 0x0083e2000c101506 */
[----:B------:R-:W-:Y:S01]  /*52ac0*/  ISETP.LT.AND P2, PT, R25, c[0x0][0x178], !P1 ;  /* 0x00005e0019007a0c */ /* 0x000fe20004f41270 */
[----:B0-----:R-:W-:Y:S01]  /*52ad0*/  IMAD.WIDE R6, R4, 0x2, R14 ;  /* 0x0000000204067825 */ /* 0x001fe200078e020e */
[----:B------:R-:W-:Y:S01]  /*52ae0*/  ISETP.GE.AND P5, PT, R18, c[0x0][0x17c], PT ;  /* 0x00005f0012007a0c */ /* 0x000fe20003fa6270 */
[----:B------:R-:W2:Y:S02]  /*52af0*/  LDL.LU R28, [R1+0x2ac] ;  /* 0x0002ac00011c7983 */ /* 0x000ea40000300800 */
[----:B------:R-:W-:Y:S02]  /*52b00*/  IMAD.WIDE R4, R4, 0x2, R20 ;  /* 0x0000000204047825 */ /* 0x000fe400078e0214 */
[----:B----4-:R-:W-:Y:S04]  /*52b10*/  @P3 STG.E.U16 [R6.64], R24 ;  /* 0x0000001806003986 */ /* 0x010fe8000c101506 */
[----:B------:R0:W-:Y:S01]  /*52b20*/  @P4 STG.E.U16 [R4.64], R11 ;  /* 0x0000000b04004986 */ /* 0x0001e2000c101506 */
[----:B------:R-:W-:-:S03]  /*52b30*/  ISETP.LT.AND P3, PT, R29, c[0x0][0x178], !P0 ;  /* 0x00005e001d007a0c */ /* 0x000fc60004761270 */
[----:B------:R3:W-:Y:S01]  /*52b40*/  @P6 STG.E.U16 [R16.64], R10 ;  /* 0x0000000a10006986 */ /* 0x0007e2000c101506 */
[----:B------:R-:W-:Y:S02]  /*52b50*/  ISETP.LT.AND P6, PT, R26, c[0x0][0x178], !P1 ;  /* 0x00005e001a007a0c */ /* 0x000fe40004fc1270 */
[----:B------:R-:W-:Y:S02]  /*52b60*/  ISETP.LT.AND P1, PT, R19, c[0x0][0x178], !P1 ;  /* 0x00005e0013007a0c */ /* 0x000fe40004f21270 */
[----:B-1----:R-:W-:Y:S01]  /*52b70*/  PRMT R9, R23, 0x7632, R9 ;  /* 0x0000763217097816 */ /* 0x002fe20000000009 */
[C---:B0-----:R-:W-:Y:S01]  /*52b80*/  IMAD.WIDE R4, R0.reuse, 0x2, R12 ;  /* 0x0000000200047825 */ /* 0x041fe200078e020c */
[C---:B------:R-:W-:Y:S02]  /*52b90*/  IADD3 R23, R0.reuse, c[0x0][0x198], RZ ;  /* 0x0000660000177a10 */ /* 0x040fe40007ffe0ff */
[----:B------:R-:W-:Y:S01]  /*52ba0*/  PRMT R18, R11, 0x7632, R18 ;  /* 0x000076320b127816 */ /* 0x000fe20000000012 */
[----:B------:R-:W-:Y:S01]  /*52bb0*/  IMAD.WIDE R6, R0, 0x2, R14 ;  /* 0x0000000200067825 */ /* 0x000fe200078e020e */
[----:B---3--:R-:W-:Y:S01]  /*52bc0*/  PRMT R17, R24, 0x7632, R17 ;  /* 0x0000763218117816 */ /* 0x008fe20000000011 */
[----:B------:R0:W-:Y:S02]  /*52bd0*/  @P2 STG.E.U16 [R4.64], R9 ;  /* 0x0000000904002986 */ /* 0x0001e4000c101506 */
[----:B------:R-:W-:-:S02]  /*52be0*/  IMAD.WIDE R10, R23, 0x2, R2 ;  /* 0x00000002170a7825 */ /* 0x000fc400078e0202 */
[----:B------:R1:W-:Y:S01]  /*52bf0*/  @P6 STG.E.U16 [R6.64], R17 ;  /* 0x0000001106006986 */ /* 0x0003e2000c101506 */
[----:B------:R-:W-:Y:S01]  /*52c00*/  ISETP.LT.AND P4, PT, R29, c[0x0][0x178], !P5 ;  /* 0x00005e001d007a0c */ /* 0x000fe20006f81270 */
[----:B0-----:R-:W-:Y:S02]  /*52c10*/  IMAD.WIDE R8, R0, 0x2, R20 ;  /* 0x0000000200087825 */ /* 0x001fe400078e0214 */
[----:B------:R-:W3:Y:S01]  /*52c20*/  LDL.LU R29, [R1+0x28c] ;  /* 0x00028c00011d7983 */ /* 0x000ee20000300800 */
[----:B------:R-:W-:-:S03]  /*52c30*/  ISETP.LT.AND P2, PT, R25, c[0x0][0x178], !P0 ;  /* 0x00005e0019007a0c */ /* 0x000fc60004741270 */
[----:B------:R2:W-:Y:S01]  /*52c40*/  @P1 STG.E.U16 [R8.64], R18 ;  /* 0x0000001208001986 */ /* 0x0005e2000c101506 */
[----:B------:R-:W-:Y:S02]  /*52c50*/  ISETP.LT.AND P6, PT, R25, c[0x0][0x178], !P5 ;  /* 0x00005e0019007a0c */ /* 0x000fe40006fc1270 */
[C---:B------:R-:W-:Y:S01]  /*52c60*/  ISETP.LT.AND P1, PT, R26.reuse, c[0x0][0x178], !P5 ;  /* 0x00005e001a007a0c */ /* 0x040fe20006f21270 */
[----:B------:R0:W-:Y:S01]  /*52c70*/  @P3 STG.E.U16 [R10.64], R27 ;  /* 0x0000001b0a003986 */ /* 0x0001e2000c101506 */
[----:B------:R-:W-:Y:S02]  /*52c80*/  ISETP.LT.AND P3, PT, R26, c[0x0][0x178], !P0 ;  /* 0x00005e001a007a0c */ /* 0x000fe40004761270 */
[C---:B------:R-:W-:Y:S02]  /*52c90*/  ISETP.LT.AND P0, PT, R19.reuse, c[0x0][0x178], !P0 ;  /* 0x00005e0013007a0c */ /* 0x040fe40004701270 */
[----:B------:R-:W-:Y:S02]  /*52ca0*/  ISETP.LT.AND P5, PT, R19, c[0x0][0x178], !P5 ;  /* 0x00005e0013007a0c */ /* 0x000fe40006fa1270 */
[----:B------:R-:W4:Y:S01]  /*52cb0*/  LDL.LU R19, [R1+0x1a0c] ;  /* 0x001a0c0001137983 */ /* 0x000f220000300800 */
[C---:B------:R-:W-:Y:S01]  /*52cc0*/  IADD3 R25, R23.reuse, c[0x0][0x198], RZ ;  /* 0x0000660017197a10 */ /* 0x040fe20007ffe0ff */
[----:B-1----:R-:W-:Y:S01]  /*52cd0*/  IMAD.WIDE R16, R23, 0x2, R12 ;  /* 0x0000000217107825 */ /* 0x002fe200078e020c */
[----:B------:R-:W-:-:S03]  /*52ce0*/  PRMT R0, R27, 0x7632, R0 ;  /* 0x000076321b007816 */ /* 0x000fc60000000000 */
[----:B------:R-:W-:-:S04]  /*52cf0*/  IMAD.WIDE R4, R23, 0x2, R14 ;  /* 0x0000000217047825 */ /* 0x000fc800078e020e */
[----:B------:R-:W-:-:S04]  /*52d00*/  IMAD.WIDE R6, R23, 0x2, R20 ;  /* 0x0000000217067825 */ /* 0x000fc800078e0214 */
[----:B------:R-:W-:-:S04]  /*52d10*/  IMAD.WIDE R2, R25, 0x2, R2 ;  /* 0x0000000219027825 */ /* 0x000fc800078e0202 */
[----:B------:R-:W-:-:S04]  /*52d20*/  IMAD.WIDE R12, R25, 0x2, R12 ;  /* 0x00000002190c7825 */ /* 0x000fc800078e020c */
[----:B------:R-:W-:-:S04]  /*52d30*/  IMAD.WIDE R14, R25, 0x2, R14 ;  /* 0x00000002190e7825 */ /* 0x000fc800078e020e */
[----:B------:R-:W-:Y:S01]  /*52d40*/  IMAD.WIDE R20, R25, 0x2, R20 ;  /* 0x0000000219147825 */ /* 0x000fe200078e0214 */
[----:B--2---:R-:W-:Y:S01]  /*52d50*/  PRMT R8, R28, 0x7632, R8 ;  /* 0x000076321c087816 */ /* 0x004fe20000000008 */
[----:B------:R0:W-:Y:S01]  /*52d60*/  @P2 STG.E.U16 [R16.64], R28 ;  /* 0x0000001c10002986 */ /* 0x0001e2000c101506 */
[----:B---3--:R-:W-:-:S03]  /*52d70*/  PRMT R9, R29, 0x7632, R9 ;  /* 0x000076321d097816 */ /* 0x008fc60000000009 */
[----:B------:R0:W-:Y:S04]  /*52d80*/  @P3 STG.E.U16 [R4.64], R29 ;  /* 0x0000001d04003986 */ /* 0x0001e8000c101506 */
[----:B----4-:R0:W-:Y:S04]  /*52d90*/  @P0 STG.E.U16 [R6.64], R19 ;  /* 0x0000001306000986 */ /* 0x0101e8000c101506 */
[----:B------:R0:W-:Y:S04]  /*52da0*/  @P4 STG.E.U16 [R2.64], R0 ;  /* 0x0000000002004986 */ /* 0x0001e8000c101506 */
[----:B------:R0:W-:Y:S04]  /*52db0*/  @P6 STG.E.U16 [R12.64], R8 ;  /* 0x000000080c006986 */ /* 0x0001e8000c101506 */
[----:B------:R0:W-:Y:S01]  /*52dc0*/  @P1 STG.E.U16 [R14.64], R9 ;  /* 0x000000090e001986 */ /* 0x0001e2000c101506 */
[----:B------:R-:W-:Y:S05]  /*52dd0*/  @!P5 EXIT ;  /* 0x000000000000d94d */ /* 0x000fea0003800000 */
[----:B0-----:R-:W-:-:S05]  /*52de0*/  PRMT R10, R19, 0x7632, R10 ;  /* 0x00007632130a7816 */ /* 0x001fca000000000a */
[----:B------:R-:W-:Y:S01]  /*52df0*/  STG.E.U16 [R20.64], R10 ;  /* 0x0000000a14007986 */ /* 0x000fe2000c101506 */
[----:B------:R-:W-:Y:S05]  /*52e00*/  EXIT ;  /* 0x000000000000794d */ /* 0x000fea0003800000 */
.L_x_3:
[----:B------:R-:W-:-:S00]  /*52e10*/  BRA `(.L_x_3) ;  /* 0xfffffff000007947 */ /* 0x000fc0000383ffff */
[----:B------:R-:W-:-:S00]  /*52e20*/  NOP ;  /* 0x0000000000007918 */ /* 0x000fc00000000000 */
        /* <DEDUP_REMOVED lines=13> */
.L_x_4:


//--------------------- .nv.shared.matmul_kernel  --------------------------
	.section	.nv.shared.matmul_kernel,"aw",@nobits
	.sectionflags	@""
	.align	16
